//
// Generated by NVIDIA NVVM Compiler
//
// Compiler Build ID: CL-36424714
// Cuda compilation tools, release 13.0, V13.0.88
// Based on NVVM 20.0.0
//

.version 9.0
.target sm_100
.address_size 64

.extern .func  (.param .b32 func_retval0) vprintf
(
	.param .b64 vprintf_param_0,
	.param .b64 vprintf_param_1
)
;
.const .align 8 .u64 BOOK;
.shared .align 4 .b8 _ZZ9init_unitP3NetbE4SMEM[2048];
.shared .align 4 .b8 _ZZ9init_unitP3NetbE4ALOC[512];
// _ZZ13global_expandE4HEAD has been demoted
.global .align 1 .b8 $str[50] = {69, 82, 82, 79, 82, 58, 32, 80, 85, 83, 72, 69, 68, 32, 84, 79, 32, 70, 85, 76, 76, 32, 84, 66, 65, 71, 32, 40, 78, 79, 84, 32, 73, 77, 80, 76, 69, 77, 69, 78, 84, 69, 68, 32, 89, 69, 84, 41, 10};
.global .align 1 .b8 $str$1[53] = {69, 82, 82, 79, 82, 58, 32, 68, 69, 82, 69, 70, 32, 70, 65, 73, 76, 69, 68, 32, 79, 78, 32, 69, 88, 80, 65, 78, 68, 32, 40, 78, 79, 84, 32, 73, 77, 80, 76, 69, 77, 69, 78, 84, 69, 68, 32, 89, 69, 84, 41, 10};

.func _Z5splitjPyS_S_S_y(
	.param .b32 _Z5splitjPyS_S_S_y_param_0,
	.param .b64 _Z5splitjPyS_S_S_y_param_1,
	.param .b64 _Z5splitjPyS_S_S_y_param_2,
	.param .b64 _Z5splitjPyS_S_S_y_param_3,
	.param .b64 _Z5splitjPyS_S_S_y_param_4
)
{
	.reg .pred 	%p<25>;
	.reg .b32 	%r<11>;
	.reg .b64 	%rd<90>;

	ld.param.u32 	%r1, [_Z5splitjPyS_S_S_y_param_0];
	ld.param.u64 	%rd33, [_Z5splitjPyS_S_S_y_param_1];
	ld.param.u64 	%rd34, [_Z5splitjPyS_S_S_y_param_2];
	ld.param.u64 	%rd35, [_Z5splitjPyS_S_S_y_param_3];
	ld.param.u64 	%rd36, [_Z5splitjPyS_S_S_y_param_4];
	bar.sync 	0;
	ld.u64 	%rd37, [%rd33];
	ld.u64 	%rd38, [%rd35];
	setp.lt.u64 	%p5, %rd37, %rd38;
	min.u64 	%rd39, %rd37, %rd38;
	selp.b64 	%rd1, %rd33, %rd35, %p5;
	max.u64 	%rd2, %rd37, %rd38;
	selp.b64 	%rd3, %rd35, %rd33, %p5;
	selp.b64 	%rd40, %rd34, %rd36, %p5;
	selp.b64 	%rd41, %rd36, %rd34, %p5;
	add.s64 	%rd4, %rd39, 1;
	bar.sync 	0;
	cvt.u64.u32 	%rd42, %r1;
	mul.wide.u32 	%rd43, %r1, 4;
	add.s64 	%rd44, %rd43, 96;
	and.b64  	%rd45, %rd44, 34359738360;
	add.s64 	%rd5, %rd40, %rd45;
	shl.b64 	%rd83, %rd39, 3;
	add.s64 	%rd7, %rd41, %rd45;
	add.s64 	%rd46, %rd43, 64;
	and.b64  	%rd47, %rd46, 34359738360;
	add.s64 	%rd8, %rd40, %rd47;
	add.s64 	%rd9, %rd41, %rd47;
	add.s64 	%rd48, %rd43, 32;
	and.b64  	%rd49, %rd48, 34359738360;
	add.s64 	%rd10, %rd41, %rd49;
	add.s64 	%rd11, %rd40, %rd49;
	add.s64 	%rd50, %rd39, %rd42;
	add.s64 	%rd82, %rd50, 16;
	and.b64  	%rd51, %rd43, 17179869176;
	add.s64 	%rd13, %rd41, %rd51;
	add.s64 	%rd14, %rd40, %rd51;
	shl.b64 	%rd52, %rd50, 3;
	add.s64 	%rd15, %rd41, %rd52;
	mov.b64 	%rd84, 0;
$L__BB0_1:
	add.s64 	%rd53, %rd82, -16;
	max.u64 	%rd54, %rd4, %rd53;
	setp.lt.u64 	%p1, %rd54, %rd2;
	setp.ge.u64 	%p6, %rd54, %rd2;
	@%p6 bra 	$L__BB0_3;
	add.s64 	%rd55, %rd15, %rd84;
	ld.u64 	%rd86, [%rd55];
	mov.b64 	%rd56, 0;
	st.u64 	[%rd55], %rd56;
$L__BB0_3:
	bar.sync 	0;
	not.pred 	%p7, %p1;
	@%p7 bra 	$L__BB0_7;
	ld.param.u32 	%r6, [_Z5splitjPyS_S_S_y_param_0];
	and.b32  	%r2, %r6, 1;
	setp.eq.b32 	%p8, %r2, 1;
	@%p8 bra 	$L__BB0_6;
	add.s64 	%rd58, %rd14, %rd83;
	st.u64 	[%rd58], %rd86;
	bra.uni 	$L__BB0_7;
$L__BB0_6:
	add.s64 	%rd57, %rd13, %rd83;
	st.u64 	[%rd57], %rd86;
$L__BB0_7:
	add.s64 	%rd59, %rd82, -8;
	max.u64 	%rd60, %rd4, %rd59;
	setp.lt.u64 	%p2, %rd60, %rd2;
	setp.ge.u64 	%p9, %rd60, %rd2;
	@%p9 bra 	$L__BB0_9;
	add.s64 	%rd61, %rd15, %rd84;
	ld.u64 	%rd86, [%rd61+64];
	mov.b64 	%rd62, 0;
	st.u64 	[%rd61+64], %rd62;
$L__BB0_9:
	bar.sync 	0;
	not.pred 	%p10, %p2;
	@%p10 bra 	$L__BB0_13;
	ld.param.u32 	%r7, [_Z5splitjPyS_S_S_y_param_0];
	and.b32  	%r3, %r7, 1;
	setp.eq.b32 	%p11, %r3, 1;
	not.pred 	%p12, %p11;
	@%p12 bra 	$L__BB0_12;
	add.s64 	%rd63, %rd10, %rd83;
	st.u64 	[%rd63], %rd86;
	bra.uni 	$L__BB0_13;
$L__BB0_12:
	add.s64 	%rd64, %rd11, %rd83;
	st.u64 	[%rd64], %rd86;
$L__BB0_13:
	max.u64 	%rd65, %rd4, %rd82;
	setp.lt.u64 	%p3, %rd65, %rd2;
	setp.ge.u64 	%p13, %rd65, %rd2;
	@%p13 bra 	$L__BB0_15;
	add.s64 	%rd66, %rd15, %rd84;
	ld.u64 	%rd86, [%rd66+128];
	mov.b64 	%rd67, 0;
	st.u64 	[%rd66+128], %rd67;
$L__BB0_15:
	bar.sync 	0;
	not.pred 	%p14, %p3;
	@%p14 bra 	$L__BB0_19;
	ld.param.u32 	%r8, [_Z5splitjPyS_S_S_y_param_0];
	and.b32  	%r4, %r8, 1;
	setp.eq.b32 	%p15, %r4, 1;
	not.pred 	%p16, %p15;
	@%p16 bra 	$L__BB0_18;
	add.s64 	%rd68, %rd9, %rd83;
	st.u64 	[%rd68], %rd86;
	bra.uni 	$L__BB0_19;
$L__BB0_18:
	add.s64 	%rd69, %rd8, %rd83;
	st.u64 	[%rd69], %rd86;
$L__BB0_19:
	add.s64 	%rd70, %rd82, 8;
	max.u64 	%rd71, %rd4, %rd70;
	setp.lt.u64 	%p4, %rd71, %rd2;
	setp.ge.u64 	%p17, %rd71, %rd2;
	@%p17 bra 	$L__BB0_21;
	add.s64 	%rd72, %rd15, %rd84;
	ld.u64 	%rd86, [%rd72+192];
	mov.b64 	%rd73, 0;
	st.u64 	[%rd72+192], %rd73;
$L__BB0_21:
	bar.sync 	0;
	not.pred 	%p18, %p4;
	@%p18 bra 	$L__BB0_25;
	ld.param.u32 	%r9, [_Z5splitjPyS_S_S_y_param_0];
	and.b32  	%r5, %r9, 1;
	setp.eq.b32 	%p19, %r5, 1;
	not.pred 	%p20, %p19;
	@%p20 bra 	$L__BB0_24;
	add.s64 	%rd74, %rd7, %rd83;
	st.u64 	[%rd74], %rd86;
	bra.uni 	$L__BB0_25;
$L__BB0_24:
	add.s64 	%rd75, %rd5, %rd83;
	st.u64 	[%rd75], %rd86;
$L__BB0_25:
	add.s64 	%rd84, %rd84, 256;
	add.s64 	%rd83, %rd83, 128;
	add.s64 	%rd82, %rd82, 32;
	setp.ne.s64 	%p21, %rd84, 2048;
	@%p21 bra 	$L__BB0_1;
	ld.param.u32 	%r10, [_Z5splitjPyS_S_S_y_param_0];
	setp.ge.u64 	%p22, %rd4, %rd2;
	bar.sync 	0;
	setp.ne.s32 	%p23, %r10, 0;
	or.pred  	%p24, %p22, %p23;
	@%p24 bra 	$L__BB0_28;
	ld.u64 	%rd76, [%rd1];
	ld.u64 	%rd77, [%rd3];
	add.s64 	%rd78, %rd77, %rd76;
	shr.u64 	%rd79, %rd78, 1;
	and.b64  	%rd80, %rd78, 1;
	add.s64 	%rd81, %rd79, %rd80;
	st.u64 	[%rd1], %rd81;
	st.u64 	[%rd3], %rd79;
$L__BB0_28:
	bar.sync 	0;
	ret;

}
.func _Z6expandP4UnitP3NetPjjS3_S3_(
	.param .b64 _Z6expandP4UnitP3NetPjjS3_S3__param_0,
	.param .b32 _Z6expandP4UnitP3NetPjjS3_S3__param_1,
	.param .b64 _Z6expandP4UnitP3NetPjjS3_S3__param_2,
	.param .b64 _Z6expandP4UnitP3NetPjjS3_S3__param_3
)
{
	.reg .pred 	%p<7>;
	.reg .b16 	%rs<3>;
	.reg .b32 	%r<16>;
	.reg .b64 	%rd<13>;

	ld.param.u64 	%rd3, [_Z6expandP4UnitP3NetPjjS3_S3__param_0];
	ld.param.u32 	%r15, [_Z6expandP4UnitP3NetPjjS3_S3__param_1];
	ld.param.u64 	%rd4, [_Z6expandP4UnitP3NetPjjS3_S3__param_2];
	ld.param.u64 	%rd5, [_Z6expandP4UnitP3NetPjjS3_S3__param_3];
	cvta.to.local.u64 	%rd1, %rd4;
	cvta.to.global.u64 	%rd2, %rd3;
$L__BB1_1:
	mov.u32 	%r1, %r15;
	ld.global.u64 	%rd6, [%rd2+8];
	shr.u32 	%r6, %r1, 4;
	mul.wide.u32 	%rd7, %r6, 8;
	add.s64 	%rd8, %rd6, %rd7;
	shl.b32 	%r7, %r1, 2;
	cvt.u64.u32 	%rd9, %r7;
	and.b64  	%rd10, %rd9, 4;
	add.s64 	%rd11, %rd8, %rd10;
	ld.u32 	%r15, [%rd11];
	cvt.u16.u32 	%rs1, %r15;
	and.b16  	%rs2, %rs1, 15;
	setp.lt.u16 	%p1, %rs2, 10;
	setp.eq.s16 	%p2, %rs2, 15;
	or.pred  	%p3, %p1, %p2;
	@%p3 bra 	$L__BB1_3;
	and.b32  	%r8, %r15, -16;
	{ // callseq 0, 0
	.param .b64 param0;
	st.param.b64 	[param0], %rd3;
	.param .b32 param1;
	st.param.b32 	[param1], %r8;
	.param .b64 param2;
	st.param.b64 	[param2], %rd4;
	.param .b64 param3;
	st.param.b64 	[param3], %rd5;
	call.uni 
	_Z6expandP4UnitP3NetPjjS3_S3_, 
	(
	param0, 
	param1, 
	param2, 
	param3
	);
	} // callseq 0
	or.b32  	%r15, %r8, 1;
	bra.uni 	$L__BB1_1;
$L__BB1_3:
	and.b32  	%r9, %r15, 14;
	setp.eq.s32 	%p4, %r9, 2;
	@%p4 bra 	$L__BB1_1;
	and.b32  	%r10, %r15, 15;
	setp.ne.s32 	%p5, %r10, 4;
	@%p5 bra 	$L__BB1_7;
	ld.local.u32 	%r4, [%rd1];
	setp.gt.u32 	%p6, %r4, 15;
	@%p6 bra 	$L__BB1_7;
	add.s32 	%r11, %r4, 1;
	st.local.u32 	[%rd1], %r11;
	cvta.to.shared.u64 	%rd12, %rd5;
	cvt.u32.u64 	%r12, %rd12;
	shl.b32 	%r13, %r4, 2;
	add.s32 	%r14, %r12, %r13;
	st.shared.u32 	[%r14], %r1;
$L__BB1_7:
	ret;

}
	// .globl	global_rewrite
.visible .entry global_rewrite(
	.param .u64 .ptr .align 1 global_rewrite_param_0,
	.param .u64 .ptr .align 1 global_rewrite_param_1,
	.param .u32 global_rewrite_param_2,
	.param .u32 global_rewrite_param_3,
	.param .u8 global_rewrite_param_4
)
{
	.local .align 4 .b8 	__local_depot2[8];
	.reg .b64 	%SP;
	.reg .b64 	%SPL;
	.reg .pred 	%p<469>;
	.reg .b16 	%rs<53>;
	.reg .b32 	%r<636>;
	.reg .b64 	%rd<297>;

	mov.u64 	%SPL, __local_depot2;
	cvta.local.u64 	%SP, %SPL;
	ld.param.u64 	%rd90, [global_rewrite_param_0];
	ld.param.u64 	%rd88, [global_rewrite_param_1];
	ld.param.u32 	%r195, [global_rewrite_param_2];
	ld.param.s8 	%rs1, [global_rewrite_param_4];
	cvta.to.global.u64 	%rd1, %rd90;
	mov.u32 	%r197, %tid.x;
	shl.b32 	%r198, %r197, 2;
	mov.u32 	%r199, _ZZ9init_unitP3NetbE4SMEM;
	add.s32 	%r200, %r199, %r198;
	mov.b32 	%r201, 0;
	st.shared.u32 	[%r200], %r201;
	bar.sync 	0;
	bar.sync 	0;
	mov.u32 	%r202, %ctaid.x;
	mov.u32 	%r203, %ntid.x;
	mad.lo.s32 	%r204, %r202, %r203, %r197;
	shr.u32 	%r1, %r204, 2;
	setp.eq.s16 	%p56, %rs1, 0;
	shr.u32 	%r205, %r204, 9;
	shl.b32 	%r206, %r204, 5;
	and.b32  	%r207, %r206, 16256;
	add.s32 	%r208, %r207, %r205;
	selp.b32 	%r2, %r1, %r208, %p56;
	and.b32  	%r3, %r197, 3;
	and.b32  	%r209, %r197, 28;
	mov.b32 	%r210, 15;
	shl.b32 	%r4, %r210, %r209;
	and.b32  	%r5, %r197, 1;
	shr.u32 	%r6, %r197, 2;
	and.b32  	%r211, %r197, 1020;
	mov.u32 	%r212, _ZZ9init_unitP3NetbE4ALOC;
	add.s32 	%r7, %r212, %r211;
	ld.global.u64 	%rd295, [%rd1];
	shl.b32 	%r8, %r2, 8;
	st.shared.u32 	[%r7], %r201;
	setp.eq.s32 	%p57, %r195, 0;
	mov.b64 	%rd287, 0;
	@%p57 bra 	$L__BB2_211;
	cvta.to.global.u64 	%rd3, %rd88;
	mul.wide.u32 	%rd92, %r8, 8;
	add.s64 	%rd4, %rd295, %rd92;
	shl.b32 	%r9, %r2, 14;
	or.b32  	%r10, %r9, %r3;
	mov.b64 	%rd287, 0;
	mov.b32 	%r596, 0;
$L__BB2_2:
	ld.u32 	%r214, [%rd4];
	add.s32 	%r12, %r214, -1;
	setp.gt.u32 	%p58, %r12, 239;
	mul.wide.u32 	%rd94, %r12, 8;
	add.s64 	%rd6, %rd4, %rd94;
	mov.b64 	%rd275, 0;
	@%p58 bra 	$L__BB2_4;
	ld.u64 	%rd275, [%rd6+8];
$L__BB2_4:
	setp.gt.u32 	%p59, %r12, 239;
	bar.warp.sync 	%r4;
	@%p59 bra 	$L__BB2_6;
	mov.b64 	%rd95, 0;
	st.u64 	[%rd6+8], %rd95;
	st.u32 	[%rd4], %r12;
$L__BB2_6:
	setp.lt.u32 	%p60, %r3, 2;
	bar.warp.sync 	%r4;
	shr.u64 	%rd98, %rd275, 32;
	and.b64  	%rd99, %rd275, 4294967295;
	selp.b64 	%rd9, %rd275, %rd98, %p60;
	selp.b64 	%rd10, %rd98, %rd99, %p60;
	add.u64 	%rd100, %SP, 0;
	add.u64 	%rd11, %SPL, 0;
	st.local.u32 	[%rd11], %rd10;
	cvt.u32.u64 	%r13, %rd9;
	add.u64 	%rd101, %SP, 4;
	add.u64 	%rd12, %SPL, 4;
	st.local.u32 	[%rd12], %r13;
	and.b64  	%rd102, %rd10, 15;
	setp.ne.s64 	%p61, %rd102, 4;
	mov.b64 	%rd278, 0;
	mov.u64 	%rd279, %rd278;
	@%p61 bra 	$L__BB2_8;
	cvt.u16.u64 	%rs2, %rd9;
	and.b16  	%rs3, %rs2, 15;
	setp.lt.u16 	%p62, %rs3, 10;
	setp.eq.s16 	%p63, %rs3, 15;
	or.pred  	%p64, %p62, %p63;
	selp.b64 	%rd278, 0, %rd11, %p64;
	selp.b64 	%rd279, 0, %rd100, %p64;
$L__BB2_8:
	and.b32  	%r215, %r13, 15;
	setp.ne.s32 	%p65, %r215, 4;
	@%p65 bra 	$L__BB2_10;
	cvt.u16.u64 	%rs4, %rd10;
	and.b16  	%rs5, %rs4, 15;
	setp.lt.u16 	%p66, %rs5, 10;
	setp.eq.s16 	%p67, %rs5, 15;
	or.pred  	%p68, %p66, %p67;
	selp.b64 	%rd278, %rd278, %rd12, %p68;
	selp.b64 	%rd279, %rd279, %rd101, %p68;
$L__BB2_10:
	setp.eq.s64 	%p71, %rd279, 0;
	mov.b32 	%r597, 0;
	mov.b64 	%rd280, 0;
	mov.pred 	%p441, 0;
	mov.pred 	%p440, -1;
	@%p71 bra 	$L__BB2_13;
	ld.local.u32 	%r14, [%rd278];
	and.b32  	%r218, %r14, 15;
	setp.ne.s32 	%p74, %r218, 4;
	@%p74 bra 	$L__BB2_13;
	ld.global.u64 	%rd107, [%rd1+24];
	shr.u32 	%r219, %r14, 2;
	cvt.u64.u32 	%rd108, %r219;
	and.b64  	%rd109, %rd108, 67108860;
	add.s64 	%rd110, %rd107, %rd109;
	ld.u32 	%r597, [%rd110];
	mov.pred 	%p441, -1;
	mov.pred 	%p440, 0;
	mov.u64 	%rd280, %rd278;
$L__BB2_13:
	mul.wide.u32 	%rd111, %r597, 4;
	add.s64 	%rd112, %rd3, %rd111;
	ld.global.u32 	%r17, [%rd112];
	add.s32 	%r221, %r597, 1;
	mul.wide.u32 	%rd113, %r221, 4;
	add.s64 	%rd114, %rd3, %rd113;
	ld.global.u32 	%r18, [%rd114];
	add.s32 	%r19, %r597, 2;
	mov.b32 	%r602, -1;
	@%p440 bra 	$L__BB2_41;
	add.s32 	%r223, %r17, 2;
	and.b32  	%r20, %r223, -4;
	ld.shared.u32 	%r224, [%r7];
	and.b32  	%r599, %r224, -4;
	ld.global.u64 	%rd22, [%rd1+8];
	mov.b32 	%r598, 0;
	mov.u32 	%r600, %r598;
	bra.uni 	$L__BB2_37;
$L__BB2_15:
	add.s32 	%r232, %r10, %r601;
	mul.wide.u32 	%rd116, %r232, 8;
	add.s64 	%rd23, %rd22, %rd116;
	ld.u32 	%r233, [%rd23];
	setp.ne.s32 	%p83, %r233, 0;
	mov.pred 	%p442, 0;
	@%p83 bra 	$L__BB2_17;
	ld.u32 	%r234, [%rd23+4];
	setp.eq.s32 	%p442, %r234, 0;
$L__BB2_17:
	vote.sync.all.pred 	%p84, %p442, %r4;
	add.s32 	%r236, %r599, 8;
	and.b32  	%r601, %r236, 16383;
	setp.ne.s32 	%p85, %r41, 16376;
	add.s32 	%r237, %r42, 4;
	selp.b32 	%r238, %r237, 0, %p85;
	selp.b32 	%r23, %r238, 0, %p84;
	setp.eq.s32 	%p86, %r23, %r20;
	@%p86 bra 	$L__BB2_40;
	add.s32 	%r239, %r10, %r601;
	mul.wide.u32 	%rd117, %r239, 8;
	add.s64 	%rd24, %rd22, %rd117;
	ld.u32 	%r240, [%rd24];
	setp.ne.s32 	%p88, %r240, 0;
	mov.pred 	%p443, 0;
	@%p88 bra 	$L__BB2_20;
	ld.u32 	%r241, [%rd24+4];
	setp.eq.s32 	%p443, %r241, 0;
$L__BB2_20:
	vote.sync.all.pred 	%p89, %p443, %r4;
	add.s32 	%r243, %r599, 12;
	and.b32  	%r601, %r243, 16383;
	setp.ne.s32 	%p90, %r41, 16372;
	add.s32 	%r244, %r23, 4;
	selp.b32 	%r245, %r244, 0, %p90;
	selp.b32 	%r25, %r245, 0, %p89;
	setp.eq.s32 	%p91, %r25, %r20;
	@%p91 bra 	$L__BB2_40;
	add.s32 	%r246, %r10, %r601;
	mul.wide.u32 	%rd118, %r246, 8;
	add.s64 	%rd25, %rd22, %rd118;
	ld.u32 	%r247, [%rd25];
	setp.ne.s32 	%p93, %r247, 0;
	mov.pred 	%p444, 0;
	@%p93 bra 	$L__BB2_23;
	ld.u32 	%r248, [%rd25+4];
	setp.eq.s32 	%p444, %r248, 0;
$L__BB2_23:
	vote.sync.all.pred 	%p94, %p444, %r4;
	add.s32 	%r250, %r599, 16;
	and.b32  	%r601, %r250, 16383;
	setp.ne.s32 	%p95, %r41, 16368;
	add.s32 	%r251, %r25, 4;
	selp.b32 	%r252, %r251, 0, %p95;
	selp.b32 	%r27, %r252, 0, %p94;
	setp.eq.s32 	%p96, %r27, %r20;
	@%p96 bra 	$L__BB2_40;
	add.s32 	%r253, %r10, %r601;
	mul.wide.u32 	%rd119, %r253, 8;
	add.s64 	%rd26, %rd22, %rd119;
	ld.u32 	%r254, [%rd26];
	setp.ne.s32 	%p98, %r254, 0;
	mov.pred 	%p445, 0;
	@%p98 bra 	$L__BB2_26;
	ld.u32 	%r255, [%rd26+4];
	setp.eq.s32 	%p445, %r255, 0;
$L__BB2_26:
	vote.sync.all.pred 	%p99, %p445, %r4;
	add.s32 	%r257, %r599, 20;
	and.b32  	%r601, %r257, 16383;
	setp.ne.s32 	%p100, %r41, 16364;
	add.s32 	%r258, %r27, 4;
	selp.b32 	%r259, %r258, 0, %p100;
	selp.b32 	%r29, %r259, 0, %p99;
	setp.eq.s32 	%p101, %r29, %r20;
	@%p101 bra 	$L__BB2_40;
	add.s32 	%r260, %r10, %r601;
	mul.wide.u32 	%rd120, %r260, 8;
	add.s64 	%rd27, %rd22, %rd120;
	ld.u32 	%r261, [%rd27];
	setp.ne.s32 	%p103, %r261, 0;
	mov.pred 	%p446, 0;
	@%p103 bra 	$L__BB2_29;
	ld.u32 	%r262, [%rd27+4];
	setp.eq.s32 	%p446, %r262, 0;
$L__BB2_29:
	vote.sync.all.pred 	%p104, %p446, %r4;
	add.s32 	%r264, %r599, 24;
	and.b32  	%r601, %r264, 16383;
	setp.ne.s32 	%p105, %r41, 16360;
	add.s32 	%r265, %r29, 4;
	selp.b32 	%r266, %r265, 0, %p105;
	selp.b32 	%r31, %r266, 0, %p104;
	setp.eq.s32 	%p106, %r31, %r20;
	@%p106 bra 	$L__BB2_40;
	add.s32 	%r267, %r10, %r601;
	mul.wide.u32 	%rd121, %r267, 8;
	add.s64 	%rd28, %rd22, %rd121;
	ld.u32 	%r268, [%rd28];
	setp.ne.s32 	%p108, %r268, 0;
	mov.pred 	%p447, 0;
	@%p108 bra 	$L__BB2_32;
	ld.u32 	%r269, [%rd28+4];
	setp.eq.s32 	%p447, %r269, 0;
$L__BB2_32:
	vote.sync.all.pred 	%p109, %p447, %r4;
	add.s32 	%r271, %r599, 28;
	and.b32  	%r601, %r271, 16383;
	setp.ne.s32 	%p110, %r41, 16356;
	add.s32 	%r272, %r31, 4;
	selp.b32 	%r273, %r272, 0, %p110;
	selp.b32 	%r33, %r273, 0, %p109;
	setp.eq.s32 	%p111, %r33, %r20;
	@%p111 bra 	$L__BB2_40;
	add.s32 	%r274, %r10, %r601;
	mul.wide.u32 	%rd122, %r274, 8;
	add.s64 	%rd29, %rd22, %rd122;
	ld.u32 	%r275, [%rd29];
	setp.ne.s32 	%p113, %r275, 0;
	mov.pred 	%p448, 0;
	@%p113 bra 	$L__BB2_35;
	ld.u32 	%r276, [%rd29+4];
	setp.eq.s32 	%p448, %r276, 0;
$L__BB2_35:
	vote.sync.all.pred 	%p114, %p448, %r4;
	add.s32 	%r278, %r599, 32;
	and.b32  	%r601, %r278, 16383;
	setp.ne.s32 	%p115, %r41, 16352;
	add.s32 	%r279, %r33, 4;
	selp.b32 	%r280, %r279, 0, %p115;
	selp.b32 	%r600, %r280, 0, %p114;
	setp.eq.s32 	%p116, %r600, %r20;
	@%p116 bra 	$L__BB2_40;
	add.s32 	%r598, %r598, 8;
	setp.eq.s32 	%p117, %r598, 256;
	mov.u32 	%r599, %r601;
	@%p117 bra 	$L__BB2_41;
$L__BB2_37:
	add.s32 	%r225, %r10, %r599;
	mul.wide.u32 	%rd115, %r225, 8;
	add.s64 	%rd30, %rd22, %rd115;
	ld.u32 	%r226, [%rd30];
	setp.ne.s32 	%p78, %r226, 0;
	mov.pred 	%p449, 0;
	@%p78 bra 	$L__BB2_39;
	ld.u32 	%r227, [%rd30+4];
	setp.eq.s32 	%p449, %r227, 0;
$L__BB2_39:
	vote.sync.all.pred 	%p79, %p449, %r4;
	add.s32 	%r229, %r599, 4;
	and.b32  	%r601, %r229, 16383;
	and.b32  	%r41, %r599, 16383;
	setp.ne.s32 	%p80, %r41, 16380;
	add.s32 	%r230, %r600, 4;
	selp.b32 	%r231, %r230, 0, %p80;
	selp.b32 	%r42, %r231, 0, %p79;
	setp.ne.s32 	%p81, %r42, %r20;
	@%p81 bra 	$L__BB2_15;
$L__BB2_40:
	st.shared.u32 	[%r7], %r601;
	sub.s32 	%r282, %r9, %r20;
	add.s32 	%r283, %r282, %r601;
	and.b32  	%r602, %r283, 268435455;
$L__BB2_41:
	setp.eq.s32 	%p118, %r602, -1;
	not.pred 	%p119, %p441;
	or.pred  	%p120, %p119, %p118;
	@%p120 bra 	$L__BB2_110;
	mul.wide.u32 	%rd123, %r19, 4;
	add.s64 	%rd31, %rd3, %rd123;
	setp.eq.s32 	%p121, %r3, 0;
	selp.u64 	%rd124, 1, 0, %p121;
	add.s64 	%rd287, %rd287, %rd124;
	add.s32 	%r46, %r17, 2;
	shr.u32 	%r47, %r46, 2;
	setp.lt.u32 	%p122, %r46, 4;
	@%p122 bra 	$L__BB2_66;
	add.s32 	%r48, %r17, -1;
	add.s32 	%r605, %r602, 268435455;
	setp.eq.s32 	%p123, %r47, 1;
	mov.b32 	%r603, 0;
	@%p123 bra 	$L__BB2_59;
	shl.b32 	%r286, %r3, 1;
	add.s32 	%r607, %r286, 10;
	and.b32  	%r288, %r47, 1073741822;
	neg.s32 	%r609, %r288;
	add.s32 	%r606, %r3, %r602;
	mov.u32 	%r608, %r3;
$L__BB2_45:
	setp.ge.u32 	%p124, %r608, %r48;
	@%p124 bra 	$L__BB2_51;
	add.s32 	%r289, %r607, -10;
	mul.wide.u32 	%rd125, %r289, 4;
	add.s64 	%rd35, %rd31, %rd125;
	ld.global.u32 	%r70, [%rd35+8];
	cvt.u16.u32 	%rs6, %r70;
	and.b16  	%rs7, %rs6, 15;
	setp.gt.u16 	%p125, %rs7, 9;
	setp.ne.s16 	%p126, %rs7, 15;
	and.pred  	%p127, %p125, %p126;
	mov.u32 	%r610, %r605;
	@%p127 bra 	$L__BB2_48;
	setp.eq.s32 	%p128, %r70, 0;
	and.b32  	%r290, %r70, 14;
	setp.ne.s32 	%p129, %r290, 0;
	selp.b32 	%r291, 0, %r605, %p129;
	selp.b32 	%r610, 0, %r291, %p128;
$L__BB2_48:
	and.b32  	%r292, %r70, 15;
	shl.b32 	%r293, %r610, 4;
	add.s32 	%r294, %r70, %r293;
	and.b32  	%r295, %r294, -16;
	or.b32  	%r73, %r295, %r292;
	ld.global.u32 	%r74, [%rd35+12];
	cvt.u16.u32 	%rs8, %r74;
	and.b16  	%rs9, %rs8, 15;
	setp.gt.u16 	%p130, %rs9, 9;
	setp.ne.s16 	%p131, %rs9, 15;
	and.pred  	%p132, %p130, %p131;
	mov.u32 	%r611, %r605;
	@%p132 bra 	$L__BB2_50;
	setp.eq.s32 	%p133, %r74, 0;
	and.b32  	%r296, %r74, 14;
	setp.ne.s32 	%p134, %r296, 0;
	selp.b32 	%r297, 0, %r605, %p134;
	selp.b32 	%r611, 0, %r297, %p133;
$L__BB2_50:
	and.b32  	%r298, %r74, 15;
	shl.b32 	%r299, %r611, 4;
	add.s32 	%r300, %r74, %r299;
	and.b32  	%r301, %r300, -16;
	or.b32  	%r302, %r301, %r298;
	ld.global.u64 	%rd126, [%rd1+8];
	mul.wide.u32 	%rd127, %r606, 8;
	add.s64 	%rd128, %rd126, %rd127;
	st.u32 	[%rd128], %r73;
	ld.global.u64 	%rd129, [%rd1+8];
	add.s64 	%rd130, %rd129, %rd127;
	st.u32 	[%rd130+4], %r302;
$L__BB2_51:
	add.s32 	%r303, %r608, 4;
	setp.ge.u32 	%p135, %r303, %r48;
	@%p135 bra 	$L__BB2_57;
	mul.wide.u32 	%rd131, %r607, 4;
	add.s64 	%rd132, %rd31, %rd131;
	ld.global.u32 	%r77, [%rd132];
	cvt.u16.u32 	%rs10, %r77;
	and.b16  	%rs11, %rs10, 15;
	setp.gt.u16 	%p136, %rs11, 9;
	setp.ne.s16 	%p137, %rs11, 15;
	and.pred  	%p138, %p136, %p137;
	mov.u32 	%r612, %r605;
	@%p138 bra 	$L__BB2_54;
	setp.eq.s32 	%p139, %r77, 0;
	and.b32  	%r304, %r77, 14;
	setp.ne.s32 	%p140, %r304, 0;
	selp.b32 	%r305, 0, %r605, %p140;
	selp.b32 	%r612, 0, %r305, %p139;
$L__BB2_54:
	and.b32  	%r306, %r77, 15;
	shl.b32 	%r307, %r612, 4;
	add.s32 	%r308, %r77, %r307;
	and.b32  	%r309, %r308, -16;
	or.b32  	%r80, %r309, %r306;
	add.s32 	%r310, %r607, 1;
	mul.wide.u32 	%rd133, %r310, 4;
	add.s64 	%rd134, %rd31, %rd133;
	ld.global.u32 	%r81, [%rd134];
	cvt.u16.u32 	%rs12, %r81;
	and.b16  	%rs13, %rs12, 15;
	setp.gt.u16 	%p141, %rs13, 9;
	setp.ne.s16 	%p142, %rs13, 15;
	and.pred  	%p143, %p141, %p142;
	mov.u32 	%r613, %r605;
	@%p143 bra 	$L__BB2_56;
	setp.eq.s32 	%p144, %r81, 0;
	and.b32  	%r311, %r81, 14;
	setp.ne.s32 	%p145, %r311, 0;
	selp.b32 	%r312, 0, %r605, %p145;
	selp.b32 	%r613, 0, %r312, %p144;
$L__BB2_56:
	and.b32  	%r313, %r81, 15;
	shl.b32 	%r314, %r613, 4;
	add.s32 	%r315, %r81, %r314;
	and.b32  	%r316, %r315, -16;
	or.b32  	%r317, %r316, %r313;
	add.s32 	%r318, %r606, 4;
	ld.global.u64 	%rd135, [%rd1+8];
	mul.wide.u32 	%rd136, %r318, 8;
	add.s64 	%rd137, %rd135, %rd136;
	st.u32 	[%rd137], %r80;
	ld.global.u64 	%rd138, [%rd1+8];
	add.s64 	%rd139, %rd138, %rd136;
	st.u32 	[%rd139+4], %r317;
$L__BB2_57:
	add.s32 	%r609, %r609, 2;
	add.s32 	%r608, %r608, 8;
	add.s32 	%r607, %r607, 16;
	add.s32 	%r606, %r606, 8;
	setp.eq.s32 	%p146, %r609, 0;
	@%p146 bra 	$L__BB2_58;
	bra.uni 	$L__BB2_45;
$L__BB2_58:
	and.b32  	%r603, %r46, -8;
$L__BB2_59:
	and.b32  	%r319, %r46, 4;
	setp.eq.s32 	%p147, %r319, 0;
	@%p147 bra 	$L__BB2_66;
	add.s32 	%r55, %r603, %r3;
	setp.ge.u32 	%p148, %r55, %r48;
	@%p148 bra 	$L__BB2_66;
	shl.b32 	%r320, %r55, 1;
	add.s32 	%r321, %r320, 2;
	mul.wide.u32 	%rd140, %r321, 4;
	add.s64 	%rd33, %rd31, %rd140;
	ld.global.u32 	%r56, [%rd33];
	cvt.u16.u32 	%rs14, %r56;
	and.b16  	%rs15, %rs14, 15;
	setp.gt.u16 	%p149, %rs15, 9;
	setp.ne.s16 	%p150, %rs15, 15;
	and.pred  	%p151, %p149, %p150;
	mov.u32 	%r604, %r605;
	@%p151 bra 	$L__BB2_63;
	setp.eq.s32 	%p152, %r56, 0;
	and.b32  	%r322, %r56, 14;
	setp.ne.s32 	%p153, %r322, 0;
	selp.b32 	%r323, 0, %r605, %p153;
	selp.b32 	%r604, 0, %r323, %p152;
$L__BB2_63:
	and.b32  	%r324, %r56, 15;
	shl.b32 	%r325, %r604, 4;
	add.s32 	%r326, %r56, %r325;
	and.b32  	%r327, %r326, -16;
	or.b32  	%r59, %r327, %r324;
	ld.global.u32 	%r60, [%rd33+4];
	cvt.u16.u32 	%rs16, %r60;
	and.b16  	%rs17, %rs16, 15;
	setp.gt.u16 	%p154, %rs17, 9;
	setp.ne.s16 	%p155, %rs17, 15;
	and.pred  	%p156, %p154, %p155;
	@%p156 bra 	$L__BB2_65;
	setp.eq.s32 	%p157, %r60, 0;
	and.b32  	%r328, %r60, 14;
	setp.ne.s32 	%p158, %r328, 0;
	selp.b32 	%r329, 0, %r605, %p158;
	selp.b32 	%r605, 0, %r329, %p157;
$L__BB2_65:
	and.b32  	%r330, %r60, 15;
	shl.b32 	%r331, %r605, 4;
	add.s32 	%r332, %r60, %r331;
	and.b32  	%r333, %r332, -16;
	or.b32  	%r334, %r333, %r330;
	add.s32 	%r335, %r55, %r602;
	ld.global.u64 	%rd141, [%rd1+8];
	mul.wide.u32 	%rd142, %r335, 8;
	add.s64 	%rd143, %rd141, %rd142;
	st.u32 	[%rd143], %r59;
	ld.global.u64 	%rd144, [%rd1+8];
	add.s64 	%rd145, %rd144, %rd142;
	st.u32 	[%rd145+4], %r334;
$L__BB2_66:
	add.s32 	%r63, %r18, 3;
	shr.u32 	%r64, %r63, 2;
	setp.lt.u32 	%p159, %r63, 4;
	@%p159 bra 	$L__BB2_105;
	shl.b32 	%r337, %r17, 1;
	add.s32 	%r338, %r337, %r19;
	mul.wide.u32 	%rd147, %r338, 4;
	add.s64 	%rd34, %rd3, %rd147;
	add.s32 	%r621, %r602, 268435455;
	setp.eq.s32 	%p160, %r64, 1;
	mov.b32 	%r619, 0;
	@%p160 bra 	$L__BB2_93;
	mov.b32 	%r614, 0;
$L__BB2_69:
	shl.b32 	%r340, %r614, 2;
	or.b32  	%r89, %r340, %r3;
	setp.ge.u32 	%p161, %r89, %r18;
	@%p161 bra 	$L__BB2_80;
	shl.b32 	%r341, %r89, 1;
	mul.wide.u32 	%rd148, %r341, 4;
	add.s64 	%rd37, %rd34, %rd148;
	ld.global.u32 	%r90, [%rd37];
	cvt.u16.u32 	%rs18, %r90;
	and.b16  	%rs19, %rs18, 15;
	setp.gt.u16 	%p162, %rs19, 9;
	setp.ne.s16 	%p163, %rs19, 15;
	and.pred  	%p164, %p162, %p163;
	mov.u32 	%r615, %r621;
	@%p164 bra 	$L__BB2_72;
	setp.eq.s32 	%p165, %r90, 0;
	and.b32  	%r342, %r90, 14;
	setp.ne.s32 	%p166, %r342, 0;
	selp.b32 	%r343, 0, %r621, %p166;
	selp.b32 	%r615, 0, %r343, %p165;
$L__BB2_72:
	and.b32  	%r93, %r90, 15;
	shl.b32 	%r344, %r615, 4;
	add.s32 	%r345, %r90, %r344;
	and.b32  	%r94, %r345, -16;
	ld.global.u32 	%r95, [%rd37+4];
	cvt.u16.u32 	%rs20, %r95;
	and.b16  	%rs21, %rs20, 15;
	setp.gt.u16 	%p167, %rs21, 9;
	setp.ne.s16 	%p168, %rs21, 15;
	and.pred  	%p169, %p167, %p168;
	mov.u32 	%r616, %r621;
	@%p169 bra 	$L__BB2_74;
	setp.eq.s32 	%p170, %r95, 0;
	and.b32  	%r346, %r95, 14;
	setp.ne.s32 	%p171, %r346, 0;
	selp.b32 	%r347, 0, %r621, %p171;
	selp.b32 	%r616, 0, %r347, %p170;
$L__BB2_74:
	and.b32  	%r98, %r95, 15;
	shl.b32 	%r348, %r616, 4;
	add.s32 	%r349, %r95, %r348;
	and.b32  	%r99, %r349, -16;
	setp.eq.s32 	%p172, %r93, 5;
	setp.eq.s32 	%p173, %r98, 5;
	and.pred  	%p174, %p172, %p173;
	@%p174 bra 	$L__BB2_76;
	setp.eq.s32 	%p176, %r98, 4;
	setp.eq.s32 	%p177, %r93, 4;
	and.pred  	%p178, %p177, %p173;
	and.b32  	%r350, %r90, 14;
	setp.eq.s32 	%p179, %r350, 4;
	and.pred  	%p180, %p179, %p176;
	or.pred  	%p181, %p178, %p180;
	not.pred 	%p182, %p181;
	@%p182 bra 	$L__BB2_77;
$L__BB2_76:
	add.s64 	%rd287, %rd287, 1;
	bra.uni 	$L__BB2_80;
$L__BB2_77:
	atom.add.u32 	%r100, [%rd4], 1;
	setp.gt.u32 	%p183, %r100, 254;
	@%p183 bra 	$L__BB2_79;
	add.s32 	%r353, %r94, %r93;
	cvt.u64.u32 	%rd151, %r353;
	shl.b64 	%rd152, %rd151, 32;
	add.s32 	%r354, %r99, %r98;
	cvt.u64.u32 	%rd153, %r354;
	or.b64  	%rd154, %rd152, %rd153;
	mul.wide.u32 	%rd155, %r100, 8;
	add.s64 	%rd156, %rd4, %rd155;
	st.u64 	[%rd156+8], %rd154;
	bra.uni 	$L__BB2_80;
$L__BB2_79:
	mov.u64 	%rd149, $str;
	cvta.global.u64 	%rd150, %rd149;
	{ // callseq 1, 0
	.param .b64 param0;
	st.param.b64 	[param0], %rd150;
	.param .b64 param1;
	st.param.b64 	[param1], 0;
	.param .b32 retval0;
	call.uni (retval0), 
	vprintf, 
	(
	param0, 
	param1
	);
	ld.param.b32 	%r351, [retval0];
	} // callseq 1
$L__BB2_80:
	add.s32 	%r101, %r89, 4;
	setp.ge.u32 	%p184, %r101, %r18;
	@%p184 bra 	$L__BB2_91;
	shl.b32 	%r355, %r101, 1;
	mul.wide.u32 	%rd157, %r355, 4;
	add.s64 	%rd40, %rd34, %rd157;
	ld.global.u32 	%r102, [%rd40];
	cvt.u16.u32 	%rs22, %r102;
	and.b16  	%rs23, %rs22, 15;
	setp.gt.u16 	%p185, %rs23, 9;
	setp.ne.s16 	%p186, %rs23, 15;
	and.pred  	%p187, %p185, %p186;
	mov.u32 	%r617, %r621;
	@%p187 bra 	$L__BB2_83;
	setp.eq.s32 	%p188, %r102, 0;
	and.b32  	%r356, %r102, 14;
	setp.ne.s32 	%p189, %r356, 0;
	selp.b32 	%r357, 0, %r621, %p189;
	selp.b32 	%r617, 0, %r357, %p188;
$L__BB2_83:
	and.b32  	%r105, %r102, 15;
	shl.b32 	%r358, %r617, 4;
	add.s32 	%r359, %r102, %r358;
	and.b32  	%r106, %r359, -16;
	ld.global.u32 	%r107, [%rd40+4];
	cvt.u16.u32 	%rs24, %r107;
	and.b16  	%rs25, %rs24, 15;
	setp.gt.u16 	%p190, %rs25, 9;
	setp.ne.s16 	%p191, %rs25, 15;
	and.pred  	%p192, %p190, %p191;
	mov.u32 	%r618, %r621;
	@%p192 bra 	$L__BB2_85;
	setp.eq.s32 	%p193, %r107, 0;
	and.b32  	%r360, %r107, 14;
	setp.ne.s32 	%p194, %r360, 0;
	selp.b32 	%r361, 0, %r621, %p194;
	selp.b32 	%r618, 0, %r361, %p193;
$L__BB2_85:
	and.b32  	%r110, %r107, 15;
	shl.b32 	%r362, %r618, 4;
	add.s32 	%r363, %r107, %r362;
	and.b32  	%r111, %r363, -16;
	setp.eq.s32 	%p195, %r105, 5;
	setp.eq.s32 	%p196, %r110, 5;
	and.pred  	%p197, %p195, %p196;
	@%p197 bra 	$L__BB2_90;
	setp.eq.s32 	%p199, %r110, 4;
	setp.eq.s32 	%p200, %r105, 4;
	and.pred  	%p201, %p200, %p196;
	and.b32  	%r364, %r102, 14;
	setp.eq.s32 	%p202, %r364, 4;
	and.pred  	%p203, %p202, %p199;
	or.pred  	%p204, %p201, %p203;
	@%p204 bra 	$L__BB2_90;
	atom.add.u32 	%r112, [%rd4], 1;
	setp.lt.u32 	%p205, %r112, 255;
	@%p205 bra 	$L__BB2_89;
	mov.u64 	%rd158, $str;
	cvta.global.u64 	%rd159, %rd158;
	{ // callseq 2, 0
	.param .b64 param0;
	st.param.b64 	[param0], %rd159;
	.param .b64 param1;
	st.param.b64 	[param1], 0;
	.param .b32 retval0;
	call.uni (retval0), 
	vprintf, 
	(
	param0, 
	param1
	);
	ld.param.b32 	%r365, [retval0];
	} // callseq 2
	bra.uni 	$L__BB2_91;
$L__BB2_89:
	add.s32 	%r367, %r106, %r105;
	cvt.u64.u32 	%rd160, %r367;
	shl.b64 	%rd161, %rd160, 32;
	add.s32 	%r368, %r111, %r110;
	cvt.u64.u32 	%rd162, %r368;
	or.b64  	%rd163, %rd161, %rd162;
	mul.wide.u32 	%rd164, %r112, 8;
	add.s64 	%rd165, %rd4, %rd164;
	st.u64 	[%rd165+8], %rd163;
	bra.uni 	$L__BB2_91;
$L__BB2_90:
	add.s64 	%rd287, %rd287, 1;
$L__BB2_91:
	add.s32 	%r614, %r614, 2;
	and.b32  	%r114, %r64, 1073741822;
	setp.ne.s32 	%p206, %r614, %r114;
	@%p206 bra 	$L__BB2_69;
	shl.b32 	%r619, %r114, 2;
$L__BB2_93:
	and.b32  	%r370, %r63, 4;
	setp.eq.s32 	%p207, %r370, 0;
	@%p207 bra 	$L__BB2_105;
	add.s32 	%r117, %r619, %r3;
	setp.ge.u32 	%p208, %r117, %r18;
	@%p208 bra 	$L__BB2_105;
	shl.b32 	%r371, %r117, 1;
	mul.wide.u32 	%rd166, %r371, 4;
	add.s64 	%rd45, %rd34, %rd166;
	ld.global.u32 	%r118, [%rd45];
	cvt.u16.u32 	%rs26, %r118;
	and.b16  	%rs27, %rs26, 15;
	setp.gt.u16 	%p209, %rs27, 9;
	setp.ne.s16 	%p210, %rs27, 15;
	and.pred  	%p211, %p209, %p210;
	mov.u32 	%r620, %r621;
	@%p211 bra 	$L__BB2_97;
	setp.eq.s32 	%p212, %r118, 0;
	and.b32  	%r372, %r118, 14;
	setp.ne.s32 	%p213, %r372, 0;
	selp.b32 	%r373, 0, %r621, %p213;
	selp.b32 	%r620, 0, %r373, %p212;
$L__BB2_97:
	and.b32  	%r121, %r118, 15;
	shl.b32 	%r374, %r620, 4;
	add.s32 	%r375, %r118, %r374;
	and.b32  	%r122, %r375, -16;
	ld.global.u32 	%r123, [%rd45+4];
	cvt.u16.u32 	%rs28, %r123;
	and.b16  	%rs29, %rs28, 15;
	setp.gt.u16 	%p214, %rs29, 9;
	setp.ne.s16 	%p215, %rs29, 15;
	and.pred  	%p216, %p214, %p215;
	@%p216 bra 	$L__BB2_99;
	setp.eq.s32 	%p217, %r123, 0;
	and.b32  	%r376, %r123, 14;
	setp.ne.s32 	%p218, %r376, 0;
	selp.b32 	%r377, 0, %r621, %p218;
	selp.b32 	%r621, 0, %r377, %p217;
$L__BB2_99:
	and.b32  	%r126, %r123, 15;
	shl.b32 	%r378, %r621, 4;
	add.s32 	%r379, %r123, %r378;
	and.b32  	%r127, %r379, -16;
	setp.eq.s32 	%p219, %r121, 5;
	setp.eq.s32 	%p220, %r126, 5;
	and.pred  	%p221, %p219, %p220;
	@%p221 bra 	$L__BB2_104;
	setp.eq.s32 	%p222, %r126, 5;
	setp.eq.s32 	%p223, %r126, 4;
	setp.eq.s32 	%p224, %r121, 4;
	and.pred  	%p225, %p224, %p222;
	and.b32  	%r380, %r118, 14;
	setp.eq.s32 	%p226, %r380, 4;
	and.pred  	%p227, %p226, %p223;
	or.pred  	%p228, %p225, %p227;
	@%p228 bra 	$L__BB2_104;
	atom.add.u32 	%r128, [%rd4], 1;
	setp.lt.u32 	%p229, %r128, 255;
	@%p229 bra 	$L__BB2_103;
	mov.u64 	%rd167, $str;
	cvta.global.u64 	%rd168, %rd167;
	{ // callseq 3, 0
	.param .b64 param0;
	st.param.b64 	[param0], %rd168;
	.param .b64 param1;
	st.param.b64 	[param1], 0;
	.param .b32 retval0;
	call.uni (retval0), 
	vprintf, 
	(
	param0, 
	param1
	);
	ld.param.b32 	%r381, [retval0];
	} // callseq 3
	bra.uni 	$L__BB2_105;
$L__BB2_103:
	add.s32 	%r383, %r122, %r121;
	cvt.u64.u32 	%rd169, %r383;
	shl.b64 	%rd170, %rd169, 32;
	add.s32 	%r384, %r127, %r126;
	cvt.u64.u32 	%rd171, %r384;
	or.b64  	%rd172, %rd170, %rd171;
	mul.wide.u32 	%rd173, %r128, 8;
	add.s64 	%rd174, %rd4, %rd173;
	st.u64 	[%rd174+8], %rd172;
	bra.uni 	$L__BB2_105;
$L__BB2_104:
	add.s64 	%rd287, %rd287, 1;
$L__BB2_105:
	ld.global.u32 	%r129, [%rd31+4];
	cvt.u16.u32 	%rs30, %r129;
	and.b16  	%rs31, %rs30, 15;
	setp.gt.u16 	%p231, %rs31, 9;
	setp.ne.s16 	%p232, %rs31, 15;
	mov.pred 	%p450, 0;
	and.pred  	%p233, %p231, %p232;
	@%p233 bra 	$L__BB2_107;
	setp.eq.s32 	%p234, %r129, 0;
	and.b32  	%r385, %r129, 14;
	setp.ne.s32 	%p235, %r385, 0;
	or.pred  	%p450, %p234, %p235;
$L__BB2_107:
	setp.ne.s32 	%p236, %r3, 0;
	and.b32  	%r386, %r129, 15;
	shl.b32 	%r387, %r602, 4;
	add.s32 	%r388, %r387, -16;
	selp.b32 	%r389, 0, %r388, %p450;
	add.s32 	%r390, %r129, %r389;
	and.b32  	%r391, %r390, -16;
	or.b32  	%r130, %r391, %r386;
	st.local.u32 	[%rd280], %r130;
	@%p236 bra 	$L__BB2_110;
	setp.eq.s32 	%p237, %r130, 0;
	and.b32  	%r392, %r129, 14;
	setp.ne.s32 	%p238, %r392, 0;
	or.pred  	%p239, %p237, %p238;
	@%p239 bra 	$L__BB2_110;
	ld.global.u64 	%rd175, [%rd1+8];
	shr.u32 	%r393, %r130, 4;
	mul.wide.u32 	%rd176, %r393, 8;
	add.s64 	%rd177, %rd175, %rd176;
	shl.b32 	%r394, %r129, 2;
	cvt.u64.u32 	%rd178, %r394;
	and.b64  	%rd179, %rd178, 4;
	add.s64 	%rd180, %rd177, %rd179;
	mov.b32 	%r395, 0;
	st.u32 	[%rd180], %r395;
$L__BB2_110:
	setp.eq.s32 	%p241, %r602, -1;
	and.pred  	%p21, %p441, %p241;
	add.u64 	%rd49, %SPL, 0;
	ld.local.u32 	%r131, [%rd49];
	setp.ne.s32 	%p242, %r131, 0;
	add.u64 	%rd50, %SPL, 4;
	ld.local.u32 	%r398, [%rd50];
	cvt.u64.u32 	%rd51, %r398;
	setp.ne.s32 	%p243, %r398, 0;
	and.pred  	%p468, %p242, %p243;
	mov.pred 	%p463, 0;
	not.pred 	%p244, %p468;
	mov.pred 	%p464, %p463;
	mov.pred 	%p465, %p463;
	mov.pred 	%p466, %p463;
	mov.pred 	%p467, %p463;
	@%p244 bra 	$L__BB2_150;
	and.b32  	%r400, %r131, 14;
	setp.ne.s32 	%p246, %r400, 0;
	mov.pred 	%p465, 0;
	@%p246 bra 	$L__BB2_113;
	cvt.u32.u64 	%r401, %rd51;
	setp.eq.s32 	%p247, %r5, 0;
	cvt.u16.u64 	%rs32, %rd51;
	and.b16  	%rs33, %rs32, 15;
	setp.gt.u16 	%p248, %rs33, 9;
	setp.ne.s16 	%p249, %rs33, 15;
	and.pred  	%p250, %p248, %p249;
	and.b32  	%r402, %r401, 14;
	setp.eq.s32 	%p251, %r402, 4;
	or.pred  	%p252, %p251, %p250;
	and.pred  	%p465, %p247, %p252;
$L__BB2_113:
	and.b32  	%r403, %r131, 15;
	setp.ne.s32 	%p254, %r403, 5;
	mov.pred 	%p466, 0;
	@%p254 bra 	$L__BB2_115;
	cvt.u16.u64 	%rs34, %rd51;
	and.b16  	%rs35, %rs34, 15;
	setp.gt.u16 	%p255, %rs35, 9;
	setp.ne.s16 	%p256, %rs35, 15;
	and.pred  	%p466, %p255, %p256;
$L__BB2_115:
	cvt.u16.u32 	%rs36, %r131;
	and.b16  	%rs37, %rs36, 15;
	setp.lt.u16 	%p258, %rs37, 10;
	setp.eq.s16 	%p259, %rs37, 15;
	or.pred  	%p27, %p258, %p259;
	mov.pred 	%p464, 0;
	@%p27 bra 	$L__BB2_117;
	cvt.u32.u64 	%r404, %rd51;
	and.b32  	%r405, %r404, 15;
	setp.eq.s32 	%p464, %r405, 5;
$L__BB2_117:
	mov.pred 	%p467, 0;
	@%p27 bra 	$L__BB2_120;
	cvt.u16.u64 	%rs38, %rd51;
	and.b16  	%rs39, %rs38, 15;
	setp.lt.u16 	%p262, %rs39, 10;
	setp.eq.s16 	%p263, %rs39, 15;
	or.pred  	%p264, %p262, %p263;
	@%p264 bra 	$L__BB2_120;
	cvt.u32.u64 	%r406, %rd51;
	xor.b32  	%r407, %r406, %r131;
	and.b32  	%r408, %r407, 15;
	setp.eq.s32 	%p467, %r408, 0;
$L__BB2_120:
	cvt.u16.u32 	%rs40, %r131;
	and.b16  	%rs41, %rs40, 15;
	setp.lt.u16 	%p266, %rs41, 10;
	setp.eq.s16 	%p267, %rs41, 15;
	or.pred  	%p268, %p266, %p267;
	mov.pred 	%p463, 0;
	@%p268 bra 	$L__BB2_150;
	cvt.u16.u64 	%rs42, %rd51;
	and.b16  	%rs43, %rs42, 15;
	setp.lt.u16 	%p270, %rs43, 10;
	setp.eq.s16 	%p271, %rs43, 15;
	or.pred  	%p272, %p270, %p271;
	@%p272 bra 	$L__BB2_150;
	cvt.u32.u64 	%r412, %rd51;
	xor.b32  	%r413, %r412, %r131;
	and.b32  	%r414, %r413, 15;
	setp.eq.s32 	%p274, %r414, 0;
	@%p274 bra 	$L__BB2_150;
	ld.shared.u32 	%r416, [%r7];
	and.b32  	%r623, %r416, -4;
	ld.global.u64 	%rd52, [%rd1+8];
	mov.b32 	%r622, 0;
	mov.u32 	%r624, %r622;
	bra.uni 	$L__BB2_146;
$L__BB2_124:
	add.s32 	%r424, %r10, %r625;
	mul.wide.u32 	%rd184, %r424, 8;
	add.s64 	%rd53, %rd52, %rd184;
	ld.u32 	%r425, [%rd53];
	setp.ne.s32 	%p281, %r425, 0;
	mov.pred 	%p455, 0;
	@%p281 bra 	$L__BB2_126;
	ld.u32 	%r426, [%rd53+4];
	setp.eq.s32 	%p455, %r426, 0;
$L__BB2_126:
	vote.sync.all.pred 	%p282, %p455, %r4;
	add.s32 	%r428, %r623, 8;
	and.b32  	%r625, %r428, 16383;
	setp.ne.s32 	%p283, %r152, 16376;
	add.s32 	%r429, %r153, 4;
	selp.b32 	%r430, %r429, 0, %p283;
	selp.b32 	%r134, %r430, 0, %p282;
	setp.eq.s32 	%p284, %r134, 4;
	@%p284 bra 	$L__BB2_149;
	add.s32 	%r431, %r10, %r625;
	mul.wide.u32 	%rd185, %r431, 8;
	add.s64 	%rd54, %rd52, %rd185;
	ld.u32 	%r432, [%rd54];
	setp.ne.s32 	%p286, %r432, 0;
	mov.pred 	%p456, 0;
	@%p286 bra 	$L__BB2_129;
	ld.u32 	%r433, [%rd54+4];
	setp.eq.s32 	%p456, %r433, 0;
$L__BB2_129:
	vote.sync.all.pred 	%p287, %p456, %r4;
	add.s32 	%r435, %r623, 12;
	and.b32  	%r625, %r435, 16383;
	setp.ne.s32 	%p288, %r152, 16372;
	add.s32 	%r436, %r134, 4;
	selp.b32 	%r437, %r436, 0, %p288;
	selp.b32 	%r136, %r437, 0, %p287;
	setp.eq.s32 	%p289, %r136, 4;
	@%p289 bra 	$L__BB2_149;
	add.s32 	%r438, %r10, %r625;
	mul.wide.u32 	%rd186, %r438, 8;
	add.s64 	%rd55, %rd52, %rd186;
	ld.u32 	%r439, [%rd55];
	setp.ne.s32 	%p291, %r439, 0;
	mov.pred 	%p457, 0;
	@%p291 bra 	$L__BB2_132;
	ld.u32 	%r440, [%rd55+4];
	setp.eq.s32 	%p457, %r440, 0;
$L__BB2_132:
	vote.sync.all.pred 	%p292, %p457, %r4;
	add.s32 	%r442, %r623, 16;
	and.b32  	%r625, %r442, 16383;
	setp.ne.s32 	%p293, %r152, 16368;
	add.s32 	%r443, %r136, 4;
	selp.b32 	%r444, %r443, 0, %p293;
	selp.b32 	%r138, %r444, 0, %p292;
	setp.eq.s32 	%p294, %r138, 4;
	@%p294 bra 	$L__BB2_149;
	add.s32 	%r445, %r10, %r625;
	mul.wide.u32 	%rd187, %r445, 8;
	add.s64 	%rd56, %rd52, %rd187;
	ld.u32 	%r446, [%rd56];
	setp.ne.s32 	%p296, %r446, 0;
	mov.pred 	%p458, 0;
	@%p296 bra 	$L__BB2_135;
	ld.u32 	%r447, [%rd56+4];
	setp.eq.s32 	%p458, %r447, 0;
$L__BB2_135:
	vote.sync.all.pred 	%p297, %p458, %r4;
	add.s32 	%r449, %r623, 20;
	and.b32  	%r625, %r449, 16383;
	setp.ne.s32 	%p298, %r152, 16364;
	add.s32 	%r450, %r138, 4;
	selp.b32 	%r451, %r450, 0, %p298;
	selp.b32 	%r140, %r451, 0, %p297;
	setp.eq.s32 	%p299, %r140, 4;
	@%p299 bra 	$L__BB2_149;
	add.s32 	%r452, %r10, %r625;
	mul.wide.u32 	%rd188, %r452, 8;
	add.s64 	%rd57, %rd52, %rd188;
	ld.u32 	%r453, [%rd57];
	setp.ne.s32 	%p301, %r453, 0;
	mov.pred 	%p459, 0;
	@%p301 bra 	$L__BB2_138;
	ld.u32 	%r454, [%rd57+4];
	setp.eq.s32 	%p459, %r454, 0;
$L__BB2_138:
	vote.sync.all.pred 	%p302, %p459, %r4;
	add.s32 	%r456, %r623, 24;
	and.b32  	%r625, %r456, 16383;
	setp.ne.s32 	%p303, %r152, 16360;
	add.s32 	%r457, %r140, 4;
	selp.b32 	%r458, %r457, 0, %p303;
	selp.b32 	%r142, %r458, 0, %p302;
	setp.eq.s32 	%p304, %r142, 4;
	@%p304 bra 	$L__BB2_149;
	add.s32 	%r459, %r10, %r625;
	mul.wide.u32 	%rd189, %r459, 8;
	add.s64 	%rd58, %rd52, %rd189;
	ld.u32 	%r460, [%rd58];
	setp.ne.s32 	%p306, %r460, 0;
	mov.pred 	%p460, 0;
	@%p306 bra 	$L__BB2_141;
	ld.u32 	%r461, [%rd58+4];
	setp.eq.s32 	%p460, %r461, 0;
$L__BB2_141:
	vote.sync.all.pred 	%p307, %p460, %r4;
	add.s32 	%r463, %r623, 28;
	and.b32  	%r625, %r463, 16383;
	setp.ne.s32 	%p308, %r152, 16356;
	add.s32 	%r464, %r142, 4;
	selp.b32 	%r465, %r464, 0, %p308;
	selp.b32 	%r144, %r465, 0, %p307;
	setp.eq.s32 	%p309, %r144, 4;
	@%p309 bra 	$L__BB2_149;
	add.s32 	%r466, %r10, %r625;
	mul.wide.u32 	%rd190, %r466, 8;
	add.s64 	%rd59, %rd52, %rd190;
	ld.u32 	%r467, [%rd59];
	setp.ne.s32 	%p311, %r467, 0;
	mov.pred 	%p461, 0;
	@%p311 bra 	$L__BB2_144;
	ld.u32 	%r468, [%rd59+4];
	setp.eq.s32 	%p461, %r468, 0;
$L__BB2_144:
	vote.sync.all.pred 	%p312, %p461, %r4;
	add.s32 	%r470, %r623, 32;
	and.b32  	%r625, %r470, 16383;
	setp.ne.s32 	%p313, %r152, 16352;
	add.s32 	%r471, %r144, 4;
	selp.b32 	%r472, %r471, 0, %p313;
	selp.b32 	%r624, %r472, 0, %p312;
	setp.eq.s32 	%p314, %r624, 4;
	@%p314 bra 	$L__BB2_149;
	add.s32 	%r622, %r622, 8;
	setp.eq.s32 	%p316, %r622, 256;
	mov.b32 	%r626, -1;
	mov.pred 	%p463, -1;
	mov.u32 	%r623, %r625;
	@%p316 bra 	$L__BB2_150;
$L__BB2_146:
	add.s32 	%r417, %r10, %r623;
	mul.wide.u32 	%rd183, %r417, 8;
	add.s64 	%rd60, %rd52, %rd183;
	ld.u32 	%r418, [%rd60];
	setp.ne.s32 	%p276, %r418, 0;
	mov.pred 	%p462, 0;
	@%p276 bra 	$L__BB2_148;
	ld.u32 	%r419, [%rd60+4];
	setp.eq.s32 	%p462, %r419, 0;
$L__BB2_148:
	vote.sync.all.pred 	%p277, %p462, %r4;
	add.s32 	%r421, %r623, 4;
	and.b32  	%r625, %r421, 16383;
	and.b32  	%r152, %r623, 16383;
	setp.ne.s32 	%p278, %r152, 16380;
	add.s32 	%r422, %r624, 4;
	selp.b32 	%r423, %r422, 0, %p278;
	selp.b32 	%r153, %r423, 0, %p277;
	setp.ne.s32 	%p279, %r153, 4;
	@%p279 bra 	$L__BB2_124;
$L__BB2_149:
	st.shared.u32 	[%r7], %r625;
	add.s32 	%r474, %r9, %r625;
	add.s32 	%r475, %r474, 268435452;
	and.b32  	%r626, %r475, 268435455;
	mov.pred 	%p463, -1;
$L__BB2_150:
	setp.eq.s32 	%p318, %r626, -1;
	and.pred  	%p319, %p463, %p318;
	or.pred  	%p320, %p319, %p21;
	and.pred  	%p321, %p468, %p320;
	not.pred 	%p322, %p321;
	@%p322 bra 	$L__BB2_157;
	cvt.u32.u64 	%r476, %rd51;
	and.b32  	%r157, %r131, 15;
	setp.eq.s32 	%p323, %r157, 5;
	and.b32  	%r158, %r476, 15;
	setp.eq.s32 	%p324, %r158, 5;
	and.pred  	%p325, %p323, %p324;
	@%p325 bra 	$L__BB2_153;
	setp.eq.s32 	%p326, %r158, 5;
	setp.eq.s32 	%p327, %r158, 4;
	setp.eq.s32 	%p328, %r157, 4;
	and.pred  	%p329, %p328, %p326;
	and.b32  	%r478, %r131, 14;
	setp.eq.s32 	%p330, %r478, 4;
	and.pred  	%p331, %p330, %p327;
	or.pred  	%p332, %p329, %p331;
	not.pred 	%p333, %p332;
	@%p333 bra 	$L__BB2_154;
$L__BB2_153:
	add.s64 	%rd287, %rd287, 1;
	mov.pred 	%p468, 0;
	bra.uni 	$L__BB2_157;
$L__BB2_154:
	atom.add.u32 	%r159, [%rd4], 1;
	setp.gt.u32 	%p334, %r159, 254;
	@%p334 bra 	$L__BB2_156;
	cvt.u64.u32 	%rd194, %r131;
	shl.b64 	%rd195, %rd194, 32;
	or.b64  	%rd196, %rd195, %rd51;
	mul.wide.u32 	%rd197, %r159, 8;
	add.s64 	%rd198, %rd4, %rd197;
	st.u64 	[%rd198+8], %rd196;
	mov.pred 	%p468, 0;
	bra.uni 	$L__BB2_157;
$L__BB2_156:
	mov.u64 	%rd192, $str;
	cvta.global.u64 	%rd193, %rd192;
	{ // callseq 4, 0
	.param .b64 param0;
	st.param.b64 	[param0], %rd193;
	.param .b64 param1;
	st.param.b64 	[param1], 0;
	.param .b32 retval0;
	call.uni (retval0), 
	vprintf, 
	(
	param0, 
	param1
	);
	ld.param.b32 	%r479, [retval0];
	} // callseq 4
	mov.pred 	%p468, 0;
$L__BB2_157:
	bar.warp.sync 	%r4;
	mov.b32 	%r631, 5;
	not.pred 	%p338, %p468;
	@%p338 bra 	$L__BB2_162;
	setp.eq.s32 	%p339, %r3, 0;
	selp.u64 	%rd199, 1, 0, %p339;
	add.s64 	%rd287, %rd287, %rd199;
	or.pred  	%p340, %p464, %p467;
	or.pred  	%p341, %p463, %p340;
	not.pred 	%p342, %p341;
	@%p342 bra 	$L__BB2_162;
	ld.local.u32 	%r485, [%rd49];
	and.b32  	%r160, %r485, -16;
	ld.global.u64 	%rd200, [%rd1+8];
	shr.u32 	%r486, %r485, 4;
	mul.wide.u32 	%rd201, %r486, 8;
	add.s64 	%rd202, %rd200, %rd201;
	mul.wide.u32 	%rd203, %r5, 4;
	add.s64 	%rd64, %rd202, %rd203;
	atom.exch.b32 	%r168, [%rd64], -1;
	setp.ne.s32 	%p343, %r168, -1;
	@%p343 bra 	$L__BB2_161;
$L__BB2_160:
	atom.exch.b32 	%r168, [%rd64], -1;
	setp.eq.s32 	%p344, %r168, -1;
	@%p344 bra 	$L__BB2_160;
$L__BB2_161:
	selp.b32 	%r631, %r168, 5, %p467;
	or.b32  	%r629, %r160, %r5;
$L__BB2_162:
	and.pred  	%p345, %p463, %p468;
	not.pred 	%p346, %p345;
	@%p346 bra 	$L__BB2_164;
	add.s32 	%r487, %r626, %r3;
	setp.lt.u32 	%p347, %r3, 2;
	selp.b32 	%r488, 2, 0, %p347;
	add.s32 	%r489, %r626, %r488;
	setp.gt.u32 	%p348, %r3, 1;
	selp.b32 	%r490, 1, 3, %p348;
	add.s32 	%r491, %r626, %r490;
	ld.global.u64 	%rd204, [%rd1+8];
	shl.b32 	%r492, %r487, 3;
	cvt.u64.u32 	%rd205, %r492;
	and.b64  	%rd206, %rd205, 2147483640;
	add.s64 	%rd207, %rd204, %rd206;
	shl.b32 	%r493, %r489, 4;
	or.b32  	%r494, %r493, %r5;
	atom.exch.b32 	%r495, [%rd207], %r494;
	ld.global.u64 	%rd208, [%rd1+8];
	add.s64 	%rd209, %rd208, %rd206;
	shl.b32 	%r496, %r491, 4;
	or.b32  	%r497, %r496, %r5;
	atom.exch.b32 	%r498, [%rd209+4], %r497;
	ld.local.u32 	%r499, [%rd49];
	and.b32  	%r500, %r499, 15;
	shl.b32 	%r501, %r487, 4;
	or.b32  	%r631, %r500, %r501;
$L__BB2_164:
	bar.warp.sync 	%r4;
	or.pred  	%p349, %p466, %p467;
	or.pred  	%p350, %p463, %p349;
	and.pred  	%p351, %p468, %p350;
	not.pred 	%p352, %p351;
	@%p352 bra 	$L__BB2_166;
	mov.u32 	%r502, %tid.x;
	shl.b32 	%r503, %r502, 2;
	and.b32  	%r504, %r503, 4080;
	mov.u32 	%r505, _ZZ9init_unitP3NetbE4SMEM;
	add.s32 	%r506, %r505, %r504;
	setp.lt.u32 	%p353, %r3, 2;
	selp.b32 	%r507, 2, -2, %p353;
	add.s32 	%r508, %r507, %r3;
	shl.b32 	%r509, %r508, 2;
	add.s32 	%r510, %r506, %r509;
	st.shared.u32 	[%r510], %r631;
$L__BB2_166:
	bar.warp.sync 	%r4;
	or.pred  	%p354, %p467, %p464;
	or.pred  	%p355, %p463, %p354;
	and.pred  	%p54, %p468, %p355;
	not.pred 	%p356, %p54;
	@%p356 bra 	$L__BB2_168;
	mov.u32 	%r512, %tid.x;
	shl.b32 	%r513, %r512, 2;
	and.b32  	%r514, %r513, 4080;
	mov.u32 	%r515, _ZZ9init_unitP3NetbE4SMEM;
	add.s32 	%r516, %r515, %r514;
	shl.b32 	%r517, %r3, 2;
	add.s32 	%r518, %r516, %r517;
	ld.shared.u32 	%r172, [%r518];
$L__BB2_168:
	setp.eq.s32 	%p357, %r5, 0;
	bar.warp.sync 	%r4;
	and.pred  	%p358, %p357, %p465;
	and.pred  	%p359, %p358, %p468;
	not.pred 	%p360, %p359;
	@%p360 bra 	$L__BB2_170;
	ld.local.u32 	%r519, [%rd49];
	ld.global.u64 	%rd210, [%rd1+8];
	shr.u32 	%r520, %r519, 4;
	mul.wide.u32 	%rd211, %r520, 8;
	add.s64 	%rd212, %rd210, %rd211;
	shl.b32 	%r521, %r519, 2;
	cvt.u64.u32 	%rd213, %r521;
	and.b64  	%rd214, %rd213, 4;
	add.s64 	%rd215, %rd212, %rd214;
	ld.local.u32 	%r522, [%rd50];
	atom.exch.b32 	%r523, [%rd215], %r522;
$L__BB2_170:
	bar.warp.sync 	%r4;
	@%p356 bra 	$L__BB2_209;
	or.pred  	%p55, %p463, %p464;
	ld.global.u64 	%rd66, [%rd1+8];
	shr.u32 	%r524, %r629, 4;
	mul.wide.u32 	%rd216, %r524, 8;
	add.s64 	%rd217, %rd66, %rd216;
	shl.b32 	%r525, %r629, 2;
	cvt.u64.u32 	%rd218, %r525;
	and.b64  	%rd219, %rd218, 4;
	add.s64 	%rd67, %rd217, %rd219;
	setp.eq.s32 	%p362, %r168, 0;
	and.b32  	%r526, %r168, 14;
	setp.ne.s32 	%p363, %r526, 0;
	or.pred  	%p364, %p362, %p363;
	@%p364 bra 	$L__BB2_198;
	shr.u32 	%r527, %r168, 4;
	mul.wide.u32 	%rd220, %r527, 8;
	add.s64 	%rd221, %rd66, %rd220;
	shl.b32 	%r528, %r168, 2;
	cvt.u64.u32 	%rd222, %r528;
	and.b64  	%rd223, %rd222, 4;
	add.s64 	%rd224, %rd221, %rd223;
	atom.relaxed.cas.b32 	%r529, [%rd224], %r629, %r172;
	setp.ne.s32 	%p365, %r529, %r629;
	@%p365 bra 	$L__BB2_174;
	atom.exch.b32 	%r563, [%rd67], 0;
	bra.uni 	$L__BB2_209;
$L__BB2_174:
	setp.eq.s32 	%p366, %r172, 0;
	and.b32  	%r173, %r172, 14;
	setp.ne.s32 	%p367, %r173, 0;
	or.pred  	%p368, %p366, %p367;
	@%p368 bra 	$L__BB2_179;
	and.b32  	%r174, %r172, 1;
	and.b32  	%r530, %r172, -15;
	or.b32  	%r531, %r530, 2;
	atom.exch.b32 	%r532, [%rd67], %r531;
	ld.global.u64 	%rd290, [%rd1+8];
	shr.u32 	%r175, %r172, 4;
	mul.wide.u32 	%rd225, %r175, 8;
	add.s64 	%rd226, %rd290, %rd225;
	shl.b32 	%r533, %r172, 2;
	cvt.u64.u32 	%rd227, %r533;
	and.b64  	%rd228, %rd227, 4;
	add.s64 	%rd291, %rd226, %rd228;
	ld.u32 	%r633, [%rd291];
	setp.eq.s32 	%p369, %r633, 0;
	and.b32  	%r534, %r633, 14;
	setp.ne.s32 	%p370, %r534, 0;
	or.pred  	%p371, %p369, %p370;
	@%p371 bra 	$L__BB2_209;
$L__BB2_176:
	shr.u32 	%r535, %r633, 4;
	mul.wide.u32 	%rd229, %r535, 8;
	add.s64 	%rd230, %rd290, %rd229;
	shl.b32 	%r536, %r633, 2;
	cvt.u64.u32 	%rd231, %r536;
	and.b64  	%rd232, %rd231, 4;
	add.s64 	%rd72, %rd230, %rd232;
	atom.or.b32 	%r178, [%rd72], 0;
	and.b32  	%r537, %r178, 14;
	setp.ne.s32 	%p372, %r537, 2;
	@%p372 bra 	$L__BB2_209;
	and.b32  	%r538, %r178, -15;
	atom.relaxed.cas.b32 	%r539, [%rd291], %r633, %r538;
	setp.ne.s32 	%p373, %r539, %r633;
	@%p373 bra 	$L__BB2_209;
	mov.b32 	%r540, 0;
	st.u32 	[%rd72], %r540;
	ld.global.u64 	%rd290, [%rd1+8];
	add.s64 	%rd234, %rd290, %rd225;
	mul.wide.u32 	%rd235, %r174, 4;
	add.s64 	%rd291, %rd234, %rd235;
	ld.u32 	%r633, [%rd291];
	setp.eq.s32 	%p374, %r633, 0;
	and.b32  	%r541, %r633, 14;
	setp.ne.s32 	%p375, %r541, 0;
	or.pred  	%p376, %p374, %p375;
	@%p376 bra 	$L__BB2_209;
	bra.uni 	$L__BB2_176;
$L__BB2_179:
	cvt.u16.u32 	%rs44, %r172;
	and.b16  	%rs45, %rs44, 15;
	setp.lt.u16 	%p377, %rs45, 10;
	setp.eq.s16 	%p378, %rs45, 15;
	or.pred  	%p379, %p377, %p378;
	setp.ne.s32 	%p380, %r173, 4;
	and.pred  	%p381, %p379, %p380;
	@%p381 bra 	$L__BB2_209;
	atom.exch.b32 	%r543, [%rd67], %r172;
$L__BB2_181:
	ld.global.u64 	%rd236, [%rd1+8];
	shr.u32 	%r544, %r168, 4;
	mul.wide.u32 	%rd237, %r544, 8;
	add.s64 	%rd238, %rd236, %rd237;
	shl.b32 	%r545, %r168, 2;
	cvt.u64.u32 	%rd239, %r545;
	and.b64  	%rd240, %rd239, 4;
	add.s64 	%rd75, %rd238, %rd240;
	atom.or.b32 	%r181, [%rd75], 0;
	and.b32  	%r182, %r181, 14;
	setp.ne.s32 	%p382, %r182, 2;
	@%p382 bra 	$L__BB2_183;
	mov.b32 	%r562, 0;
	st.u32 	[%rd75], %r562;
	mov.u32 	%r168, %r181;
	bra.uni 	$L__BB2_181;
$L__BB2_183:
	setp.eq.s32 	%p383, %r181, 0;
	setp.ne.s32 	%p384, %r182, 0;
	or.pred  	%p385, %p383, %p384;
	@%p385 bra 	$L__BB2_187;
	atom.relaxed.cas.b32 	%r546, [%rd75], %r181, %r172;
	setp.ne.s32 	%p386, %r546, %r181;
	@%p386 bra 	$L__BB2_181;
	mov.b32 	%r547, 0;
	st.u32 	[%rd67], %r547;
	ld.global.u64 	%rd241, [%rd1+8];
	shr.u32 	%r548, %r181, 4;
	mul.wide.u32 	%rd242, %r548, 8;
	add.s64 	%rd243, %rd241, %rd242;
	shl.b32 	%r549, %r181, 2;
	cvt.u64.u32 	%rd244, %r549;
	and.b64  	%rd245, %rd244, 4;
	add.s64 	%rd292, %rd243, %rd245;
	ld.u32 	%r635, [%rd292];
	and.b32  	%r550, %r635, 14;
	setp.ne.s32 	%p387, %r550, 2;
	@%p387 bra 	$L__BB2_209;
$L__BB2_186:
	mov.b32 	%r551, 0;
	st.u32 	[%rd292], %r551;
	ld.global.u64 	%rd246, [%rd1+8];
	shr.u32 	%r552, %r635, 4;
	mul.wide.u32 	%rd247, %r552, 8;
	add.s64 	%rd248, %rd246, %rd247;
	shl.b32 	%r553, %r635, 2;
	cvt.u64.u32 	%rd249, %r553;
	and.b64  	%rd250, %rd249, 4;
	add.s64 	%rd292, %rd248, %rd250;
	ld.u32 	%r635, [%rd292];
	and.b32  	%r554, %r635, 14;
	setp.eq.s32 	%p388, %r554, 2;
	@%p388 bra 	$L__BB2_186;
	bra.uni 	$L__BB2_209;
$L__BB2_187:
	cvt.u16.u32 	%rs46, %r181;
	and.b16  	%rs47, %rs46, 15;
	setp.lt.u16 	%p389, %rs47, 10;
	setp.eq.s16 	%p390, %rs47, 15;
	or.pred  	%p391, %p389, %p390;
	setp.ne.s32 	%p392, %r182, 4;
	and.pred  	%p393, %p392, %p391;
	setp.ne.s32 	%p394, %r181, -2;
	and.pred  	%p395, %p394, %p393;
	@%p395 bra 	$L__BB2_197;
	min.u64 	%rd79, %rd67, %rd75;
	max.u64 	%rd80, %rd67, %rd75;
	atom.exch.b32 	%r186, [%rd79], -2;
	setp.eq.s32 	%p397, %r186, -2;
	@%p397 bra 	$L__BB2_195;
	atom.exch.b32 	%r555, [%rd80], -2;
	and.b32  	%r188, %r186, 15;
	setp.eq.s32 	%p398, %r188, 5;
	and.b32  	%r189, %r555, 15;
	setp.eq.s32 	%p399, %r189, 5;
	and.pred  	%p400, %p398, %p399;
	@%p400 bra 	$L__BB2_191;
	setp.eq.s32 	%p401, %r189, 5;
	setp.eq.s32 	%p402, %r189, 4;
	setp.eq.s32 	%p403, %r188, 4;
	and.pred  	%p404, %p403, %p401;
	and.b32  	%r557, %r186, 14;
	setp.eq.s32 	%p405, %r557, 4;
	and.pred  	%p406, %p405, %p402;
	or.pred  	%p407, %p404, %p406;
	not.pred 	%p408, %p407;
	@%p408 bra 	$L__BB2_192;
$L__BB2_191:
	add.s64 	%rd287, %rd287, 1;
	bra.uni 	$L__BB2_209;
$L__BB2_192:
	atom.add.u32 	%r190, [%rd4], 1;
	setp.gt.u32 	%p409, %r190, 254;
	@%p409 bra 	$L__BB2_194;
	cvt.u64.u32 	%rd253, %r186;
	shl.b64 	%rd254, %rd253, 32;
	cvt.u64.u32 	%rd255, %r555;
	or.b64  	%rd256, %rd254, %rd255;
	mul.wide.u32 	%rd257, %r190, 8;
	add.s64 	%rd258, %rd4, %rd257;
	st.u64 	[%rd258+8], %rd256;
	bra.uni 	$L__BB2_209;
$L__BB2_194:
	mov.u64 	%rd251, $str;
	cvta.global.u64 	%rd252, %rd251;
	{ // callseq 5, 0
	.param .b64 param0;
	st.param.b64 	[param0], %rd252;
	.param .b64 param1;
	st.param.b64 	[param1], 0;
	.param .b32 retval0;
	call.uni (retval0), 
	vprintf, 
	(
	param0, 
	param1
	);
	ld.param.b32 	%r558, [retval0];
	} // callseq 5
	bra.uni 	$L__BB2_209;
$L__BB2_195:
	mov.b32 	%r560, 0;
	st.u32 	[%rd79], %r560;
$L__BB2_196:
	atom.relaxed.cas.b32 	%r561, [%rd80], -2, 0;
	setp.eq.s32 	%p410, %r561, -2;
	@%p410 bra 	$L__BB2_209;
	bra.uni 	$L__BB2_196;
$L__BB2_197:
	setp.eq.s32 	%p396, %r181, -1;
	@%p396 bra 	$L__BB2_181;
	bra.uni 	$L__BB2_209;
$L__BB2_198:
	cvt.u16.u32 	%rs48, %r168;
	and.b16  	%rs49, %rs48, 15;
	setp.lt.u16 	%p411, %rs49, 10;
	setp.eq.s16 	%p412, %rs49, 15;
	or.pred  	%p413, %p411, %p412;
	and.b32  	%r191, %r168, 15;
	add.s32 	%r564, %r191, -6;
	setp.lt.u32 	%p414, %r564, -2;
	and.pred  	%p415, %p414, %p413;
	@%p415 bra 	$L__BB2_208;
	cvt.u16.u32 	%rs50, %r172;
	and.b16  	%rs51, %rs50, 15;
	setp.lt.u16 	%p416, %rs51, 10;
	setp.eq.s16 	%p417, %rs51, 15;
	or.pred  	%p418, %p416, %p417;
	and.b32  	%r192, %r172, 15;
	add.s32 	%r565, %r192, -6;
	setp.lt.u32 	%p419, %r565, -2;
	and.pred  	%p420, %p418, %p419;
	@%p420 bra 	$L__BB2_208;
	setp.ge.u32 	%p421, %r168, %r172;
	not.pred 	%p422, %p55;
	and.pred  	%p423, %p421, %p422;
	@%p423 bra 	$L__BB2_207;
	setp.eq.s32 	%p424, %r192, 5;
	setp.eq.s32 	%p425, %r191, 5;
	and.pred  	%p426, %p425, %p424;
	@%p426 bra 	$L__BB2_203;
	setp.eq.s32 	%p427, %r191, 5;
	setp.eq.s32 	%p428, %r191, 4;
	setp.eq.s32 	%p429, %r192, 4;
	and.pred  	%p430, %p427, %p429;
	and.b32  	%r566, %r172, 14;
	setp.eq.s32 	%p431, %r566, 4;
	and.pred  	%p432, %p428, %p431;
	or.pred  	%p433, %p430, %p432;
	not.pred 	%p434, %p433;
	@%p434 bra 	$L__BB2_204;
$L__BB2_203:
	add.s64 	%rd287, %rd287, 1;
	bra.uni 	$L__BB2_207;
$L__BB2_204:
	atom.add.u32 	%r193, [%rd4], 1;
	setp.gt.u32 	%p435, %r193, 254;
	@%p435 bra 	$L__BB2_206;
	cvt.u64.u32 	%rd261, %r172;
	shl.b64 	%rd262, %rd261, 32;
	cvt.u64.u32 	%rd263, %r168;
	or.b64  	%rd264, %rd262, %rd263;
	mul.wide.u32 	%rd265, %r193, 8;
	add.s64 	%rd266, %rd4, %rd265;
	st.u64 	[%rd266+8], %rd264;
	bra.uni 	$L__BB2_207;
$L__BB2_206:
	mov.u64 	%rd259, $str;
	cvta.global.u64 	%rd260, %rd259;
	{ // callseq 6, 0
	.param .b64 param0;
	st.param.b64 	[param0], %rd260;
	.param .b64 param1;
	st.param.b64 	[param1], 0;
	.param .b32 retval0;
	call.uni (retval0), 
	vprintf, 
	(
	param0, 
	param1
	);
	ld.param.b32 	%r567, [retval0];
	} // callseq 6
$L__BB2_207:
	atom.exch.b32 	%r569, [%rd67], 0;
	bra.uni 	$L__BB2_209;
$L__BB2_208:
	atom.exch.b32 	%r570, [%rd67], 0;
$L__BB2_209:
	bar.warp.sync 	%r4;
	add.s32 	%r596, %r596, 1;
	setp.ne.s32 	%p436, %r596, %r195;
	@%p436 bra 	$L__BB2_2;
	ld.global.u64 	%rd295, [%rd1];
$L__BB2_211:
	ld.param.s8 	%rs52, [global_rewrite_param_4];
	ld.param.u32 	%r595, [global_rewrite_param_3];
	setp.eq.s16 	%p437, %rs52, 0;
	mul.hi.u32 	%r571, %r595, 613566757;
	sub.s32 	%r572, %r595, %r571;
	shr.u32 	%r573, %r572, 1;
	add.s32 	%r574, %r573, %r571;
	shr.u32 	%r575, %r574, 2;
	mul.lo.s32 	%r576, %r575, 7;
	sub.s32 	%r577, %r595, %r576;
	sub.s32 	%r578, 6, %r577;
	shr.u32 	%r579, %r6, %r578;
	mov.b32 	%r580, 64;
	shr.u32 	%r581, %r580, %r577;
	and.b32  	%r582, %r579, 1;
	setp.eq.b32 	%p438, %r582, 1;
	neg.s32 	%r583, %r581;
	selp.b32 	%r584, %r583, %r581, %p438;
	add.s32 	%r585, %r584, %r1;
	shr.u32 	%r586, %r585, 7;
	shl.b32 	%r587, %r585, 7;
	and.b32  	%r588, %r587, 16256;
	add.s32 	%r589, %r588, %r586;
	selp.b32 	%r590, %r585, %r589, %p437;
	mul.wide.u32 	%rd267, %r8, 8;
	add.s64 	%rd268, %rd295, %rd267;
	shl.b32 	%r591, %r590, 8;
	mul.wide.u32 	%rd269, %r591, 8;
	add.s64 	%rd270, %rd295, %rd269;
	shl.b32 	%r592, %r579, 2;
	and.b32  	%r593, %r592, 4;
	or.b32  	%r594, %r593, %r3;
	add.s64 	%rd271, %rd268, 8;
	add.s64 	%rd272, %rd270, 8;
	{ // callseq 7, 0
	.param .b32 param0;
	st.param.b32 	[param0], %r594;
	.param .b64 param1;
	st.param.b64 	[param1], %rd268;
	.param .b64 param2;
	st.param.b64 	[param2], %rd271;
	.param .b64 param3;
	st.param.b64 	[param3], %rd270;
	.param .b64 param4;
	st.param.b64 	[param4], %rd272;
	call.uni 
	_Z5splitjPyS_S_S_y, 
	(
	param0, 
	param1, 
	param2, 
	param3, 
	param4
	);
	} // callseq 7
	setp.eq.s64 	%p439, %rd287, 0;
	@%p439 bra 	$L__BB2_213;
	atom.global.add.u64 	%rd273, [%rd1+32], %rd287;
$L__BB2_213:
	ret;

}
	// .globl	global_expand_prepare
.visible .entry global_expand_prepare(
	.param .u64 .ptr .align 1 global_expand_prepare_param_0
)
{
	.reg .pred 	%p<16>;
	.reg .b16 	%rs<3>;
	.reg .b32 	%r<62>;
	.reg .b64 	%rd<45>;

	ld.param.u64 	%rd4, [global_expand_prepare_param_0];
	cvta.to.global.u64 	%rd1, %rd4;
	mov.u32 	%r26, %ctaid.x;
	mov.u32 	%r27, %ntid.x;
	mov.u32 	%r28, %tid.x;
	mad.lo.s32 	%r1, %r26, %r27, %r28;
	ld.global.u64 	%rd2, [%rd1+8];
	mov.b32 	%r52, 1;
	mov.b32 	%r50, 0;
	mov.u32 	%r53, %r1;
$L__BB3_1:
	shr.u32 	%r29, %r52, 4;
	mul.wide.u32 	%rd5, %r29, 8;
	add.s64 	%rd6, %rd2, %rd5;
	shl.b32 	%r30, %r52, 2;
	cvt.u64.u32 	%rd7, %r30;
	and.b64  	%rd8, %rd7, 4;
	add.s64 	%rd9, %rd6, %rd8;
	ld.u32 	%r54, [%rd9];
	and.b32  	%r31, %r54, 14;
	setp.ne.s32 	%p1, %r31, 2;
	@%p1 bra 	$L__BB3_3;
$L__BB3_2:
	mov.u32 	%r52, %r54;
	shr.u32 	%r32, %r52, 4;
	mul.wide.u32 	%rd10, %r32, 8;
	add.s64 	%rd11, %rd2, %rd10;
	shl.b32 	%r33, %r52, 2;
	cvt.u64.u32 	%rd12, %r33;
	and.b64  	%rd13, %rd12, 4;
	add.s64 	%rd14, %rd11, %rd13;
	ld.u32 	%r54, [%rd14];
	and.b32  	%r34, %r54, 14;
	setp.eq.s32 	%p2, %r34, 2;
	@%p2 bra 	$L__BB3_2;
$L__BB3_3:
	setp.eq.s32 	%p3, %r52, 0;
	and.b32  	%r35, %r52, 14;
	setp.ne.s32 	%p4, %r35, 0;
	or.pred  	%p5, %p3, %p4;
	@%p5 bra 	$L__BB3_6;
	shr.u32 	%r36, %r52, 4;
	mul.wide.u32 	%rd15, %r36, 8;
	add.s64 	%rd16, %rd2, %rd15;
	shl.b32 	%r37, %r52, 2;
	cvt.u64.u32 	%rd17, %r37;
	and.b64  	%rd18, %rd17, 4;
	add.s64 	%rd19, %rd16, %rd18;
	ld.u32 	%r51, [%rd19];
	cvt.u16.u32 	%rs1, %r51;
	and.b16  	%rs2, %rs1, 15;
	setp.lt.u16 	%p6, %rs2, 10;
	setp.eq.s16 	%p7, %rs2, 15;
	or.pred  	%p8, %p6, %p7;
	@%p8 bra 	$L__BB3_6;
	and.b32  	%r38, %r53, 1;
	and.b32  	%r39, %r51, -16;
	or.b32  	%r40, %r39, %r38;
	xor.b32  	%r52, %r40, 1;
	shr.u32 	%r53, %r53, 1;
$L__BB3_6:
	add.s32 	%r50, %r50, 1;
	setp.ne.s32 	%p9, %r50, 14;
	@%p9 bra 	$L__BB3_1;
	shr.u32 	%r41, %r52, 4;
	mul.wide.u32 	%rd20, %r41, 8;
	add.s64 	%rd21, %rd2, %rd20;
	shl.b32 	%r42, %r52, 2;
	cvt.u64.u32 	%rd22, %r42;
	and.b64  	%rd23, %rd22, 4;
	add.s64 	%rd24, %rd21, %rd23;
	ld.u32 	%r59, [%rd24];
	and.b32  	%r43, %r59, 14;
	setp.ne.s32 	%p10, %r43, 2;
	@%p10 bra 	$L__BB3_9;
$L__BB3_8:
	mov.u32 	%r52, %r59;
	shr.u32 	%r44, %r52, 4;
	mul.wide.u32 	%rd25, %r44, 8;
	add.s64 	%rd26, %rd2, %rd25;
	shl.b32 	%r45, %r52, 2;
	cvt.u64.u32 	%rd27, %r45;
	and.b64  	%rd28, %rd27, 4;
	add.s64 	%rd29, %rd26, %rd28;
	ld.u32 	%r59, [%rd29];
	and.b32  	%r46, %r59, 14;
	setp.eq.s32 	%p11, %r46, 2;
	@%p11 bra 	$L__BB3_8;
$L__BB3_9:
	shr.u32 	%r47, %r52, 4;
	mul.wide.u32 	%rd30, %r47, 8;
	add.s64 	%rd3, %rd2, %rd30;
	setp.eq.s32 	%p12, %r52, 0;
	and.b32  	%r48, %r52, 14;
	setp.ne.s32 	%p13, %r48, 0;
	or.pred  	%p14, %p12, %p13;
	@%p14 bra 	$L__BB3_11;
	shl.b32 	%r49, %r52, 2;
	cvt.u64.u32 	%rd31, %r49;
	and.b64  	%rd32, %rd31, 4;
	add.s64 	%rd33, %rd3, %rd32;
	atom.exch.b32 	%r51, [%rd33], -1;
$L__BB3_11:
	setp.eq.s32 	%p15, %r51, -1;
	@%p15 bra 	$L__BB3_13;
	cvt.u64.u32 	%rd34, %r52;
	shl.b64 	%rd35, %rd34, 32;
	cvt.u64.u32 	%rd36, %r51;
	or.b64  	%rd37, %rd35, %rd36;
	ld.global.u64 	%rd38, [%rd1+16];
	mul.wide.u32 	%rd39, %r1, 8;
	add.s64 	%rd40, %rd38, %rd39;
	st.u64 	[%rd40], %rd37;
	bra.uni 	$L__BB3_14;
$L__BB3_13:
	ld.global.u64 	%rd41, [%rd1+16];
	mul.wide.u32 	%rd42, %r1, 8;
	add.s64 	%rd43, %rd41, %rd42;
	mov.b64 	%rd44, 0;
	st.u64 	[%rd43], %rd44;
$L__BB3_14:
	ret;

}
	// .globl	global_expand
.visible .entry global_expand(
	.param .u64 .ptr .align 1 global_expand_param_0,
	.param .u64 .ptr .align 1 global_expand_param_1
)
{
	.local .align 4 .b8 	__local_depot4[4];
	.reg .b64 	%SP;
	.reg .b64 	%SPL;
	.reg .pred 	%p<208>;
	.reg .b16 	%rs<27>;
	.reg .b32 	%r<363>;
	.reg .b64 	%rd<151>;
	// demoted variable
	.shared .align 4 .b8 _ZZ13global_expandE4HEAD[8192];
	mov.u64 	%SPL, __local_depot4;
	cvta.local.u64 	%SP, %SPL;
	ld.param.u64 	%rd37, [global_expand_param_0];
	ld.param.u64 	%rd38, [global_expand_param_1];
	cvta.to.global.u64 	%rd1, %rd37;
	mov.u32 	%r129, %tid.x;
	shl.b32 	%r130, %r129, 2;
	mov.u32 	%r131, _ZZ13global_expandE4HEAD;
	add.s32 	%r132, %r131, %r130;
	mov.b32 	%r133, 0;
	st.shared.u32 	[%r132], %r133;
	st.shared.u32 	[%r132+2048], %r133;
	st.shared.u32 	[%r132+4096], %r133;
	st.shared.u32 	[%r132+6144], %r133;
	bar.sync 	0;
	mov.u32 	%r134, _ZZ9init_unitP3NetbE4SMEM;
	add.s32 	%r135, %r134, %r130;
	st.shared.u32 	[%r135], %r133;
	bar.sync 	0;
	bar.sync 	0;
	mov.u32 	%r136, %ctaid.x;
	mov.u32 	%r137, %ntid.x;
	mad.lo.s32 	%r138, %r136, %r137, %r129;
	shr.u32 	%r1, %r138, 2;
	and.b32  	%r2, %r129, 3;
	and.b32  	%r139, %r129, 28;
	mov.b32 	%r140, 15;
	shl.b32 	%r3, %r140, %r139;
	and.b32  	%r141, %r129, 1020;
	mov.u32 	%r142, _ZZ9init_unitP3NetbE4ALOC;
	add.s32 	%r4, %r142, %r141;
	ld.global.u64 	%rd2, [%rd1];
	st.shared.u32 	[%r4], %r133;
	and.b32  	%r5, %r130, 4080;
	cvt.u64.u32 	%rd39, %r131;
	cvta.shared.u64 	%rd40, %rd39;
	shl.b32 	%r143, %r129, 4;
	cvt.u64.u32 	%rd41, %r143;
	and.b64  	%rd42, %rd41, 16320;
	add.s64 	%rd3, %rd40, %rd42;
	ld.global.u64 	%rd43, [%rd1+16];
	mul.wide.u32 	%rd44, %r1, 8;
	add.s64 	%rd45, %rd43, %rd44;
	ld.u64 	%rd46, [%rd45];
	{ .reg .b32 tmp; mov.b64 {tmp, %r6}, %rd46; }
	ld.global.u64 	%rd48, [%rd1+8];
	shr.u64 	%rd49, %rd46, 33;
	and.b64  	%rd50, %rd49, 2147483640;
	add.s64 	%rd51, %rd48, %rd50;
	shr.u64 	%rd52, %rd46, 30;
	and.b64  	%rd53, %rd52, 4;
	add.s64 	%rd4, %rd51, %rd53;
	cvt.u32.u64 	%r7, %rd46;
	setp.eq.s32 	%p21, %r2, 0;
	setp.ne.s32 	%p22, %r7, 0;
	and.pred  	%p1, %p21, %p22;
	not.pred 	%p23, %p1;
	@%p23 bra 	$L__BB4_2;
	st.u32 	[%rd4], %r7;
$L__BB4_2:
	bar.sync 	0;
	add.u64 	%rd54, %SP, 0;
	add.u64 	%rd55, %SPL, 0;
	mov.b32 	%r144, 0;
	st.local.u32 	[%rd55], %r144;
	@%p23 bra 	$L__BB4_4;
	{ // callseq 8, 0
	.param .b64 param0;
	st.param.b64 	[param0], %rd37;
	.param .b32 param1;
	st.param.b32 	[param1], %r6;
	.param .b64 param2;
	st.param.b64 	[param2], %rd54;
	.param .b64 param3;
	st.param.b64 	[param3], %rd3;
	call.uni 
	_Z6expandP4UnitP3NetPjjS3_S3_, 
	(
	param0, 
	param1, 
	param2, 
	param3
	);
	} // callseq 8
$L__BB4_4:
	cvta.to.global.u64 	%rd5, %rd38;
	shl.b32 	%r146, %r1, 8;
	mul.wide.u32 	%rd58, %r146, 8;
	add.s64 	%rd6, %rd2, %rd58;
	bar.sync 	0;
	shl.b32 	%r8, %r1, 14;
	or.b32  	%r9, %r8, %r2;
	mov.b64 	%rd149, 0;
	mov.b32 	%r337, 0;
$L__BB4_5:
	add.s32 	%r148, %r337, %r5;
	shl.b32 	%r149, %r148, 2;
	add.s32 	%r151, %r131, %r149;
	ld.shared.u32 	%r11, [%r151];
	ld.global.u64 	%rd8, [%rd1+8];
	setp.eq.s64 	%p26, %rd8, 0;
	mov.b32 	%r338, 0;
	mov.b64 	%rd143, 0;
	mov.pred 	%p198, -1;
	@%p26 bra 	$L__BB4_8;
	shr.u32 	%r153, %r11, 4;
	mul.wide.u32 	%rd61, %r153, 8;
	add.s64 	%rd62, %rd8, %rd61;
	shl.b32 	%r154, %r11, 2;
	cvt.u64.u32 	%rd63, %r154;
	and.b64  	%rd64, %rd63, 4;
	add.s64 	%rd9, %rd62, %rd64;
	ld.u32 	%r12, [%rd9];
	and.b32  	%r155, %r12, 15;
	setp.ne.s32 	%p28, %r155, 4;
	@%p28 bra 	$L__BB4_8;
	ld.global.u64 	%rd65, [%rd1+24];
	shr.u32 	%r156, %r12, 2;
	cvt.u64.u32 	%rd66, %r156;
	and.b64  	%rd67, %rd66, 67108860;
	add.s64 	%rd68, %rd65, %rd67;
	ld.u32 	%r338, [%rd68];
	mov.pred 	%p198, 0;
	mov.u64 	%rd143, %rd9;
$L__BB4_8:
	mul.wide.u32 	%rd69, %r338, 4;
	add.s64 	%rd70, %rd5, %rd69;
	ld.global.u32 	%r15, [%rd70];
	add.s32 	%r158, %r338, 1;
	mul.wide.u32 	%rd71, %r158, 4;
	add.s64 	%rd72, %rd5, %rd71;
	ld.global.u32 	%r16, [%rd72];
	add.s32 	%r17, %r338, 2;
	mov.b32 	%r343, -1;
	@%p198 bra 	$L__BB4_36;
	add.s32 	%r160, %r15, 2;
	and.b32  	%r18, %r160, -4;
	ld.shared.u32 	%r161, [%r4];
	and.b32  	%r340, %r161, -4;
	mov.b32 	%r339, 0;
	mov.u32 	%r341, %r339;
	bra.uni 	$L__BB4_32;
$L__BB4_10:
	add.s32 	%r169, %r9, %r342;
	mul.wide.u32 	%rd74, %r169, 8;
	add.s64 	%rd11, %rd8, %rd74;
	ld.u32 	%r170, [%rd11];
	setp.ne.s32 	%p36, %r170, 0;
	mov.pred 	%p199, 0;
	@%p36 bra 	$L__BB4_12;
	ld.u32 	%r171, [%rd11+4];
	setp.eq.s32 	%p199, %r171, 0;
$L__BB4_12:
	vote.sync.all.pred 	%p37, %p199, %r3;
	add.s32 	%r173, %r340, 8;
	and.b32  	%r342, %r173, 16383;
	setp.ne.s32 	%p38, %r39, 16376;
	add.s32 	%r174, %r40, 4;
	selp.b32 	%r175, %r174, 0, %p38;
	selp.b32 	%r21, %r175, 0, %p37;
	setp.eq.s32 	%p39, %r21, %r18;
	@%p39 bra 	$L__BB4_35;
	add.s32 	%r176, %r9, %r342;
	mul.wide.u32 	%rd75, %r176, 8;
	add.s64 	%rd12, %rd8, %rd75;
	ld.u32 	%r177, [%rd12];
	setp.ne.s32 	%p41, %r177, 0;
	mov.pred 	%p200, 0;
	@%p41 bra 	$L__BB4_15;
	ld.u32 	%r178, [%rd12+4];
	setp.eq.s32 	%p200, %r178, 0;
$L__BB4_15:
	vote.sync.all.pred 	%p42, %p200, %r3;
	add.s32 	%r180, %r340, 12;
	and.b32  	%r342, %r180, 16383;
	setp.ne.s32 	%p43, %r39, 16372;
	add.s32 	%r181, %r21, 4;
	selp.b32 	%r182, %r181, 0, %p43;
	selp.b32 	%r23, %r182, 0, %p42;
	setp.eq.s32 	%p44, %r23, %r18;
	@%p44 bra 	$L__BB4_35;
	add.s32 	%r183, %r9, %r342;
	mul.wide.u32 	%rd76, %r183, 8;
	add.s64 	%rd13, %rd8, %rd76;
	ld.u32 	%r184, [%rd13];
	setp.ne.s32 	%p46, %r184, 0;
	mov.pred 	%p201, 0;
	@%p46 bra 	$L__BB4_18;
	ld.u32 	%r185, [%rd13+4];
	setp.eq.s32 	%p201, %r185, 0;
$L__BB4_18:
	vote.sync.all.pred 	%p47, %p201, %r3;
	add.s32 	%r187, %r340, 16;
	and.b32  	%r342, %r187, 16383;
	setp.ne.s32 	%p48, %r39, 16368;
	add.s32 	%r188, %r23, 4;
	selp.b32 	%r189, %r188, 0, %p48;
	selp.b32 	%r25, %r189, 0, %p47;
	setp.eq.s32 	%p49, %r25, %r18;
	@%p49 bra 	$L__BB4_35;
	add.s32 	%r190, %r9, %r342;
	mul.wide.u32 	%rd77, %r190, 8;
	add.s64 	%rd14, %rd8, %rd77;
	ld.u32 	%r191, [%rd14];
	setp.ne.s32 	%p51, %r191, 0;
	mov.pred 	%p202, 0;
	@%p51 bra 	$L__BB4_21;
	ld.u32 	%r192, [%rd14+4];
	setp.eq.s32 	%p202, %r192, 0;
$L__BB4_21:
	vote.sync.all.pred 	%p52, %p202, %r3;
	add.s32 	%r194, %r340, 20;
	and.b32  	%r342, %r194, 16383;
	setp.ne.s32 	%p53, %r39, 16364;
	add.s32 	%r195, %r25, 4;
	selp.b32 	%r196, %r195, 0, %p53;
	selp.b32 	%r27, %r196, 0, %p52;
	setp.eq.s32 	%p54, %r27, %r18;
	@%p54 bra 	$L__BB4_35;
	add.s32 	%r197, %r9, %r342;
	mul.wide.u32 	%rd78, %r197, 8;
	add.s64 	%rd15, %rd8, %rd78;
	ld.u32 	%r198, [%rd15];
	setp.ne.s32 	%p56, %r198, 0;
	mov.pred 	%p203, 0;
	@%p56 bra 	$L__BB4_24;
	ld.u32 	%r199, [%rd15+4];
	setp.eq.s32 	%p203, %r199, 0;
$L__BB4_24:
	vote.sync.all.pred 	%p57, %p203, %r3;
	add.s32 	%r201, %r340, 24;
	and.b32  	%r342, %r201, 16383;
	setp.ne.s32 	%p58, %r39, 16360;
	add.s32 	%r202, %r27, 4;
	selp.b32 	%r203, %r202, 0, %p58;
	selp.b32 	%r29, %r203, 0, %p57;
	setp.eq.s32 	%p59, %r29, %r18;
	@%p59 bra 	$L__BB4_35;
	add.s32 	%r204, %r9, %r342;
	mul.wide.u32 	%rd79, %r204, 8;
	add.s64 	%rd16, %rd8, %rd79;
	ld.u32 	%r205, [%rd16];
	setp.ne.s32 	%p61, %r205, 0;
	mov.pred 	%p204, 0;
	@%p61 bra 	$L__BB4_27;
	ld.u32 	%r206, [%rd16+4];
	setp.eq.s32 	%p204, %r206, 0;
$L__BB4_27:
	vote.sync.all.pred 	%p62, %p204, %r3;
	add.s32 	%r208, %r340, 28;
	and.b32  	%r342, %r208, 16383;
	setp.ne.s32 	%p63, %r39, 16356;
	add.s32 	%r209, %r29, 4;
	selp.b32 	%r210, %r209, 0, %p63;
	selp.b32 	%r31, %r210, 0, %p62;
	setp.eq.s32 	%p64, %r31, %r18;
	@%p64 bra 	$L__BB4_35;
	add.s32 	%r211, %r9, %r342;
	mul.wide.u32 	%rd80, %r211, 8;
	add.s64 	%rd17, %rd8, %rd80;
	ld.u32 	%r212, [%rd17];
	setp.ne.s32 	%p66, %r212, 0;
	mov.pred 	%p205, 0;
	@%p66 bra 	$L__BB4_30;
	ld.u32 	%r213, [%rd17+4];
	setp.eq.s32 	%p205, %r213, 0;
$L__BB4_30:
	vote.sync.all.pred 	%p67, %p205, %r3;
	add.s32 	%r215, %r340, 32;
	and.b32  	%r342, %r215, 16383;
	setp.ne.s32 	%p68, %r39, 16352;
	add.s32 	%r216, %r31, 4;
	selp.b32 	%r217, %r216, 0, %p68;
	selp.b32 	%r341, %r217, 0, %p67;
	setp.eq.s32 	%p69, %r341, %r18;
	@%p69 bra 	$L__BB4_35;
	add.s32 	%r339, %r339, 8;
	setp.eq.s32 	%p70, %r339, 256;
	mov.u32 	%r340, %r342;
	@%p70 bra 	$L__BB4_36;
$L__BB4_32:
	add.s32 	%r162, %r9, %r340;
	mul.wide.u32 	%rd73, %r162, 8;
	add.s64 	%rd18, %rd8, %rd73;
	ld.u32 	%r163, [%rd18];
	setp.ne.s32 	%p31, %r163, 0;
	mov.pred 	%p206, 0;
	@%p31 bra 	$L__BB4_34;
	ld.u32 	%r164, [%rd18+4];
	setp.eq.s32 	%p206, %r164, 0;
$L__BB4_34:
	vote.sync.all.pred 	%p32, %p206, %r3;
	add.s32 	%r166, %r340, 4;
	and.b32  	%r342, %r166, 16383;
	and.b32  	%r39, %r340, 16383;
	setp.ne.s32 	%p33, %r39, 16380;
	add.s32 	%r167, %r341, 4;
	selp.b32 	%r168, %r167, 0, %p33;
	selp.b32 	%r40, %r168, 0, %p32;
	setp.ne.s32 	%p34, %r40, %r18;
	@%p34 bra 	$L__BB4_10;
$L__BB4_35:
	st.shared.u32 	[%r4], %r342;
	sub.s32 	%r219, %r8, %r18;
	add.s32 	%r220, %r219, %r342;
	and.b32  	%r343, %r220, 268435455;
$L__BB4_36:
	setp.eq.s64 	%p71, %rd143, 0;
	setp.eq.s32 	%p72, %r343, -1;
	or.pred  	%p73, %p71, %p72;
	@%p73 bra 	$L__BB4_105;
	mul.wide.u32 	%rd81, %r17, 4;
	add.s64 	%rd19, %rd5, %rd81;
	setp.eq.s32 	%p74, %r2, 0;
	selp.u64 	%rd82, 1, 0, %p74;
	add.s64 	%rd149, %rd149, %rd82;
	add.s32 	%r44, %r15, 2;
	shr.u32 	%r45, %r44, 2;
	setp.lt.u32 	%p75, %r44, 4;
	@%p75 bra 	$L__BB4_61;
	add.s32 	%r346, %r343, 268435455;
	setp.eq.s32 	%p76, %r45, 1;
	mov.b32 	%r344, 0;
	@%p76 bra 	$L__BB4_54;
	shl.b32 	%r223, %r2, 1;
	add.s32 	%r348, %r223, 10;
	and.b32  	%r225, %r45, 1073741822;
	neg.s32 	%r350, %r225;
	add.s32 	%r347, %r2, %r343;
	mov.u32 	%r349, %r2;
$L__BB4_40:
	add.s32 	%r226, %r15, -1;
	setp.ge.u32 	%p77, %r349, %r226;
	@%p77 bra 	$L__BB4_46;
	add.s32 	%r227, %r348, -10;
	mul.wide.u32 	%rd83, %r227, 4;
	add.s64 	%rd23, %rd19, %rd83;
	ld.global.u32 	%r68, [%rd23+8];
	cvt.u16.u32 	%rs1, %r68;
	and.b16  	%rs2, %rs1, 15;
	setp.gt.u16 	%p78, %rs2, 9;
	setp.ne.s16 	%p79, %rs2, 15;
	and.pred  	%p80, %p78, %p79;
	mov.u32 	%r351, %r346;
	@%p80 bra 	$L__BB4_43;
	setp.eq.s32 	%p81, %r68, 0;
	and.b32  	%r228, %r68, 14;
	setp.ne.s32 	%p82, %r228, 0;
	selp.b32 	%r229, 0, %r346, %p82;
	selp.b32 	%r351, 0, %r229, %p81;
$L__BB4_43:
	and.b32  	%r230, %r68, 15;
	shl.b32 	%r231, %r351, 4;
	add.s32 	%r232, %r68, %r231;
	and.b32  	%r233, %r232, -16;
	or.b32  	%r71, %r233, %r230;
	ld.global.u32 	%r72, [%rd23+12];
	cvt.u16.u32 	%rs3, %r72;
	and.b16  	%rs4, %rs3, 15;
	setp.gt.u16 	%p83, %rs4, 9;
	setp.ne.s16 	%p84, %rs4, 15;
	and.pred  	%p85, %p83, %p84;
	mov.u32 	%r352, %r346;
	@%p85 bra 	$L__BB4_45;
	setp.eq.s32 	%p86, %r72, 0;
	and.b32  	%r234, %r72, 14;
	setp.ne.s32 	%p87, %r234, 0;
	selp.b32 	%r235, 0, %r346, %p87;
	selp.b32 	%r352, 0, %r235, %p86;
$L__BB4_45:
	and.b32  	%r236, %r72, 15;
	shl.b32 	%r237, %r352, 4;
	add.s32 	%r238, %r72, %r237;
	and.b32  	%r239, %r238, -16;
	or.b32  	%r240, %r239, %r236;
	ld.global.u64 	%rd84, [%rd1+8];
	mul.wide.u32 	%rd85, %r347, 8;
	add.s64 	%rd86, %rd84, %rd85;
	st.u32 	[%rd86], %r71;
	ld.global.u64 	%rd87, [%rd1+8];
	add.s64 	%rd88, %rd87, %rd85;
	st.u32 	[%rd88+4], %r240;
$L__BB4_46:
	add.s32 	%r241, %r349, 4;
	add.s32 	%r242, %r15, -1;
	setp.ge.u32 	%p88, %r241, %r242;
	@%p88 bra 	$L__BB4_52;
	mul.wide.u32 	%rd89, %r348, 4;
	add.s64 	%rd90, %rd19, %rd89;
	ld.global.u32 	%r75, [%rd90];
	cvt.u16.u32 	%rs5, %r75;
	and.b16  	%rs6, %rs5, 15;
	setp.gt.u16 	%p89, %rs6, 9;
	setp.ne.s16 	%p90, %rs6, 15;
	and.pred  	%p91, %p89, %p90;
	mov.u32 	%r353, %r346;
	@%p91 bra 	$L__BB4_49;
	setp.eq.s32 	%p92, %r75, 0;
	and.b32  	%r243, %r75, 14;
	setp.ne.s32 	%p93, %r243, 0;
	selp.b32 	%r244, 0, %r346, %p93;
	selp.b32 	%r353, 0, %r244, %p92;
$L__BB4_49:
	and.b32  	%r245, %r75, 15;
	shl.b32 	%r246, %r353, 4;
	add.s32 	%r247, %r75, %r246;
	and.b32  	%r248, %r247, -16;
	or.b32  	%r78, %r248, %r245;
	add.s32 	%r249, %r348, 1;
	mul.wide.u32 	%rd91, %r249, 4;
	add.s64 	%rd92, %rd19, %rd91;
	ld.global.u32 	%r79, [%rd92];
	cvt.u16.u32 	%rs7, %r79;
	and.b16  	%rs8, %rs7, 15;
	setp.gt.u16 	%p94, %rs8, 9;
	setp.ne.s16 	%p95, %rs8, 15;
	and.pred  	%p96, %p94, %p95;
	mov.u32 	%r354, %r346;
	@%p96 bra 	$L__BB4_51;
	setp.eq.s32 	%p97, %r79, 0;
	and.b32  	%r250, %r79, 14;
	setp.ne.s32 	%p98, %r250, 0;
	selp.b32 	%r251, 0, %r346, %p98;
	selp.b32 	%r354, 0, %r251, %p97;
$L__BB4_51:
	and.b32  	%r252, %r79, 15;
	shl.b32 	%r253, %r354, 4;
	add.s32 	%r254, %r79, %r253;
	and.b32  	%r255, %r254, -16;
	or.b32  	%r256, %r255, %r252;
	add.s32 	%r257, %r347, 4;
	ld.global.u64 	%rd93, [%rd1+8];
	mul.wide.u32 	%rd94, %r257, 8;
	add.s64 	%rd95, %rd93, %rd94;
	st.u32 	[%rd95], %r78;
	ld.global.u64 	%rd96, [%rd1+8];
	add.s64 	%rd97, %rd96, %rd94;
	st.u32 	[%rd97+4], %r256;
$L__BB4_52:
	add.s32 	%r350, %r350, 2;
	add.s32 	%r349, %r349, 8;
	add.s32 	%r348, %r348, 16;
	add.s32 	%r347, %r347, 8;
	setp.eq.s32 	%p99, %r350, 0;
	@%p99 bra 	$L__BB4_53;
	bra.uni 	$L__BB4_40;
$L__BB4_53:
	and.b32  	%r344, %r44, -8;
$L__BB4_54:
	and.b32  	%r258, %r44, 4;
	setp.eq.s32 	%p100, %r258, 0;
	@%p100 bra 	$L__BB4_61;
	add.s32 	%r52, %r344, %r2;
	add.s32 	%r259, %r15, -1;
	setp.ge.u32 	%p101, %r52, %r259;
	@%p101 bra 	$L__BB4_61;
	shl.b32 	%r260, %r52, 1;
	add.s32 	%r261, %r260, 2;
	mul.wide.u32 	%rd98, %r261, 4;
	add.s64 	%rd21, %rd19, %rd98;
	ld.global.u32 	%r53, [%rd21];
	cvt.u16.u32 	%rs9, %r53;
	and.b16  	%rs10, %rs9, 15;
	setp.gt.u16 	%p102, %rs10, 9;
	setp.ne.s16 	%p103, %rs10, 15;
	and.pred  	%p104, %p102, %p103;
	mov.u32 	%r345, %r346;
	@%p104 bra 	$L__BB4_58;
	setp.eq.s32 	%p105, %r53, 0;
	and.b32  	%r262, %r53, 14;
	setp.ne.s32 	%p106, %r262, 0;
	selp.b32 	%r263, 0, %r346, %p106;
	selp.b32 	%r345, 0, %r263, %p105;
$L__BB4_58:
	and.b32  	%r264, %r53, 15;
	shl.b32 	%r265, %r345, 4;
	add.s32 	%r266, %r53, %r265;
	and.b32  	%r267, %r266, -16;
	or.b32  	%r56, %r267, %r264;
	ld.global.u32 	%r57, [%rd21+4];
	cvt.u16.u32 	%rs11, %r57;
	and.b16  	%rs12, %rs11, 15;
	setp.gt.u16 	%p107, %rs12, 9;
	setp.ne.s16 	%p108, %rs12, 15;
	and.pred  	%p109, %p107, %p108;
	@%p109 bra 	$L__BB4_60;
	setp.eq.s32 	%p110, %r57, 0;
	and.b32  	%r268, %r57, 14;
	setp.ne.s32 	%p111, %r268, 0;
	selp.b32 	%r269, 0, %r346, %p111;
	selp.b32 	%r346, 0, %r269, %p110;
$L__BB4_60:
	and.b32  	%r270, %r57, 15;
	shl.b32 	%r271, %r346, 4;
	add.s32 	%r272, %r57, %r271;
	and.b32  	%r273, %r272, -16;
	or.b32  	%r274, %r273, %r270;
	add.s32 	%r275, %r52, %r343;
	ld.global.u64 	%rd99, [%rd1+8];
	mul.wide.u32 	%rd100, %r275, 8;
	add.s64 	%rd101, %rd99, %rd100;
	st.u32 	[%rd101], %r56;
	ld.global.u64 	%rd102, [%rd1+8];
	add.s64 	%rd103, %rd102, %rd100;
	st.u32 	[%rd103+4], %r274;
$L__BB4_61:
	add.s32 	%r60, %r16, 3;
	shr.u32 	%r61, %r60, 2;
	setp.lt.u32 	%p112, %r60, 4;
	@%p112 bra 	$L__BB4_100;
	shl.b32 	%r277, %r15, 1;
	add.s32 	%r278, %r277, %r17;
	mul.wide.u32 	%rd105, %r278, 4;
	add.s64 	%rd22, %rd5, %rd105;
	add.s32 	%r362, %r343, 268435455;
	setp.eq.s32 	%p113, %r61, 1;
	mov.b32 	%r360, 0;
	@%p113 bra 	$L__BB4_88;
	and.b32  	%r63, %r61, 1073741822;
	mov.b32 	%r355, 0;
$L__BB4_64:
	shl.b32 	%r280, %r355, 2;
	or.b32  	%r87, %r280, %r2;
	setp.ge.u32 	%p114, %r87, %r16;
	@%p114 bra 	$L__BB4_75;
	shl.b32 	%r281, %r87, 1;
	mul.wide.u32 	%rd106, %r281, 4;
	add.s64 	%rd25, %rd22, %rd106;
	ld.global.u32 	%r88, [%rd25];
	cvt.u16.u32 	%rs13, %r88;
	and.b16  	%rs14, %rs13, 15;
	setp.gt.u16 	%p115, %rs14, 9;
	setp.ne.s16 	%p116, %rs14, 15;
	and.pred  	%p117, %p115, %p116;
	mov.u32 	%r356, %r362;
	@%p117 bra 	$L__BB4_67;
	setp.eq.s32 	%p118, %r88, 0;
	and.b32  	%r282, %r88, 14;
	setp.ne.s32 	%p119, %r282, 0;
	selp.b32 	%r283, 0, %r362, %p119;
	selp.b32 	%r356, 0, %r283, %p118;
$L__BB4_67:
	and.b32  	%r91, %r88, 15;
	shl.b32 	%r284, %r356, 4;
	add.s32 	%r285, %r88, %r284;
	and.b32  	%r92, %r285, -16;
	ld.global.u32 	%r93, [%rd25+4];
	cvt.u16.u32 	%rs15, %r93;
	and.b16  	%rs16, %rs15, 15;
	setp.gt.u16 	%p120, %rs16, 9;
	setp.ne.s16 	%p121, %rs16, 15;
	and.pred  	%p122, %p120, %p121;
	mov.u32 	%r357, %r362;
	@%p122 bra 	$L__BB4_69;
	setp.eq.s32 	%p123, %r93, 0;
	and.b32  	%r286, %r93, 14;
	setp.ne.s32 	%p124, %r286, 0;
	selp.b32 	%r287, 0, %r362, %p124;
	selp.b32 	%r357, 0, %r287, %p123;
$L__BB4_69:
	and.b32  	%r96, %r93, 15;
	shl.b32 	%r288, %r357, 4;
	add.s32 	%r289, %r93, %r288;
	and.b32  	%r97, %r289, -16;
	setp.eq.s32 	%p125, %r91, 5;
	setp.eq.s32 	%p126, %r96, 5;
	and.pred  	%p127, %p125, %p126;
	@%p127 bra 	$L__BB4_71;
	setp.eq.s32 	%p129, %r96, 4;
	setp.eq.s32 	%p130, %r91, 4;
	and.pred  	%p131, %p130, %p126;
	and.b32  	%r290, %r88, 14;
	setp.eq.s32 	%p132, %r290, 4;
	and.pred  	%p133, %p132, %p129;
	or.pred  	%p134, %p131, %p133;
	not.pred 	%p135, %p134;
	@%p135 bra 	$L__BB4_72;
$L__BB4_71:
	add.s64 	%rd149, %rd149, 1;
	bra.uni 	$L__BB4_75;
$L__BB4_72:
	atom.add.u32 	%r98, [%rd6], 1;
	setp.gt.u32 	%p136, %r98, 254;
	@%p136 bra 	$L__BB4_74;
	add.s32 	%r293, %r92, %r91;
	cvt.u64.u32 	%rd109, %r293;
	shl.b64 	%rd110, %rd109, 32;
	add.s32 	%r294, %r97, %r96;
	cvt.u64.u32 	%rd111, %r294;
	or.b64  	%rd112, %rd110, %rd111;
	mul.wide.u32 	%rd113, %r98, 8;
	add.s64 	%rd114, %rd6, %rd113;
	st.u64 	[%rd114+8], %rd112;
	bra.uni 	$L__BB4_75;
$L__BB4_74:
	mov.u64 	%rd107, $str;
	cvta.global.u64 	%rd108, %rd107;
	{ // callseq 9, 0
	.param .b64 param0;
	st.param.b64 	[param0], %rd108;
	.param .b64 param1;
	st.param.b64 	[param1], 0;
	.param .b32 retval0;
	call.uni (retval0), 
	vprintf, 
	(
	param0, 
	param1
	);
	ld.param.b32 	%r291, [retval0];
	} // callseq 9
$L__BB4_75:
	add.s32 	%r99, %r87, 4;
	setp.ge.u32 	%p137, %r99, %r16;
	@%p137 bra 	$L__BB4_86;
	shl.b32 	%r295, %r99, 1;
	mul.wide.u32 	%rd115, %r295, 4;
	add.s64 	%rd28, %rd22, %rd115;
	ld.global.u32 	%r100, [%rd28];
	cvt.u16.u32 	%rs17, %r100;
	and.b16  	%rs18, %rs17, 15;
	setp.gt.u16 	%p138, %rs18, 9;
	setp.ne.s16 	%p139, %rs18, 15;
	and.pred  	%p140, %p138, %p139;
	mov.u32 	%r358, %r362;
	@%p140 bra 	$L__BB4_78;
	setp.eq.s32 	%p141, %r100, 0;
	and.b32  	%r296, %r100, 14;
	setp.ne.s32 	%p142, %r296, 0;
	selp.b32 	%r297, 0, %r362, %p142;
	selp.b32 	%r358, 0, %r297, %p141;
$L__BB4_78:
	and.b32  	%r103, %r100, 15;
	shl.b32 	%r298, %r358, 4;
	add.s32 	%r299, %r100, %r298;
	and.b32  	%r104, %r299, -16;
	ld.global.u32 	%r105, [%rd28+4];
	cvt.u16.u32 	%rs19, %r105;
	and.b16  	%rs20, %rs19, 15;
	setp.gt.u16 	%p143, %rs20, 9;
	setp.ne.s16 	%p144, %rs20, 15;
	and.pred  	%p145, %p143, %p144;
	mov.u32 	%r359, %r362;
	@%p145 bra 	$L__BB4_80;
	setp.eq.s32 	%p146, %r105, 0;
	and.b32  	%r300, %r105, 14;
	setp.ne.s32 	%p147, %r300, 0;
	selp.b32 	%r301, 0, %r362, %p147;
	selp.b32 	%r359, 0, %r301, %p146;
$L__BB4_80:
	and.b32  	%r108, %r105, 15;
	shl.b32 	%r302, %r359, 4;
	add.s32 	%r303, %r105, %r302;
	and.b32  	%r109, %r303, -16;
	setp.eq.s32 	%p148, %r103, 5;
	setp.eq.s32 	%p149, %r108, 5;
	and.pred  	%p150, %p148, %p149;
	@%p150 bra 	$L__BB4_85;
	setp.eq.s32 	%p152, %r108, 4;
	setp.eq.s32 	%p153, %r103, 4;
	and.pred  	%p154, %p153, %p149;
	and.b32  	%r304, %r100, 14;
	setp.eq.s32 	%p155, %r304, 4;
	and.pred  	%p156, %p155, %p152;
	or.pred  	%p157, %p154, %p156;
	@%p157 bra 	$L__BB4_85;
	atom.add.u32 	%r110, [%rd6], 1;
	setp.lt.u32 	%p158, %r110, 255;
	@%p158 bra 	$L__BB4_84;
	mov.u64 	%rd116, $str;
	cvta.global.u64 	%rd117, %rd116;
	{ // callseq 10, 0
	.param .b64 param0;
	st.param.b64 	[param0], %rd117;
	.param .b64 param1;
	st.param.b64 	[param1], 0;
	.param .b32 retval0;
	call.uni (retval0), 
	vprintf, 
	(
	param0, 
	param1
	);
	ld.param.b32 	%r305, [retval0];
	} // callseq 10
	bra.uni 	$L__BB4_86;
$L__BB4_84:
	add.s32 	%r307, %r104, %r103;
	cvt.u64.u32 	%rd118, %r307;
	shl.b64 	%rd119, %rd118, 32;
	add.s32 	%r308, %r109, %r108;
	cvt.u64.u32 	%rd120, %r308;
	or.b64  	%rd121, %rd119, %rd120;
	mul.wide.u32 	%rd122, %r110, 8;
	add.s64 	%rd123, %rd6, %rd122;
	st.u64 	[%rd123+8], %rd121;
	bra.uni 	$L__BB4_86;
$L__BB4_85:
	add.s64 	%rd149, %rd149, 1;
$L__BB4_86:
	add.s32 	%r355, %r355, 2;
	setp.ne.s32 	%p159, %r355, %r63;
	@%p159 bra 	$L__BB4_64;
	shl.b32 	%r360, %r63, 2;
$L__BB4_88:
	and.b32  	%r309, %r60, 4;
	setp.eq.s32 	%p160, %r309, 0;
	@%p160 bra 	$L__BB4_100;
	add.s32 	%r114, %r360, %r2;
	setp.ge.u32 	%p161, %r114, %r16;
	@%p161 bra 	$L__BB4_100;
	shl.b32 	%r310, %r114, 1;
	mul.wide.u32 	%rd124, %r310, 4;
	add.s64 	%rd33, %rd22, %rd124;
	ld.global.u32 	%r115, [%rd33];
	cvt.u16.u32 	%rs21, %r115;
	and.b16  	%rs22, %rs21, 15;
	setp.gt.u16 	%p162, %rs22, 9;
	setp.ne.s16 	%p163, %rs22, 15;
	and.pred  	%p164, %p162, %p163;
	mov.u32 	%r361, %r362;
	@%p164 bra 	$L__BB4_92;
	setp.eq.s32 	%p165, %r115, 0;
	and.b32  	%r311, %r115, 14;
	setp.ne.s32 	%p166, %r311, 0;
	selp.b32 	%r312, 0, %r362, %p166;
	selp.b32 	%r361, 0, %r312, %p165;
$L__BB4_92:
	and.b32  	%r118, %r115, 15;
	shl.b32 	%r313, %r361, 4;
	add.s32 	%r314, %r115, %r313;
	and.b32  	%r119, %r314, -16;
	ld.global.u32 	%r120, [%rd33+4];
	cvt.u16.u32 	%rs23, %r120;
	and.b16  	%rs24, %rs23, 15;
	setp.gt.u16 	%p167, %rs24, 9;
	setp.ne.s16 	%p168, %rs24, 15;
	and.pred  	%p169, %p167, %p168;
	@%p169 bra 	$L__BB4_94;
	setp.eq.s32 	%p170, %r120, 0;
	and.b32  	%r315, %r120, 14;
	setp.ne.s32 	%p171, %r315, 0;
	selp.b32 	%r316, 0, %r362, %p171;
	selp.b32 	%r362, 0, %r316, %p170;
$L__BB4_94:
	and.b32  	%r123, %r120, 15;
	shl.b32 	%r317, %r362, 4;
	add.s32 	%r318, %r120, %r317;
	and.b32  	%r124, %r318, -16;
	setp.eq.s32 	%p172, %r118, 5;
	setp.eq.s32 	%p173, %r123, 5;
	and.pred  	%p174, %p172, %p173;
	@%p174 bra 	$L__BB4_99;
	setp.eq.s32 	%p176, %r123, 4;
	setp.eq.s32 	%p177, %r118, 4;
	and.pred  	%p178, %p177, %p173;
	and.b32  	%r319, %r115, 14;
	setp.eq.s32 	%p179, %r319, 4;
	and.pred  	%p180, %p179, %p176;
	or.pred  	%p181, %p178, %p180;
	@%p181 bra 	$L__BB4_99;
	atom.add.u32 	%r125, [%rd6], 1;
	setp.lt.u32 	%p182, %r125, 255;
	@%p182 bra 	$L__BB4_98;
	mov.u64 	%rd125, $str;
	cvta.global.u64 	%rd126, %rd125;
	{ // callseq 11, 0
	.param .b64 param0;
	st.param.b64 	[param0], %rd126;
	.param .b64 param1;
	st.param.b64 	[param1], 0;
	.param .b32 retval0;
	call.uni (retval0), 
	vprintf, 
	(
	param0, 
	param1
	);
	ld.param.b32 	%r320, [retval0];
	} // callseq 11
	bra.uni 	$L__BB4_100;
$L__BB4_98:
	add.s32 	%r322, %r119, %r118;
	cvt.u64.u32 	%rd127, %r322;
	shl.b64 	%rd128, %rd127, 32;
	add.s32 	%r323, %r124, %r123;
	cvt.u64.u32 	%rd129, %r323;
	or.b64  	%rd130, %rd128, %rd129;
	mul.wide.u32 	%rd131, %r125, 8;
	add.s64 	%rd132, %rd6, %rd131;
	st.u64 	[%rd132+8], %rd130;
	bra.uni 	$L__BB4_100;
$L__BB4_99:
	add.s64 	%rd149, %rd149, 1;
$L__BB4_100:
	ld.global.u32 	%r126, [%rd19+4];
	cvt.u16.u32 	%rs25, %r126;
	and.b16  	%rs26, %rs25, 15;
	setp.gt.u16 	%p184, %rs26, 9;
	setp.ne.s16 	%p185, %rs26, 15;
	mov.pred 	%p207, 0;
	and.pred  	%p186, %p184, %p185;
	@%p186 bra 	$L__BB4_102;
	setp.eq.s32 	%p187, %r126, 0;
	and.b32  	%r324, %r126, 14;
	setp.ne.s32 	%p188, %r324, 0;
	or.pred  	%p207, %p187, %p188;
$L__BB4_102:
	setp.ne.s32 	%p189, %r2, 0;
	and.b32  	%r325, %r126, 15;
	shl.b32 	%r326, %r343, 4;
	add.s32 	%r327, %r326, -16;
	selp.b32 	%r328, 0, %r327, %p207;
	add.s32 	%r329, %r126, %r328;
	and.b32  	%r330, %r329, -16;
	or.b32  	%r127, %r330, %r325;
	st.u32 	[%rd143], %r127;
	@%p189 bra 	$L__BB4_105;
	setp.eq.s32 	%p190, %r127, 0;
	and.b32  	%r331, %r126, 14;
	setp.ne.s32 	%p191, %r331, 0;
	or.pred  	%p192, %p190, %p191;
	@%p192 bra 	$L__BB4_105;
	ld.global.u64 	%rd133, [%rd1+8];
	shr.u32 	%r332, %r127, 4;
	mul.wide.u32 	%rd134, %r332, 8;
	add.s64 	%rd135, %rd133, %rd134;
	shl.b32 	%r333, %r126, 2;
	cvt.u64.u32 	%rd136, %r333;
	and.b64  	%rd137, %rd136, 4;
	add.s64 	%rd138, %rd135, %rd137;
	st.u32 	[%rd138], %r11;
$L__BB4_105:
	setp.eq.s64 	%p193, %rd143, 0;
	setp.ne.s32 	%p194, %r343, -1;
	or.pred  	%p195, %p193, %p194;
	@%p195 bra 	$L__BB4_107;
	mov.u64 	%rd139, $str$1;
	cvta.global.u64 	%rd140, %rd139;
	{ // callseq 12, 0
	.param .b64 param0;
	st.param.b64 	[param0], %rd140;
	.param .b64 param1;
	st.param.b64 	[param1], 0;
	.param .b32 retval0;
	call.uni (retval0), 
	vprintf, 
	(
	param0, 
	param1
	);
	ld.param.b32 	%r335, [retval0];
	} // callseq 12
$L__BB4_107:
	add.s32 	%r337, %r337, 1;
	setp.ne.s32 	%p196, %r337, 16;
	@%p196 bra 	$L__BB4_5;
	bar.sync 	0;
	setp.eq.s64 	%p197, %rd149, 0;
	@%p197 bra 	$L__BB4_110;
	atom.global.add.u64 	%rd141, [%rd1+32], %rd149;
$L__BB4_110:
	ret;

}


// ===== COMPILED SASS (sm_100) =====

	.target	sm_100

	.elftype	@"ET_EXEC"


//--------------------- .note.nv.tkinfo           --------------------------
	.section	.note.nv.tkinfo,"",@"SHT_NOTE"
	.sectionflags	@"SHF_NOTE_NV_TKINFO"
	.tkinfo
        /*0018*/ 	.word	0x00000002
        /*0030*/ 	.string	""
        /*0030*/ 	.string	"ptxas"
        /*0030*/ 	.string	"Cuda compilation tools, release 13.0, V13.0.88"
        /*0030*/ 	.string	"Build cuda_13.0.r13.0/compiler.36424714_0"
        /*0030*/ 	.string	"-arch sm_100 -m 64 "



//--------------------- .note.nv.cuinfo           --------------------------
	.section	.note.nv.cuinfo,"",@"SHT_NOTE"
	.sectionflags	@"SHF_NOTE_NV_CUINFO"
        /*0018*/ 	.short	0x0002
        /*001a*/ 	.short	0x0064
        /*001c*/ 	.short	0x0082
	.zero		2


//--------------------- .nv.info                  --------------------------
	.section	.nv.info,"",@"SHT_CUDA_INFO"
	.align	4


	//----- nvinfo : EIATTR_REGCOUNT
	.align		4
        /*0000*/ 	.byte	0x04, 0x2f
        /*0002*/ 	.short	(.L_4 - .L_3)
	.align		4
.L_3:
        /*0004*/ 	.word	index@(global_rewrite)
        /*0008*/ 	.word	0x00000030


	//----- nvinfo : EIATTR_FRAME_SIZE
	.align		4
.L_4:
        /*000c*/ 	.byte	0x04, 0x11
        /*000e*/ 	.short	(.L_6 - .L_5)
	.align		4
.L_5:
        /*0010*/ 	.word	index@($global_rewrite$_Z5splitjPyS_S_S_y)
        /*0014*/ 	.word	0x00000008


	//----- nvinfo : EIATTR_FRAME_SIZE
	.align		4
.L_6:
        /*0018*/ 	.byte	0x04, 0x11
        /*001a*/ 	.short	(.L_8 - .L_7)
	.align		4
.L_7:
        /*001c*/ 	.word	index@(global_rewrite)
        /*0020*/ 	.word	0x00000008


	//----- nvinfo : EIATTR_REGCOUNT
	.align		4
.L_8:
        /*0024*/ 	.byte	0x04, 0x2f
        /*0026*/ 	.short	(.L_10 - .L_9)
	.align		4
.L_9:
        /*0028*/ 	.word	index@(global_expand_prepare)
        /*002c*/ 	.word	0x0000000d


	//----- nvinfo : EIATTR_FRAME_SIZE
	.align		4
.L_10:
        /*0030*/ 	.byte	0x04, 0x11
        /*0032*/ 	.short	(.L_12 - .L_11)
	.align		4
.L_11:
        /*0034*/ 	.word	index@(global_expand_prepare)
        /*0038*/ 	.word	0x00000000


	//----- nvinfo : EIATTR_REGCOUNT
	.align		4
.L_12:
        /*003c*/ 	.byte	0x04, 0x2f
        /*003e*/ 	.short	(.L_14 - .L_13)
	.align		4
.L_13:
        /*0040*/ 	.word	index@(global_expand)
        /*0044*/ 	.word	0x0000002a


	//----- nvinfo : EIATTR_FRAME_SIZE
	.align		4
.L_14:
        /*0048*/ 	.byte	0x04, 0x11
        /*004a*/ 	.short	(.L_16 - .L_15)
	.align		4
.L_15:
        /*004c*/ 	.word	index@($global_expand$_Z6expandP4UnitP3NetPjjS3_S3_)
        /*0050*/ 	.word	0x00000008


	//----- nvinfo : EIATTR_FRAME_SIZE
	.align		4
.L_16:
        /*0054*/ 	.byte	0x04, 0x11
        /*0056*/ 	.short	(.L_18 - .L_17)
	.align		4
.L_17:
        /*0058*/ 	.word	index@(global_expand)
        /*005c*/ 	.word	0x00000008


	//----- nvinfo : EIATTR_MIN_STACK_SIZE
	.align		4
.L_18:
        /*0060*/ 	.byte	0x04, 0x12
        /*0062*/ 	.short	(.L_20 - .L_19)
	.align		4
.L_19:
        /*0064*/ 	.word	index@(global_expand)
        /*0068*/ 	.word	0x00000008


	//----- nvinfo : EIATTR_MIN_STACK_SIZE
	.align		4
.L_20:
        /*006c*/ 	.byte	0x04, 0x12
        /*006e*/ 	.short	(.L_22 - .L_21)
	.align		4
.L_21:
        /*0070*/ 	.word	index@(global_expand_prepare)
        /*0074*/ 	.word	0x00000000


	//----- nvinfo : EIATTR_MIN_STACK_SIZE
	.align		4
.L_22:
        /*0078*/ 	.byte	0x04, 0x12
        /*007a*/ 	.short	(.L_24 - .L_23)
	.align		4
.L_23:
        /*007c*/ 	.word	index@(global_rewrite)
        /*0080*/ 	.word	0x00000008
.L_24:


//--------------------- .nv.compat                --------------------------
	.section	.nv.compat,"",@"SHT_CUDA_COMPAT_INFO"
	.align	4
        /*0000*/ 	.byte	0x02, 0x09, 0x00, 0x00, 0x02, 0x02, 0x01, 0x00, 0x02, 0x05, 0x05, 0x00, 0x03, 0x07, 0x01, 0x01
        /*0010*/ 	.byte	0x02, 0x03, 0x00, 0x00, 0x02, 0x06, 0x01, 0x00, 0x04, 0x0b, 0x08, 0x00, 0x09, 0x00, 0x00, 0x00
        /*0020*/ 	.byte	0x00, 0x00, 0x00, 0x00


//--------------------- .nv.info.global_expand    --------------------------
	.section	.nv.info.global_expand,"",@"SHT_CUDA_INFO"
	.sectionflags	@""
	.align	4


	//----- nvinfo : EIATTR_CUDA_API_VERSION
	.align		4
        /*0000*/ 	.byte	0x04, 0x37
        /*0002*/ 	.short	(.L_26 - .L_25)
.L_25:
        /*0004*/ 	.word	0x00000082


	//----- nvinfo : EIATTR_KPARAM_INFO
	.align		4
.L_26:
        /*0008*/ 	.byte	0x04, 0x17
        /*000a*/ 	.short	(.L_28 - .L_27)
.L_27:
        /*000c*/ 	.word	0x00000000
        /*0010*/ 	.short	0x0001
        /*0012*/ 	.short	0x0008
        /*0014*/ 	.byte	0x00, 0xf5, 0x21, 0x00


	//----- nvinfo : EIATTR_KPARAM_INFO
	.align		4
.L_28:
        /*0018*/ 	.byte	0x04, 0x17
        /*001a*/ 	.short	(.L_30 - .L_29)
.L_29:
        /*001c*/ 	.word	0x00000000
        /*0020*/ 	.short	0x0000
        /*0022*/ 	.short	0x0000
        /*0024*/ 	.byte	0x00, 0xf5, 0x21, 0x00


	//----- nvinfo : EIATTR_SPARSE_MMA_MASK
	.align		4
.L_30:
        /*0028*/ 	.byte	0x03, 0x50
        /*002a*/ 	.short	0x0000


	//----- nvinfo : EIATTR_MAXREG_COUNT
	.align		4
        /*002c*/ 	.byte	0x03, 0x1b
        /*002e*/ 	.short	0x00ff


	//----- nvinfo : EIATTR_NUM_BARRIERS
	.align		4
        /*0030*/ 	.byte	0x02, 0x4c
        /*0032*/ 	.byte	0x01
	.zero		1


	//----- nvinfo : EIATTR_EXTERNS
	.align		4
        /*0034*/ 	.byte	0x04, 0x0f
        /*0036*/ 	.short	(.L_32 - .L_31)


	//   ....[0]....
	.align		4
.L_31:
        /*0038*/ 	.word	index@(vprintf)


	//----- nvinfo : EIATTR_MERCURY_ISA_VERSION
	.align		4
.L_32:
        /*003c*/ 	.byte	0x03, 0x5f
        /*003e*/ 	.short	0x0101


	//----- nvinfo : EIATTR_INT_WARP_WIDE_INSTR_OFFSETS
	.align		4
        /*0040*/ 	.byte	0x04, 0x31
        /*0042*/ 	.short	(.L_34 - .L_33)


	//   ....[0]....
.L_33:
        /*0044*/ 	.word	0x000008a0


	//   ....[1]....
        /*0048*/ 	.word	0x000009d0


	//   ....[2]....
        /*004c*/ 	.word	0x00000af0


	//   ....[3]....
        /*0050*/ 	.word	0x00000c10


	//   ....[4]....
        /*0054*/ 	.word	0x00000d30


	//   ....[5]....
        /*0058*/ 	.word	0x00000e50


	//   ....[6]....
        /*005c*/ 	.word	0x00000f70


	//   ....[7]....
        /*0060*/ 	.word	0x00001090


	//----- nvinfo : EIATTR_COOP_GROUP_MASK_REGIDS
	.align		4
.L_34:
        /*0064*/ 	.byte	0x04, 0x29
        /*0066*/ 	.short	(.L_36 - .L_35)


	//   ....[0]....
.L_35:
        /*0068*/ 	.word	0x05000002


	//   ....[1]....
        /*006c*/ 	.word	0x05000002


	//   ....[2]....
        /*0070*/ 	.word	0x05000002


	//   ....[3]....
        /*0074*/ 	.word	0x05000002


	//   ....[4]....
        /*0078*/ 	.word	0x05000002


	//   ....[5]....
        /*007c*/ 	.word	0x05000002


	//   ....[6]....
        /*0080*/ 	.word	0x05000002


	//   ....[7]....
        /*0084*/ 	.word	0x05000002


	//   ....[8]....
        /*0088*/ 	.word	0x0500000f


	//   ....[9]....
        /*008c*/ 	.word	0x0500000f


	//   ....[10]....
        /*0090*/ 	.word	0x0500000f


	//   ....[11]....
        /*0094*/ 	.word	0x0500000f


	//   ....[12]....
        /*0098*/ 	.word	0x0500000f


	//   ....[13]....
        /*009c*/ 	.word	0x0500000f


	//   ....[14]....
        /*00a0*/ 	.word	0x0500000f


	//   ....[15]....
        /*00a4*/ 	.word	0x0500000f


	//----- nvinfo : EIATTR_COOP_GROUP_INSTR_OFFSETS
	.align		4
.L_36:
        /*00a8*/ 	.byte	0x04, 0x28
        /*00aa*/ 	.short	(.L_38 - .L_37)


	//   ....[0]....
.L_37:
        /*00ac*/ 	.word	0x00000900


	//   ....[1]....
        /*00b0*/ 	.word	0x00000a30


	//   ....[2]....
        /*00b4*/ 	.word	0x00000b50


	//   ....[3]....
        /*00b8*/ 	.word	0x00000c70


	//   ....[4]....
        /*00bc*/ 	.word	0x00000d90


	//   ....[5]....
        /*00c0*/ 	.word	0x00000eb0


	//   ....[6]....
        /*00c4*/ 	.word	0x00000fd0


	//   ....[7]....
        /*00c8*/ 	.word	0x000010f0


	//   ....[8]....
        /*00cc*/ 	.word	0x00002c30


	//   ....[9]....
        /*00d0*/ 	.word	0x00002ca0


	//   ....[10]....
        /*00d4*/ 	.word	0x00002d10


	//   ....[11]....
        /*00d8*/ 	.word	0x00002d80


	//   ....[12]....
        /*00dc*/ 	.word	0x00002df0


	//   ....[13]....
        /*00e0*/ 	.word	0x00002e60


	//   ....[14]....
        /*00e4*/ 	.word	0x00002ed0


	//   ....[15]....
        /*00e8*/ 	.word	0x00002f40


	//----- nvinfo : EIATTR_VRC_CTA_INIT_COUNT
	.align		4
.L_38:
        /*00ec*/ 	.byte	0x02, 0x4a
	.zero		1
	.zero		1


	//----- nvinfo : EIATTR_SYSCALL_OFFSETS
	.align		4
        /*00f0*/ 	.byte	0x04, 0x46
        /*00f2*/ 	.short	(.L_40 - .L_39)


	//   ....[0]....
.L_39:
        /*00f4*/ 	.word	0x00002090


	//   ....[1]....
        /*00f8*/ 	.word	0x000023b0


	//   ....[2]....
        /*00fc*/ 	.word	0x000027e0


	//   ....[3]....
        /*0100*/ 	.word	0x00002b00


	//----- nvinfo : EIATTR_EXIT_INSTR_OFFSETS
	.align		4
.L_40:
        /*0104*/ 	.byte	0x04, 0x1c
        /*0106*/ 	.short	(.L_42 - .L_41)


	//   ....[0]....
.L_41:
        /*0108*/ 	.word	0x00002b80


	//   ....[1]....
        /*010c*/ 	.word	0x00002bf0


	//----- nvinfo : EIATTR_CRS_STACK_SIZE
	.align		4
.L_42:
        /*0110*/ 	.byte	0x04, 0x1e
        /*0112*/ 	.short	(.L_44 - .L_43)
.L_43:
        /*0114*/ 	.word	0x00000000


	//----- nvinfo : EIATTR_CBANK_PARAM_SIZE
	.align		4
.L_44:
        /*0118*/ 	.byte	0x03, 0x19
        /*011a*/ 	.short	0x0010


	//----- nvinfo : EIATTR_PARAM_CBANK
	.align		4
        /*011c*/ 	.byte	0x04, 0x0a
        /*011e*/ 	.short	(.L_46 - .L_45)
	.align		4
.L_45:
        /*0120*/ 	.word	index@(.nv.constant0.global_expand)
        /*0124*/ 	.short	0x0380
        /*0126*/ 	.short	0x0010


	//----- nvinfo : EIATTR_SW_WAR
	.align		4
.L_46:
        /*0128*/ 	.byte	0x04, 0x36
        /*012a*/ 	.short	(.L_48 - .L_47)
.L_47:
        /*012c*/ 	.word	0x00000008
.L_48:


//--------------------- .nv.info.global_expand_prepare --------------------------
	.section	.nv.info.global_expand_prepare,"",@"SHT_CUDA_INFO"
	.sectionflags	@""
	.align	4


	//----- nvinfo : EIATTR_CUDA_API_VERSION
	.align		4
        /*0000*/ 	.byte	0x04, 0x37
        /*0002*/ 	.short	(.L_50 - .L_49)
.L_49:
        /*0004*/ 	.word	0x00000082


	//----- nvinfo : EIATTR_KPARAM_INFO
	.align		4
.L_50:
        /*0008*/ 	.byte	0x04, 0x17
        /*000a*/ 	.short	(.L_52 - .L_51)
.L_51:
        /*000c*/ 	.word	0x00000000
        /*0010*/ 	.short	0x0000
        /*0012*/ 	.short	0x0000
        /*0014*/ 	.byte	0x00, 0xf5, 0x21, 0x00


	//----- nvinfo : EIATTR_SPARSE_MMA_MASK
	.align		4
.L_52:
        /*0018*/ 	.byte	0x03, 0x50
        /*001a*/ 	.short	0x0000


	//----- nvinfo : EIATTR_MAXREG_COUNT
	.align		4
        /*001c*/ 	.byte	0x03, 0x1b
        /*001e*/ 	.short	0x00ff


	//----- nvinfo : EIATTR_MERCURY_ISA_VERSION
	.align		4
        /*0020*/ 	.byte	0x03, 0x5f
        /*0022*/ 	.short	0x0101


	//----- nvinfo : EIATTR_VRC_CTA_INIT_COUNT
	.align		4
        /*0024*/ 	.byte	0x02, 0x4a
	.zero		1
	.zero		1


	//----- nvinfo : EIATTR_EXIT_INSTR_OFFSETS
	.align		4
        /*0028*/ 	.byte	0x04, 0x1c
        /*002a*/ 	.short	(.L_54 - .L_53)


	//   ....[0]....
.L_53:
        /*002c*/ 	.word	0x00000690


	//   ....[1]....
        /*0030*/ 	.word	0x000006e0


	//----- nvinfo : EIATTR_CRS_STACK_SIZE
	.align		4
.L_54:
        /*0034*/ 	.byte	0x04, 0x1e
        /*0036*/ 	.short	(.L_56 - .L_55)
.L_55:
        /*0038*/ 	.word	0x00000000


	//----- nvinfo : EIATTR_CBANK_PARAM_SIZE
	.align		4
.L_56:
        /*003c*/ 	.byte	0x03, 0x19
        /*003e*/ 	.short	0x0008


	//----- nvinfo : EIATTR_PARAM_CBANK
	.align		4
        /*0040*/ 	.byte	0x04, 0x0a
        /*0042*/ 	.short	(.L_58 - .L_57)
	.align		4
.L_57:
        /*0044*/ 	.word	index@(.nv.constant0.global_expand_prepare)
        /*0048*/ 	.short	0x0380
        /*004a*/ 	.short	0x0008


	//----- nvinfo : EIATTR_SW_WAR
	.align		4
.L_58:
        /*004c*/ 	.byte	0x04, 0x36
        /*004e*/ 	.short	(.L_60 - .L_59)
.L_59:
        /*0050*/ 	.word	0x00000008
.L_60:


//--------------------- .nv.info.global_rewrite   --------------------------
	.section	.nv.info.global_rewrite,"",@"SHT_CUDA_INFO"
	.sectionflags	@""
	.align	4


	//----- nvinfo : EIATTR_CUDA_API_VERSION
	.align		4
        /*0000*/ 	.byte	0x04, 0x37
        /*0002*/ 	.short	(.L_62 - .L_61)
.L_61:
        /*0004*/ 	.word	0x00000082


	//----- nvinfo : EIATTR_KPARAM_INFO
	.align		4
.L_62:
        /*0008*/ 	.byte	0x04, 0x17
        /*000a*/ 	.short	(.L_64 - .L_63)
.L_63:
        /*000c*/ 	.word	0x00000000
        /*0010*/ 	.short	0x0004
        /*0012*/ 	.short	0x0018
        /*0014*/ 	.byte	0x00, 0xf0, 0x05, 0x00


	//----- nvinfo : EIATTR_KPARAM_INFO
	.align		4
.L_64:
        /*0018*/ 	.byte	0x04, 0x17
        /*001a*/ 	.short	(.L_66 - .L_65)
.L_65:
        /*001c*/ 	.word	0x00000000
        /*0020*/ 	.short	0x0003
        /*0022*/ 	.short	0x0014
        /*0024*/ 	.byte	0x00, 0xf0, 0x11, 0x00


	//----- nvinfo : EIATTR_KPARAM_INFO
	.align		4
.L_66:
        /*0028*/ 	.byte	0x04, 0x17
        /*002a*/ 	.short	(.L_68 - .L_67)
.L_67:
        /*002c*/ 	.word	0x00000000
        /*0030*/ 	.short	0x0002
        /*0032*/ 	.short	0x0010
        /*0034*/ 	.byte	0x00, 0xf0, 0x11, 0x00


	//----- nvinfo : EIATTR_KPARAM_INFO
	.align		4
.L_68:
        /*0038*/ 	.byte	0x04, 0x17
        /*003a*/ 	.short	(.L_70 - .L_69)
.L_69:
        /*003c*/ 	.word	0x00000000
        /*0040*/ 	.short	0x0001
        /*0042*/ 	.short	0x0008
        /*0044*/ 	.byte	0x00, 0xf5, 0x21, 0x00


	//----- nvinfo : EIATTR_KPARAM_INFO
	.align		4
.L_70:
        /*0048*/ 	.byte	0x04, 0x17
        /*004a*/ 	.short	(.L_72 - .L_71)
.L_71:
        /*004c*/ 	.word	0x00000000
        /*0050*/ 	.short	0x0000
        /*0052*/ 	.short	0x0000
        /*0054*/ 	.byte	0x00, 0xf5, 0x21, 0x00


	//----- nvinfo : EIATTR_SPARSE_MMA_MASK
	.align		4
.L_72:
        /*0058*/ 	.byte	0x03, 0x50
        /*005a*/ 	.short	0x0000


	//----- nvinfo : EIATTR_MAXREG_COUNT
	.align		4
        /*005c*/ 	.byte	0x03, 0x1b
        /*005e*/ 	.short	0x00ff


	//----- nvinfo : EIATTR_NUM_BARRIERS
	.align		4
        /*0060*/ 	.byte	0x02, 0x4c
        /*0062*/ 	.byte	0x01
	.zero		1


	//----- nvinfo : EIATTR_EXTERNS
	.align		4
        /*0064*/ 	.byte	0x04, 0x0f
        /*0066*/ 	.short	(.L_74 - .L_73)


	//   ....[0]....
	.align		4
.L_73:
        /*0068*/ 	.word	index@(vprintf)


	//----- nvinfo : EIATTR_MERCURY_ISA_VERSION
	.align		4
.L_74:
        /*006c*/ 	.byte	0x03, 0x5f
        /*006e*/ 	.short	0x0101


	//----- nvinfo : EIATTR_INT_WARP_WIDE_INSTR_OFFSETS
	.align		4
        /*0070*/ 	.byte	0x04, 0x31
        /*0072*/ 	.short	(.L_76 - .L_75)


	//   ....[0]....
.L_75:
        /*0074*/ 	.word	0x00000380


	//   ....[1]....
        /*0078*/ 	.word	0x000003d0


	//   ....[2]....
        /*007c*/ 	.word	0x000003e0


	//   ....[3]....
        /*0080*/ 	.word	0x00000960


	//   ....[4]....
        /*0084*/ 	.word	0x00000a90


	//   ....[5]....
        /*0088*/ 	.word	0x00000bc0


	//   ....[6]....
        /*008c*/ 	.word	0x00000cf0


	//   ....[7]....
        /*0090*/ 	.word	0x00000e20


	//   ....[8]....
        /*0094*/ 	.word	0x00000f50


	//   ....[9]....
        /*0098*/ 	.word	0x00001080


	//   ....[10]....
        /*009c*/ 	.word	0x000011b0


	//   ....[11]....
        /*00a0*/ 	.word	0x00003000


	//   ....[12]....
        /*00a4*/ 	.word	0x00003150


	//   ....[13]....
        /*00a8*/ 	.word	0x00003280


	//   ....[14]....
        /*00ac*/ 	.word	0x000033b0


	//   ....[15]....
        /*00b0*/ 	.word	0x000034e0


	//   ....[16]....
        /*00b4*/ 	.word	0x00003610


	//   ....[17]....
        /*00b8*/ 	.word	0x00003740


	//   ....[18]....
        /*00bc*/ 	.word	0x00003870


	//   ....[19]....
        /*00c0*/ 	.word	0x00003ce0


	//   ....[20]....
        /*00c4*/ 	.word	0x00003d20


	//   ....[21]....
        /*00c8*/ 	.word	0x00003d30


	//   ....[22]....
        /*00cc*/ 	.word	0x00004160


	//   ....[23]....
        /*00d0*/ 	.word	0x00004170


	//   ....[24]....
        /*00d4*/ 	.word	0x00004180


	//   ....[25]....
        /*00d8*/ 	.word	0x000042f0


	//   ....[26]....
        /*00dc*/ 	.word	0x00004300


	//   ....[27]....
        /*00e0*/ 	.word	0x00004310


	//   ....[28]....
        /*00e4*/ 	.word	0x00004440


	//   ....[29]....
        /*00e8*/ 	.word	0x00004450


	//   ....[30]....
        /*00ec*/ 	.word	0x00004460


	//   ....[31]....
        /*00f0*/ 	.word	0x000045a0


	//   ....[32]....
        /*00f4*/ 	.word	0x000045b0


	//   ....[33]....
        /*00f8*/ 	.word	0x000045c0


	//   ....[34]....
        /*00fc*/ 	.word	0x000056a0


	//   ....[35]....
        /*0100*/ 	.word	0x000056b0


	//   ....[36]....
        /*0104*/ 	.word	0x000056c0


	//----- nvinfo : EIATTR_COOP_GROUP_MASK_REGIDS
	.align		4
.L_76:
        /*0108*/ 	.byte	0x04, 0x29
        /*010a*/ 	.short	(.L_78 - .L_77)


	//   ....[0]....
.L_77:
        /*010c*/ 	.word	0x0500000f


	//   ....[1]....
        /*0110*/ 	.word	0x0500000f


	//   ....[2]....
        /*0114*/ 	.word	0x0500000f


	//   ....[3]....
        /*0118*/ 	.word	0x0500000f


	//   ....[4]....
        /*011c*/ 	.word	0x0500000f


	//   ....[5]....
        /*0120*/ 	.word	0x0500000f


	//   ....[6]....
        /*0124*/ 	.word	0x0500000f


	//   ....[7]....
        /*0128*/ 	.word	0x0500000f


	//   ....[8]....
        /*012c*/ 	.word	0x0500000f


	//   ....[9]....
        /*0130*/ 	.word	0x0500000f


	//   ....[10]....
        /*0134*/ 	.word	0x0500000f


	//   ....[11]....
        /*0138*/ 	.word	0x0500000f


	//   ....[12]....
        /*013c*/ 	.word	0x0500000f


	//   ....[13]....
        /*0140*/ 	.word	0x0500000f


	//   ....[14]....
        /*0144*/ 	.word	0x0500000f


	//   ....[15]....
        /*0148*/ 	.word	0x0500000f


	//   ....[16]....
        /*014c*/ 	.word	0x0500000f


	//   ....[17]....
        /*0150*/ 	.word	0x0500000f


	//   ....[18]....
        /*0154*/ 	.word	0x05000018


	//   ....[19]....
        /*0158*/ 	.word	0x05000018


	//   ....[20]....
        /*015c*/ 	.word	0x05000018


	//   ....[21]....
        /*0160*/ 	.word	0x05000018


	//   ....[22]....
        /*0164*/ 	.word	0x05000018


	//   ....[23]....
        /*0168*/ 	.word	0x05000018


	//   ....[24]....
        /*016c*/ 	.word	0x0500000f


	//   ....[25]....
        /*0170*/ 	.word	0x0500000f


	//   ....[26]....
        /*0174*/ 	.word	0x0500000f


	//   ....[27]....
        /*0178*/ 	.word	0x0500000f


	//   ....[28]....
        /*017c*/ 	.word	0x0500000f


	//   ....[29]....
        /*0180*/ 	.word	0x0500000f


	//   ....[30]....
        /*0184*/ 	.word	0x0500000f


	//   ....[31]....
        /*0188*/ 	.word	0x0500000f


	//   ....[32]....
        /*018c*/ 	.word	0x0500000f


	//   ....[33]....
        /*0190*/ 	.word	0x0500000f


	//   ....[34]....
        /*0194*/ 	.word	0x0500000f


	//   ....[35]....
        /*0198*/ 	.word	0x0500000f


	//   ....[36]....
        /*019c*/ 	.word	0x0500000f


	//   ....[37]....
        /*01a0*/ 	.word	0x0500000f


	//   ....[38]....
        /*01a4*/ 	.word	0x0500000f


	//   ....[39]....
        /*01a8*/ 	.word	0x0500000f


	//   ....[40]....
        /*01ac*/ 	.word	0x0500000f


	//   ....[41]....
        /*01b0*/ 	.word	0x0500000f


	//   ....[42]....
        /*01b4*/ 	.word	0x0500000f


	//   ....[43]....
        /*01b8*/ 	.word	0x0500000f


	//   ....[44]....
        /*01bc*/ 	.word	0x0500000f


	//   ....[45]....
        /*01c0*/ 	.word	0x0500000f


	//   ....[46]....
        /*01c4*/ 	.word	0x0500000f


	//   ....[47]....
        /*01c8*/ 	.word	0x0500000f


	//----- nvinfo : EIATTR_COOP_GROUP_INSTR_OFFSETS
	.align		4
.L_78:
        /*01cc*/ 	.byte	0x04, 0x28
        /*01ce*/ 	.short	(.L_80 - .L_79)


	//   ....[0]....
.L_79:
        /*01d0*/ 	.word	0x00000420


	//   ....[1]....
        /*01d4*/ 	.word	0x00000460


	//   ....[2]....
        /*01d8*/ 	.word	0x000009c0


	//   ....[3]....
        /*01dc*/ 	.word	0x00000b00


	//   ....[4]....
        /*01e0*/ 	.word	0x00000c30


	//   ....[5]....
        /*01e4*/ 	.word	0x00000d60


	//   ....[6]....
        /*01e8*/ 	.word	0x00000e90


	//   ....[7]....
        /*01ec*/ 	.word	0x00000fc0


	//   ....[8]....
        /*01f0*/ 	.word	0x000010f0


	//   ....[9]....
        /*01f4*/ 	.word	0x00001220


	//   ....[10]....
        /*01f8*/ 	.word	0x00003060


	//   ....[11]....
        /*01fc*/ 	.word	0x000031a0


	//   ....[12]....
        /*0200*/ 	.word	0x000032d0


	//   ....[13]....
        /*0204*/ 	.word	0x00003400


	//   ....[14]....
        /*0208*/ 	.word	0x00003530


	//   ....[15]....
        /*020c*/ 	.word	0x00003660


	//   ....[16]....
        /*0210*/ 	.word	0x00003790


	//   ....[17]....
        /*0214*/ 	.word	0x000038c0


	//   ....[18]....
        /*0218*/ 	.word	0x00003d60


	//   ....[19]....
        /*021c*/ 	.word	0x000041b0


	//   ....[20]....
        /*0220*/ 	.word	0x00004340


	//   ....[21]....
        /*0224*/ 	.word	0x00004490


	//   ....[22]....
        /*0228*/ 	.word	0x000045f0


	//   ....[23]....
        /*022c*/ 	.word	0x000056f0


	//   ....[24]....
        /*0230*/ 	.word	0x00005a60


	//   ....[25]....
        /*0234*/ 	.word	0x00005ae0


	//   ....[26]....
        /*0238*/ 	.word	0x00005b40


	//   ....[27]....
        /*023c*/ 	.word	0x00005ba0


	//   ....[28]....
        /*0240*/ 	.word	0x00005c00


	//   ....[29]....
        /*0244*/ 	.word	0x00005c60


	//   ....[30]....
        /*0248*/ 	.word	0x00005cc0


	//   ....[31]....
        /*024c*/ 	.word	0x00005d20


	//   ....[32]....
        /*0250*/ 	.word	0x00005d80


	//   ....[33]....
        /*0254*/ 	.word	0x00005de0


	//   ....[34]....
        /*0258*/ 	.word	0x00005e40


	//   ....[35]....
        /*025c*/ 	.word	0x00005eb0


	//   ....[36]....
        /*0260*/ 	.word	0x00005f20


	//   ....[37]....
        /*0264*/ 	.word	0x00005f90


	//   ....[38]....
        /*0268*/ 	.word	0x00006000


	//   ....[39]....
        /*026c*/ 	.word	0x00006070


	//   ....[40]....
        /*0270*/ 	.word	0x000060e0


	//   ....[41]....
        /*0274*/ 	.word	0x00006150


	//   ....[42]....
        /*0278*/ 	.word	0x000061d0


	//   ....[43]....
        /*027c*/ 	.word	0x00006240


	//   ....[44]....
        /*0280*/ 	.word	0x000062b0


	//   ....[45]....
        /*0284*/ 	.word	0x00006320


	//   ....[46]....
        /*0288*/ 	.word	0x00006390


	//   ....[47]....
        /*028c*/ 	.word	0x00006400


	//----- nvinfo : EIATTR_VRC_CTA_INIT_COUNT
	.align		4
.L_80:
        /*0290*/ 	.byte	0x02, 0x4a
	.zero		1
	.zero		1


	//----- nvinfo : EIATTR_SYSCALL_OFFSETS
	.align		4
        /*0294*/ 	.byte	0x04, 0x46
        /*0296*/ 	.short	(.L_82 - .L_81)


	//   ....[0]....
.L_81:
        /*0298*/ 	.word	0x00002150


	//   ....[1]....
        /*029c*/ 	.word	0x000024a0


	//   ....[2]....
        /*02a0*/ 	.word	0x00002920


	//   ....[3]....
        /*02a4*/ 	.word	0x00003c90


	//   ....[4]....
        /*02a8*/ 	.word	0x00005270


	//   ....[5]....
        /*02ac*/ 	.word	0x00005630


	//----- nvinfo : EIATTR_EXIT_INSTR_OFFSETS
	.align		4
.L_82:
        /*02b0*/ 	.byte	0x04, 0x1c
        /*02b2*/ 	.short	(.L_84 - .L_83)


	//   ....[0]....
.L_83:
        /*02b4*/ 	.word	0x000059b0


	//   ....[1]....
        /*02b8*/ 	.word	0x00005a30


	//----- nvinfo : EIATTR_CRS_STACK_SIZE
	.align		4
.L_84:
        /*02bc*/ 	.byte	0x04, 0x1e
        /*02be*/ 	.short	(.L_86 - .L_85)
.L_85:
        /*02c0*/ 	.word	0x00000000


	//----- nvinfo : EIATTR_CBANK_PARAM_SIZE
	.align		4
.L_86:
        /*02c4*/ 	.byte	0x03, 0x19
        /*02c6*/ 	.short	0x0019


	//----- nvinfo : EIATTR_PARAM_CBANK
	.align		4
        /*02c8*/ 	.byte	0x04, 0x0a
        /*02ca*/ 	.short	(.L_88 - .L_87)
	.align		4
.L_87:
        /*02cc*/ 	.word	index@(.nv.constant0.global_rewrite)
        /*02d0*/ 	.short	0x0380
        /*02d2*/ 	.short	0x0019


	//----- nvinfo : EIATTR_SW_WAR
	.align		4
.L_88:
        /*02d4*/ 	.byte	0x04, 0x36
        /*02d6*/ 	.short	(.L_90 - .L_89)
.L_89:
        /*02d8*/ 	.word	0x00000008
.L_90:


//--------------------- .nv.callgraph             --------------------------
	.section	.nv.callgraph,"",@"SHT_CUDA_CALLGRAPH"
	.align	4
	.sectionentsize	8
	.align		4
        /*0000*/ 	.word	0x00000000
	.align		4
        /*0004*/ 	.word	0xffffffff
	.align		4
        /*0008*/ 	.word	index@(global_expand)
	.align		4
        /*000c*/ 	.word	index@(vprintf)
	.align		4
        /*0010*/ 	.word	index@(global_rewrite)
	.align		4
        /*0014*/ 	.word	index@(vprintf)
	.align		4
        /*0018*/ 	.word	0x00000000
	.align		4
        /*001c*/ 	.word	0xfffffffe
	.align		4
        /*0020*/ 	.word	0x00000000
	.align		4
        /*0024*/ 	.word	0xfffffffd
	.align		4
        /*0028*/ 	.word	0x00000000
	.align		4
        /*002c*/ 	.word	0xfffffffc


//--------------------- .nv.constant4             --------------------------
	.section	.nv.constant4,"a",@progbits
	.align	8
	.align		8
.nv.constant4:
        /*0000*/ 	.dword	vprintf
	.align		8
        /*0008*/ 	.dword	$str
	.align		8
        /*0010*/ 	.dword	$str$1


//--------------------- .nv.constant3             --------------------------
	.section	.nv.constant3,"a",@progbits
	.align	8
.nv.constant3:
	.type		BOOK,@object
	.size		BOOK,(.L_0 - BOOK)
BOOK:
	.zero		8
.L_0:


//--------------------- .text.global_expand       --------------------------
	.section	.text.global_expand,"ax",@progbits
	.align	128
        .global         global_expand
        .type           global_expand,@function
        .size           global_expand,(.L_x_395 - global_expand)
        .other          global_expand,@"STO_CUDA_ENTRY STV_DEFAULT"
global_expand:
.text.global_expand:
[----:B------:R-:W0:Y:S01]  /*0000*/  LDC R1, c[0x0][0x37c] ;  /* 0x0000df00ff017b82 */ /* 0x000e220000000800 */
[----:B------:R-:W1:Y:S07]  /*0010*/  S2R R17, SR_TID.X ;  /* 0x0000000000117919 */ /* 0x000e6e0000002100 */
[----:B------:R-:W2:Y:S01]  /*0020*/  S2UR UR7, SR_CgaCtaId ;  /* 0x00000000000779c3 */ /* 0x000ea20000008800 */
[----:B------:R-:W-:Y:S01]  /*0030*/  UMOV UR4, 0x400 ;  /* 0x0000040000047882 */ /* 0x000fe20000000000 */
[----:B------:R-:W3:Y:S01]  /*0040*/  LDCU.64 UR36, c[0x0][0x358] ;  /* 0x00006b00ff2477ac */ /* 0x000ee20008000a00 */
[----:B0-----:R-:W-:Y:S01]  /*0050*/  VIADD R1, R1, 0xfffffff8 ;  /* 0xfffffff801017836 */ /* 0x001fe20000000000 */
[----:B------:R-:W-:-:S04]  /*0060*/  UIADD3 UR6, UPT, UPT, UR4, 0x2000, URZ ;  /* 0x0000200004067890 */ /* 0x000fc8000fffe0ff */
[----:B------:R-:W3:Y:S01]  /*0070*/  LDC.64 R2, c[0x0][0x380] ;  /* 0x0000e000ff027b82 */ /* 0x000ee20000000a00 */
[----:B--2---:R-:W-:Y:S02]  /*0080*/  ULEA UR5, UR7, UR4, 0x18 ;  /* 0x0000000407057291 */ /* 0x004fe4000f8ec0ff */
[----:B------:R-:W-:Y:S01]  /*0090*/  ULEA UR6, UR7, UR6, 0x18 ;  /* 0x0000000607067291 */ /* 0x000fe2000f8ec0ff */
[----:B-1----:R-:W-:-:S06]  /*00a0*/  IMAD.SHL.U32 R0, R17, 0x4, RZ ;  /* 0x0000000411007824 */ /* 0x002fcc00078e00ff */
[----:B------:R-:W-:Y:S04]  /*00b0*/  STS [R0+UR5], RZ ;  /* 0x000000ff00007988 */ /* 0x000fe80008000805 */
[----:B------:R-:W-:Y:S04]  /*00c0*/  STS [R0+UR5+0x800], RZ ;  /* 0x000800ff00007988 */ /* 0x000fe80008000805 */
[----:B------:R-:W-:Y:S04]  /*00d0*/  STS [R0+UR5+0x1000], RZ ;  /* 0x001000ff00007988 */ /* 0x000fe80008000805 */
[----:B------:R-:W-:Y:S01]  /*00e0*/  STS [R0+UR5+0x1800], RZ ;  /* 0x001800ff00007988 */ /* 0x000fe20008000805 */
[----:B------:R-:W-:Y:S06]  /*00f0*/  BAR.SYNC.DEFER_BLOCKING 0x0 ;  /* 0x0000000000007b1d */ /* 0x000fec0000010000 */
[----:B------:R0:W-:Y:S02]  /*0100*/  STS [R0+UR6], RZ ;  /* 0x000000ff00007988 */ /* 0x0001e40008000806 */
[----:B------:R-:W-:Y:S08]  /*0110*/  BAR.SYNC.DEFER_BLOCKING 0x0 ;  /* 0x0000000000007b1d */ /* 0x000ff00000010000 */
[----:B------:R-:W-:Y:S06]  /*0120*/  BAR.SYNC.DEFER_BLOCKING 0x0 ;  /* 0x0000000000007b1d */ /* 0x000fec0000010000 */
[----:B---3--:R-:W2:Y:S01]  /*0130*/  LDG.E.64 R4, desc[UR36][R2.64+0x10] ;  /* 0x0000102402047981 */ /* 0x008ea2000c1e1b00 */
[----:B------:R-:W1:Y:S01]  /*0140*/  LDCU UR8, c[0x0][0x2fc] ;  /* 0x00005f80ff0877ac */ /* 0x000e620008000800 */
[----:B------:R-:W3:Y:S01]  /*0150*/  S2UR UR6, SR_CTAID.X ;  /* 0x00000000000679c3 */ /* 0x000ee20000002500 */
[C---:B0-----:R-:W-:Y:S01]  /*0160*/  LOP3.LUT R0, R17.reuse, 0x3fc, RZ, 0xc0, !PT ;  /* 0x000003fc11007812 */ /* 0x041fe200078ec0ff */
[----:B------:R-:W4:Y:S01]  /*0170*/  LDG.E.64 R6, desc[UR36][R2.64+0x8] ;  /* 0x0000082402067981 */ /* 0x000f22000c1e1b00 */
[----:B------:R-:W-:Y:S01]  /*0180*/  UIADD3 UR4, UPT, UPT, UR4, 0x2800, URZ ;  /* 0x0000280004047890 */ /* 0x000fe2000fffe0ff */
[----:B------:R-:W-:-:S02]  /*0190*/  LOP3.LUT P0, RZ, R17, 0x3, RZ, 0xc0, !PT ;  /* 0x0000000311ff7812 */ /* 0x000fc4000780c0ff */
[----:B------:R0:W5:Y:S01]  /*01a0*/  LDG.E.64 R22, desc[UR36][R2.64] ;  /* 0x0000002402167981 */ /* 0x000162000c1e1b00 */
[----:B------:R-:W-:Y:S01]  /*01b0*/  ULEA UR4, UR7, UR4, 0x18 ;  /* 0x0000000407047291 */ /* 0x000fe2000f8ec0ff */
[----:B------:R-:W3:Y:S08]  /*01c0*/  LDC R18, c[0x0][0x360] ;  /* 0x0000d800ff127b82 */ /* 0x000ef00000000800 */
[----:B------:R0:W-:Y:S01]  /*01d0*/  STS [R0+UR4], RZ ;  /* 0x000000ff00007988 */ /* 0x0001e20008000804 */
[----:B---3--:R-:W-:-:S05]  /*01e0*/  IMAD R18, R18, UR6, R17 ;  /* 0x0000000612127c24 */ /* 0x008fca000f8e0211 */
[----:B------:R-:W-:-:S05]  /*01f0*/  SHF.R.U32.HI R18, RZ, 0x2, R18 ;  /* 0x00000002ff127819 */ /* 0x000fca0000011612 */
[----:B--2---:R-:W-:-:S06]  /*0200*/  IMAD.WIDE.U32 R4, R18, 0x8, R4 ;  /* 0x0000000812047825 */ /* 0x004fcc00078e0004 */
[----:B------:R-:W2:Y:S01]  /*0210*/  LD.E.64 R4, desc[UR36][R4.64] ;  /* 0x0000002404047980 */ /* 0x000ea2000c101b00 */
[----:B------:R-:W3:Y:S01]  /*0220*/  S2UR UR6, SR_SWINHI ;  /* 0x00000000000679c3 */ /* 0x000ee20000002f00 */
[----:B------:R-:W1:Y:S01]  /*0230*/  LDCU UR7, c[0x0][0x2f8] ;  /* 0x00005f00ff0777ac */ /* 0x000e620008000800 */
[----:B0-----:R-:W-:-:S05]  /*0240*/  IMAD.SHL.U32 R0, R17, 0x10, RZ ;  /* 0x0000001011007824 */ /* 0x001fca00078e00ff */
[----:B------:R-:W-:Y:S01]  /*0250*/  LOP3.LUT R0, R0, 0x3fc0, RZ, 0xc0, !PT ;  /* 0x00003fc000007812 */ /* 0x000fe200078ec0ff */
[----:B------:R-:W-:Y:S01]  /*0260*/  IMAD.MOV.U32 R3, RZ, RZ, 0xf ;  /* 0x0000000fff037424 */ /* 0x000fe200078e00ff */
[C---:B------:R-:W-:Y:S01]  /*0270*/  LOP3.LUT R2, R17.reuse, 0x1c, RZ, 0xc0, !PT ;  /* 0x0000001c11027812 */ /* 0x040fe200078ec0ff */
[----:B------:R-:W-:Y:S01]  /*0280*/  BSSY.RECONVERGENT B6, `(.L_x_0) ;  /* 0x000001b000067945 */ /* 0x000fe20003800200 */
[----:B------:R-:W-:Y:S02]  /*0290*/  LOP3.LUT R16, R17, 0x3, RZ, 0xc0, !PT ;  /* 0x0000000311107812 */ /* 0x000fe400078ec0ff */
[----:B------:R-:W-:Y:S01]  /*02a0*/  SHF.L.U32 R2, R3, R2, RZ ;  /* 0x0000000203027219 */ /* 0x000fe200000006ff */
[----:B------:R-:W-:Y:S01]  /*02b0*/  UMOV UR4, UR5 ;  /* 0x0000000500047c82 */ /* 0x000fe20008000000 */
[----:B---3--:R-:W-:Y:S01]  /*02c0*/  UMOV UR5, UR6 ;  /* 0x0000000600057c82 */ /* 0x008fe20008000000 */
[--C-:B--2---:R-:W-:Y:S02]  /*02d0*/  SHF.R.U32.HI R8, RZ, 0x1, R5.reuse ;  /* 0x00000001ff087819 */ /* 0x104fe40000011605 */
[----:B------:R-:W-:-:S02]  /*02e0*/  SHF.R.U64 R9, R4, 0x1e, R5 ;  /* 0x0000001e04097819 */ /* 0x000fc40000001205 */
[----:B------:R-:W-:Y:S02]  /*02f0*/  LOP3.LUT R8, R8, 0x7ffffff8, RZ, 0xc0, !PT ;  /* 0x7ffffff808087812 */ /* 0x000fe400078ec0ff */
[----:B------:R-:W-:Y:S02]  /*0300*/  LOP3.LUT R9, R9, 0x4, RZ, 0xc0, !PT ;  /* 0x0000000409097812 */ /* 0x000fe400078ec0ff */
[----:B------:R-:W-:Y:S02]  /*0310*/  ISETP.NE.AND P0, PT, R4, RZ, !P0 ;  /* 0x000000ff0400720c */ /* 0x000fe40004705270 */
[----:B----4-:R-:W-:-:S04]  /*0320*/  IADD3 R6, P1, P2, R9, R6, R8 ;  /* 0x0000000609067210 */ /* 0x010fc80007a3e008 */
[----:B------:R-:W-:-:S07]  /*0330*/  IADD3.X R7, PT, PT, RZ, R7, RZ, P1, P2 ;  /* 0x00000007ff077210 */ /* 0x000fce0000fe44ff */
[----:B------:R0:W-:Y:S04]  /*0340*/  @P0 ST.E desc[UR36][R6.64], R4 ;  /* 0x0000000406000985 */ /* 0x0001e8000c101924 */
[----:B------:R0:W-:Y:S01]  /*0350*/  STL [R1], RZ ;  /* 0x000000ff01007387 */ /* 0x0001e20000100800 */
[----:B------:R-:W-:Y:S01]  /*0360*/  BAR.SYNC.DEFER_BLOCKING 0x0 ;  /* 0x0000000000007b1d */ /* 0x000fe20000010000 */
[----:B-1----:R-:W-:Y:S02]  /*0370*/  IADD3 R8, P1, PT, R1, UR7, RZ ;  /* 0x0000000701087c10 */ /* 0x002fe4000ff3e0ff */
[----:B------:R-:W-:-:S03]  /*0380*/  IADD3 R10, P2, PT, R0, UR4, RZ ;  /* 0x00000004000a7c10 */ /* 0x000fc6000ff5e0ff */
[----:B------:R-:W-:Y:S02]  /*0390*/  IMAD.X R9, RZ, RZ, UR8, P1 ;  /* 0x00000008ff097e24 */ /* 0x000fe400088e06ff */
[----:B------:R-:W-:Y:S01]  /*03a0*/  IMAD.X R11, RZ, RZ, UR5, P2 ;  /* 0x00000005ff0b7e24 */ /* 0x000fe200090e06ff */
[----:B0-----:R-:W-:Y:S07]  /*03b0*/  @!P0 BRA `(.L_x_1) ;  /* 0x00000000001c8947 */ /* 0x001fee0003800000 */
[----:B------:R-:W0:Y:S01]  /*03c0*/  LDCU.64 UR4, c[0x0][0x380] ;  /* 0x00007000ff0477ac */ /* 0x000e220008000a00 */
[----:B------:R-:W-:Y:S01]  /*03d0*/  IMAD.MOV.U32 R6, RZ, RZ, R5 ;  /* 0x000000ffff067224 */ /* 0x000fe200078e0005 */
[----:B------:R-:W-:Y:S01]  /*03e0*/  MOV R20, 0x430 ;  /* 0x0000043000147802 */ /* 0x000fe20000000f00 */
[----:B------:R-:W-:Y:S02]  /*03f0*/  IMAD.MOV.U32 R21, RZ, RZ, 0x0 ;  /* 0x00000000ff157424 */ /* 0x000fe400078e00ff */
[----:B0-----:R-:W-:Y:S02]  /*0400*/  IMAD.U32 R4, RZ, RZ, UR4 ;  /* 0x00000004ff047e24 */ /* 0x001fe4000f8e00ff */
[----:B------:R-:W-:-:S07]  /*0410*/  IMAD.U32 R5, RZ, RZ, UR5 ;  /* 0x00000005ff057e24 */ /* 0x000fce000f8e00ff */
[----:B-----5:R-:W-:Y:S05]  /*0420*/  CALL.REL.NOINC `($global_expand$_Z6expandP4UnitP3NetPjjS3_S3_) ;  /* 0x0000002800d47944 */ /* 0x020fea0003c00000 */
.L_x_1:
[----:B------:R-:W-:Y:S05]  /*0430*/  BSYNC.RECONVERGENT B6 ;  /* 0x0000000000067941 */ /* 0x000fea0003800200 */
.L_x_0:
[----:B------:R-:W-:Y:S01]  /*0440*/  BAR.SYNC.DEFER_BLOCKING 0x0 ;  /* 0x0000000000007b1d */ /* 0x000fe20000010000 */
[C---:B------:R-:W-:Y:S01]  /*0450*/  IMAD.SHL.U32 R3, R18.reuse, 0x100, RZ ;  /* 0x0000010012037824 */ /* 0x040fe200078e00ff */
[----:B------:R-:W-:Y:S01]  /*0460*/  CS2R R24, SRZ ;  /* 0x0000000000187805 */ /* 0x000fe2000001ff00 */
[----:B------:R-:W-:Y:S02]  /*0470*/  IMAD.SHL.U32 R18, R18, 0x4000, RZ ;  /* 0x0000400012127824 */ /* 0x000fe400078e00ff */
[----:B-----5:R-:W-:-:S03]  /*0480*/  IMAD.WIDE.U32 R22, R3, 0x8, R22 ;  /* 0x0000000803167825 */ /* 0x020fc600078e0016 */
[----:B------:R-:W-:Y:S01]  /*0490*/  LOP3.LUT R31, R18, 0x3, R17, 0xf8, !PT ;  /* 0x00000003121f7812 */ /* 0x000fe200078ef811 */
[----:B------:R-:W-:-:S07]  /*04a0*/  IMAD.MOV.U32 R19, RZ, RZ, RZ ;  /* 0x000000ffff137224 */ /* 0x000fce00078e00ff */
.L_x_47:
[----:B01----:R-:W0:Y:S01]  /*04b0*/  LDC.64 R8, c[0x0][0x380] ;  /* 0x0000e000ff087b82 */ /* 0x003e220000000a00 */
[----:B------:R-:W1:Y:S01]  /*04c0*/  S2R R12, SR_TID.X ;  /* 0x00000000000c7919 */ /* 0x000e620000002100 */
[----:B--2---:R-:W2:Y:S01]  /*04d0*/  S2R R13, SR_CgaCtaId ;  /* 0x00000000000d7919 */ /* 0x004ea20000008800 */
[----:B------:R-:W-:-:S05]  /*04e0*/  MOV R14, 0x400 ;  /* 0x00000400000e7802 */ /* 0x000fca0000000f00 */
[----:B------:R-:W3:Y:S01]  /*04f0*/  LDC.64 R6, c[0x0][0x388] ;  /* 0x0000e200ff067b82 */ /* 0x000ee20000000a00 */
[----:B0-----:R-:W4:Y:S01]  /*0500*/  LDG.E.64 R4, desc[UR36][R8.64+0x8] ;  /* 0x0000082408047981 */ /* 0x001f22000c1e1b00 */
[----:B------:R-:W-:Y:S05]  /*0510*/  YIELD ;  /* 0x0000000000007946 */ /* 0x000fea0003800000 */
[----:B------:R-:W-:Y:S01]  /*0520*/  PLOP3.LUT P0, PT, PT, PT, PT, 0x80, 0x8 ;  /* 0x000000000008781c */ /* 0x000fe20003f0f070 */
[----:B------:R-:W-:Y:S02]  /*0530*/  IMAD.MOV.U32 R30, RZ, RZ, RZ ;  /* 0x000000ffff1e7224 */ /* 0x000fe400078e00ff */
[----:B-1---5:R-:W-:-:S02]  /*0540*/  IMAD.SHL.U32 R0, R12, 0x4, RZ ;  /* 0x000000040c007824 */ /* 0x022fc400078e00ff */
[----:B------:R-:W-:Y:S01]  /*0550*/  IMAD.MOV.U32 R29, RZ, RZ, RZ ;  /* 0x000000ffff1d7224 */ /* 0x000fe200078e00ff */
[----:B--2---:R-:W-:Y:S02]  /*0560*/  LEA R3, R13, R14, 0x18 ;  /* 0x0000000e0d037211 */ /* 0x004fe400078ec0ff */
[----:B------:R-:W-:-:S05]  /*0570*/  LOP3.LUT R0, R0, 0xff0, RZ, 0xc0, !PT ;  /* 0x00000ff000007812 */ /* 0x000fca00078ec0ff */
[----:B------:R-:W-:-:S04]  /*0580*/  IMAD.IADD R0, R0, 0x1, R19 ;  /* 0x0000000100007824 */ /* 0x000fc800078e0213 */
[----:B------:R-:W-:Y:S02]  /*0590*/  IMAD R0, R0, 0x4, R3 ;  /* 0x0000000400007824 */ /* 0x000fe400078e0203 */
[----:B------:R-:W-:-:S03]  /*05a0*/  IMAD.MOV.U32 R3, RZ, RZ, RZ ;  /* 0x000000ffff037224 */ /* 0x000fc600078e00ff */
[----:B------:R0:W1:Y:S01]  /*05b0*/  LDS R28, [R0] ;  /* 0x00000000001c7984 */ /* 0x0000620000000800 */
[----:B----4-:R-:W-:-:S04]  /*05c0*/  ISETP.NE.U32.AND P1, PT, R4, RZ, PT ;  /* 0x000000ff0400720c */ /* 0x010fc80003f25070 */
[----:B------:R-:W-:-:S13]  /*05d0*/  ISETP.NE.AND.EX P1, PT, R5, RZ, PT, P1 ;  /* 0x000000ff0500720c */ /* 0x000fda0003f25310 */
[----:B01-3--:R-:W-:Y:S05]  /*05e0*/  @!P1 BRA `(.L_x_2) ;  /* 0x0000000000489947 */ /* 0x00bfea0003800000 */
[----:B------:R-:W-:Y:S01]  /*05f0*/  SHF.R.U32.HI R11, RZ, 0x4, R28 ;  /* 0x00000004ff0b7819 */ /* 0x000fe2000001161c */
[----:B------:R-:W-:-:S04]  /*0600*/  IMAD.SHL.U32 R0, R28, 0x4, RZ ;  /* 0x000000041c007824 */ /* 0x000fc800078e00ff */
[----:B------:R-:W-:Y:S01]  /*0610*/  IMAD.WIDE.U32 R10, R11, 0x8, R4 ;  /* 0x000000080b0a7825 */ /* 0x000fe200078e0004 */
[----:B------:R-:W-:-:S04]  /*0620*/  LOP3.LUT R15, R0, 0x4, RZ, 0xc0, !PT ;  /* 0x00000004000f7812 */ /* 0x000fc800078ec0ff */
[----:B------:R-:W-:-:S05]  /*0630*/  IADD3 R10, P1, PT, R10, R15, RZ ;  /* 0x0000000f0a0a7210 */ /* 0x000fca0007f3e0ff */
[----:B------:R-:W-:-:S05]  /*0640*/  IMAD.X R11, RZ, RZ, R11, P1 ;  /* 0x000000ffff0b7224 */ /* 0x000fca00008e060b */
[----:B------:R-:W2:Y:S02]  /*0650*/  LD.E R15, desc[UR36][R10.64] ;  /* 0x000000240a0f7980 */ /* 0x000ea4000c101900 */
[----:B--2---:R-:W-:-:S04]  /*0660*/  LOP3.LUT R0, R15, 0xf, RZ, 0xc0, !PT ;  /* 0x0000000f0f007812 */ /* 0x004fc800078ec0ff */
[----:B------:R-:W-:-:S13]  /*0670*/  ISETP.NE.AND P1, PT, R0, 0x4, PT ;  /* 0x000000040000780c */ /* 0x000fda0003f25270 */
[----:B------:R-:W2:Y:S01]  /*0680*/  @!P1 LDG.E.64 R8, desc[UR36][R8.64+0x18] ;  /* 0x0000182408089981 */ /* 0x000ea2000c1e1b00 */
[----:B------:R-:W-:-:S04]  /*0690*/  @!P1 SHF.R.U32.HI R0, RZ, 0x2, R15 ;  /* 0x00000002ff009819 */ /* 0x000fc8000001160f */
[----:B------:R-:W-:-:S04]  /*06a0*/  @!P1 LOP3.LUT R21, R0, 0x3fffffc, RZ, 0xc0, !PT ;  /* 0x03fffffc00159812 */ /* 0x000fc800078ec0ff */
[----:B--2---:R-:W-:-:S05]  /*06b0*/  @!P1 IADD3 R20, P2, PT, R8, R21, RZ ;  /* 0x0000001508149210 */ /* 0x004fca0007f5e0ff */
[----:B------:R-:W-:-:S05]  /*06c0*/  @!P1 IMAD.X R21, RZ, RZ, R9, P2 ;  /* 0x000000ffff159224 */ /* 0x000fca00010e0609 */
[----:B------:R0:W5:Y:S01]  /*06d0*/  @!P1 LD.E R3, desc[UR36][R20.64] ;  /* 0x0000002414039980 */ /* 0x000162000c101900 */
[----:B------:R-:W-:Y:S01]  /*06e0*/  @!P1 PLOP3.LUT P0, PT, PT, PT, PT, 0x8, 0x80 ;  /* 0x000000000080981c */ /* 0x000fe20003f0e170 */
[----:B------:R-:W-:Y:S02]  /*06f0*/  @!P1 IMAD.MOV.U32 R30, RZ, RZ, R10 ;  /* 0x000000ffff1e9224 */ /* 0x000fe400078e000a */
[----:B------:R-:W-:-:S10]  /*0700*/  @!P1 IMAD.MOV.U32 R29, RZ, RZ, R11 ;  /* 0x000000ffff1d9224 */ /* 0x000fd400078e000b */
.L_x_2:
[C---:B-----5:R-:W-:Y:S02]  /*0710*/  VIADD R11, R3.reuse, 0x1 ;  /* 0x00000001030b7836 */ /* 0x060fe40000000000 */
[----:B------:R-:W-:-:S04]  /*0720*/  IMAD.WIDE.U32 R8, R3, 0x4, R6 ;  /* 0x0000000403087825 */ /* 0x000fc800078e0006 */
[----:B------:R-:W-:Y:S01]  /*0730*/  IMAD.WIDE.U32 R6, R11, 0x4, R6 ;  /* 0x000000040b067825 */ /* 0x000fe200078e0006 */
[----:B------:R1:W5:Y:S04]  /*0740*/  LDG.E R0, desc[UR36][R8.64] ;  /* 0x0000002408007981 */ /* 0x000368000c1e1900 */
[----:B------:R1:W5:Y:S01]  /*0750*/  LDG.E R26, desc[UR36][R6.64] ;  /* 0x00000024061a7981 */ /* 0x000362000c1e1900 */
[----:B------:R-:W-:Y:S01]  /*0760*/  VIADD R19, R19, 0x1 ;  /* 0x0000000113137836 */ /* 0x000fe20000000000 */
[----:B------:R-:W-:Y:S01]  /*0770*/  BSSY B0, `(.L_x_3) ;  /* 0x00000a9000007945 */ /* 0x000fe20003800000 */
[----:B------:R-:W-:Y:S02]  /*0780*/  IMAD.MOV.U32 R27, RZ, RZ, -0x1 ;  /* 0xffffffffff1b7424 */ /* 0x000fe400078e00ff */
[----:B------:R-:W-:Y:S01]  /*0790*/  VIADD R3, R3, 0x2 ;  /* 0x0000000203037836 */ /* 0x000fe20000000000 */
[----:B------:R-:W-:-:S04]  /*07a0*/  ISETP.NE.AND P1, PT, R19, 0x10, PT ;  /* 0x000000101300780c */ /* 0x000fc80003f25270 */
[----:B------:R-:W-:Y:S01]  /*07b0*/  P2R R34, PR, RZ, 0x2 ;  /* 0x00000002ff227803 */ /* 0x000fe20000000000 */
[----:B-1----:R-:W-:Y:S08]  /*07c0*/  @P0 BRA `(.L_x_4) ;  /* 0x00000008008c0947 */ /* 0x002ff00003800000 */
[----:B------:R-:W-:Y:S01]  /*07d0*/  VIADD R14, R14, 0x2800 ;  /* 0x000028000e0e7836 */ /* 0x000fe20000000000 */
[----:B------:R-:W-:Y:S01]  /*07e0*/  LOP3.LUT R8, R12, 0x3fc, RZ, 0xc0, !PT ;  /* 0x000003fc0c087812 */ /* 0x000fe200078ec0ff */
[----:B-----5:R-:W-:Y:S02]  /*07f0*/  VIADD R11, R0, 0x2 ;  /* 0x00000002000b7836 */ /* 0x020fe40000000000 */
[----:B------:R-:W-:Y:S01]  /*0800*/  IMAD.MOV.U32 R9, RZ, RZ, RZ ;  /* 0x000000ffff097224 */ /* 0x000fe200078e00ff */
[----:B------:R-:W-:Y:S02]  /*0810*/  LEA R13, R13, R14, 0x18 ;  /* 0x0000000e0d0d7211 */ /* 0x000fe400078ec0ff */
[----:B------:R-:W-:-:S03]  /*0820*/  LOP3.LUT R11, R11, 0xfffffffc, RZ, 0xc0, !PT ;  /* 0xfffffffc0b0b7812 */ /* 0x000fc600078ec0ff */
[----:B------:R-:W-:Y:S02]  /*0830*/  IMAD.IADD R8, R8, 0x1, R13 ;  /* 0x0000000108087824 */ /* 0x000fe400078e020d */
[----:B------:R-:W-:-:S03]  /*0840*/  IMAD.MOV.U32 R13, RZ, RZ, RZ ;  /* 0x000000ffff0d7224 */ /* 0x000fc600078e00ff */
[----:B------:R-:W1:Y:S02]  /*0850*/  LDS R10, [R8] ;  /* 0x00000000080a7984 */ /* 0x000e640000000800 */
[----:B-1----:R-:W-:-:S07]  /*0860*/  LOP3.LUT R10, R10, 0xfffffffc, RZ, 0xc0, !PT ;  /* 0xfffffffc0a0a7812 */ /* 0x002fce00078ec0ff */
.L_x_14:
[----:B------:R-:W-:-:S04]  /*0870*/  IMAD.IADD R7, R31, 0x1, R10 ;  /* 0x000000011f077824 */ /* 0x000fc800078e020a */
[----:B------:R-:W-:-:S05]  /*0880*/  IMAD.WIDE.U32 R6, R7, 0x8, R4 ;  /* 0x0000000807067825 */ /* 0x000fca00078e0004 */
[----:B------:R-:W2:Y:S01]  /*0890*/  LD.E R12, desc[UR36][R6.64] ;  /* 0x00000024060c7980 */ /* 0x000ea2000c101900 */
[----:B------:R-:W1:Y:S01]  /*08a0*/  REDUX.OR UR4, R2 ;  /* 0x00000000020473c4 */ /* 0x000e620000004000 */
[----:B------:R-:W-:Y:S02]  /*08b0*/  R2UR P0, URZ, R2 ;  /* 0x0000000002ff72ca */ /* 0x000fe40000000000 */
[----:B--2---:R-:W-:-:S13]  /*08c0*/  ISETP.NE.AND P5, PT, R12, RZ, PT ;  /* 0x000000ff0c00720c */ /* 0x004fda0003fa5270 */
[----:B------:R-:W2:Y:S02]  /*08d0*/  @!P5 LD.E R12, desc[UR36][R6.64+0x4] ;  /* 0x00000424060cd980 */ /* 0x000ea4000c101900 */
[----:B--2---:R-:W-:Y:S01]  /*08e0*/  ISETP.EQ.AND P5, PT, R12, RZ, !P5 ;  /* 0x000000ff0c00720c */ /* 0x004fe20006fa2270 */
[----:B-1----:R-:W-:-:S12]  /*08f0*/  @!P0 BRA.DIV UR4, `(.L_x_5) ;  /* 0x0000002204c08947 */ /* 0x002fd8000b800000 */
[----:B------:R-:W-:-:S13]  /*0900*/  VOTE.ALL P6, P5 ;  /* 0x0000000000ff7806 */ /* 0x000fda00028c0000 */
.L_x_50:
[C---:B------:R-:W-:Y:S01]  /*0910*/  LOP3.LUT R12, R10.reuse, 0x3fff, RZ, 0xc0, !PT ;  /* 0x00003fff0a0c7812 */ /* 0x040fe200078ec0ff */
[----:B------:R-:W-:Y:S02]  /*0920*/  VIADD R13, R13, 0x4 ;  /* 0x000000040d0d7836 */ /* 0x000fe40000000000 */
[----:B------:R-:W-:Y:S01]  /*0930*/  VIADD R6, R10, 0x4 ;  /* 0x000000040a067836 */ /* 0x000fe20000000000 */
[----:B------:R-:W-:-:S04]  /*0940*/  ISETP.NE.AND P0, PT, R12, 0x3ffc, PT ;  /* 0x00003ffc0c00780c */ /* 0x000fc80003f05270 */
[----:B------:R-:W-:Y:S02]  /*0950*/  SEL R13, R13, RZ, P0 ;  /* 0x000000ff0d0d7207 */ /* 0x000fe40000000000 */
[----:B------:R-:W-:Y:S02]  /*0960*/  LOP3.LUT R6, R6, 0x3fff, RZ, 0xc0, !PT ;  /* 0x00003fff06067812 */ /* 0x000fe400078ec0ff */
[----:B------:R-:W-:-:S04]  /*0970*/  SEL R14, R13, RZ, P6 ;  /* 0x000000ff0d0e7207 */ /* 0x000fc80003000000 */
[----:B------:R-:W-:-:S13]  /*0980*/  ISETP.NE.AND P0, PT, R14, R11, PT ;  /* 0x0000000b0e00720c */ /* 0x000fda0003f05270 */
[----:B------:R-:W-:Y:S05]  /*0990*/  @!P0 BRA `(.L_x_6) ;  /* 0x00000008000c8947 */ /* 0x000fea0003800000 */
        /* <DEDUP_REMOVED lines=10> */
.L_x_53:
[----:B------:R-:W-:Y:S01]  /*0a40*/  VIADD R6, R14, 0x4 ;  /* 0x000000040e067836 */ /* 0x000fe20000000000 */
[----:B------:R-:W-:-:S04]  /*0a50*/  ISETP.NE.AND P0, PT, R12, 0x3ff8, PT ;  /* 0x00003ff80c00780c */ /* 0x000fc80003f05270 */
[----:B------:R-:W-:-:S04]  /*0a60*/  SEL R6, R6, RZ, P0 ;  /* 0x000000ff06067207 */ /* 0x000fc80000000000 */
[----:B------:R-:W-:Y:S01]  /*0a70*/  SEL R14, R6, RZ, P6 ;  /* 0x000000ff060e7207 */ /* 0x000fe20003000000 */
[----:B------:R-:W-:-:S03]  /*0a80*/  VIADD R6, R10, 0x8 ;  /* 0x000000080a067836 */ /* 0x000fc60000000000 */
[----:B------:R-:W-:Y:S02]  /*0a90*/  ISETP.NE.AND P0, PT, R14, R11, PT ;  /* 0x0000000b0e00720c */ /* 0x000fe40003f05270 */
[----:B------:R-:W-:-:S11]  /*0aa0*/  LOP3.LUT R6, R6, 0x3fff, RZ, 0xc0, !PT ;  /* 0x00003fff06067812 */ /* 0x000fd600078ec0ff */
        /* <DEDUP_REMOVED lines=11> */
.L_x_56:
        /* <DEDUP_REMOVED lines=18> */
.L_x_59:
        /* <DEDUP_REMOVED lines=18> */
.L_x_62:
        /* <DEDUP_REMOVED lines=18> */
.L_x_65:
        /* <DEDUP_REMOVED lines=18> */
.L_x_68:
        /* <DEDUP_REMOVED lines=18> */
.L_x_71:
        /* <DEDUP_REMOVED lines=8> */
[----:B------:R-:W-:-:S05]  /*1180*/  VIADD R9, R9, 0x8 ;  /* 0x0000000809097836 */ /* 0x000fca0000000000 */
[----:B------:R-:W-:-:S13]  /*1190*/  ISETP.NE.AND P0, PT, R9, 0x100, PT ;  /* 0x000001000900780c */ /* 0x000fda0003f05270 */
[----:B------:R-:W-:Y:S05]  /*11a0*/  @!P0 BRA `(.L_x_4) ;  /* 0x0000000000148947 */ /* 0x000fea0003800000 */
[----:B------:R-:W-:Y:S01]  /*11b0*/  IMAD.MOV.U32 R10, RZ, RZ, R6 ;  /* 0x000000ffff0a7224 */ /* 0x000fe200078e0006 */
[----:B------:R-:W-:Y:S06]  /*11c0*/  BRA `(.L_x_14) ;  /* 0xfffffff400a87947 */ /* 0x000fec000383ffff */
.L_x_6:
[----:B------:R1:W-:Y:S01]  /*11d0*/  STS [R8], R6 ;  /* 0x0000000608007388 */ /* 0x0003e20000000800 */
[----:B------:R-:W-:-:S04]  /*11e0*/  IADD3 R11, PT, PT, R6, R18, -R11 ;  /* 0x00000012060b7210 */ /* 0x000fc80007ffe80b */
[----:B------:R-:W-:-:S07]  /*11f0*/  LOP3.LUT R27, R11, 0xfffffff, RZ, 0xc0, !PT ;  /* 0x0fffffff0b1b7812 */ /* 0x000fce00078ec0ff */
.L_x_4:
[----:B------:R-:W-:Y:S05]  /*1200*/  BSYNC B0 ;  /* 0x0000000000007941 */ /* 0x000fea0003800000 */
.L_x_3:
[----:B------:R-:W-:Y:S01]  /*1210*/  ISETP.NE.AND P0, PT, R27, -0x1, PT ;  /* 0xffffffff1b00780c */ /* 0x000fe20003f05270 */
[----:B------:R-:W-:Y:S01]  /*1220*/  BSSY B10, `(.L_x_15) ;  /* 0x00001810000a7945 */ /* 0x000fe20003800000 */
[----:B------:R-:W-:-:S04]  /*1230*/  ISETP.EQ.U32.AND P1, PT, R30, RZ, PT ;  /* 0x000000ff1e00720c */ /* 0x000fc80003f22070 */
[----:B------:R-:W-:-:S13]  /*1240*/  ISETP.EQ.OR.EX P0, PT, R29, RZ, !P0, P1 ;  /* 0x000000ff1d00720c */ /* 0x000fda0004702710 */
[----:B------:R-:W-:Y:S05]  /*1250*/  @P0 BRA `(.L_x_16) ;  /* 0x0000001400f40947 */ /* 0x000fea0003800000 */
[----:B------:R-:W2:Y:S01]  /*1260*/  LDC.64 R38, c[0x0][0x388] ;  /* 0x0000e200ff267b82 */ /* 0x000ea20000000a00 */
[----:B------:R-:W-:Y:S01]  /*1270*/  ISETP.NE.AND P0, PT, R16, RZ, PT ;  /* 0x000000ff1000720c */ /* 0x000fe20003f05270 */
[----:B-----5:R-:W-:Y:S01]  /*1280*/  VIADD R10, R0, 0x2 ;  /* 0x00000002000a7836 */ /* 0x020fe20000000000 */
[----:B------:R-:W-:Y:S02]  /*1290*/  BSSY.RECONVERGENT B2, `(.L_x_17) ;  /* 0x0000092000027945 */ /* 0x000fe40003800200 */
[----:B------:R-:W-:Y:S02]  /*12a0*/  SEL R5, RZ, 0x1, P0 ;  /* 0x00000001ff057807 */ /* 0x000fe40000000000 */
[----:B------:R-:W-:Y:S02]  /*12b0*/  ISETP.GE.U32.AND P0, PT, R10, 0x4, PT ;  /* 0x000000040a00780c */ /* 0x000fe40003f06070 */
[----:B------:R-:W-:-:S05]  /*12c0*/  IADD3 R24, P1, PT, R5, R24, RZ ;  /* 0x0000001805187210 */ /* 0x000fca0007f3e0ff */
[----:B------:R-:W-:Y:S02]  /*12d0*/  IMAD.X R25, RZ, RZ, R25, P1 ;  /* 0x000000ffff197224 */ /* 0x000fe400008e0619 */
[----:B--2---:R-:W-:-:S04]  /*12e0*/  IMAD.WIDE.U32 R38, R3, 0x4, R38 ;  /* 0x0000000403267825 */ /* 0x004fc800078e0026 */
[----:B------:R-:W-:Y:S05]  /*12f0*/  @!P0 BRA `(.L_x_18) ;  /* 0x00000008002c8947 */ /* 0x000fea0003800000 */
[----:B------:R-:W-:Y:S01]  /*1300*/  SHF.R.U32.HI R17, RZ, 0x2, R10 ;  /* 0x00000002ff117819 */ /* 0x000fe2000001160a */
[----:B------:R-:W-:Y:S01]  /*1310*/  BSSY.RECONVERGENT B1, `(.L_x_19) ;  /* 0x0000062000017945 */ /* 0x000fe20003800200 */
[----:B------:R-:W-:Y:S02]  /*1320*/  VIADD R11, R27, 0xfffffff ;  /* 0x0fffffff1b0b7836 */ /* 0x000fe40000000000 */
[----:B------:R-:W-:Y:S01]  /*1330*/  ISETP.NE.AND P0, PT, R17, 0x1, PT ;  /* 0x000000011100780c */ /* 0x000fe20003f05270 */
[----:B------:R-:W-:-:S12]  /*1340*/  IMAD.MOV.U32 R5, RZ, RZ, RZ ;  /* 0x000000ffff057224 */ /* 0x000fd800078e00ff */
[----:B------:R-:W-:Y:S05]  /*1350*/  @!P0 BRA `(.L_x_20) ;  /* 0x0000000400748947 */ /* 0x000fea0003800000 */
[----:B------:R-:W-:Y:S01]  /*1360*/  LOP3.LUT R17, R17, 0x3ffffffe, RZ, 0xc0, !PT ;  /* 0x3ffffffe11117812 */ /* 0x000fe200078ec0ff */
[----:B------:R-:W-:Y:S01]  /*1370*/  BSSY.RECONVERGENT B0, `(.L_x_21) ;  /* 0x000005a000007945 */ /* 0x000fe20003800200 */
[C---:B------:R-:W-:Y:S01]  /*1380*/  LEA R13, R16.reuse, 0xa, 0x1 ;  /* 0x0000000a100d7811 */ /* 0x040fe200078e08ff */
[----:B------:R-:W-:Y:S02]  /*1390*/  IMAD.IADD R12, R16, 0x1, R27 ;  /* 0x00000001100c7824 */ /* 0x000fe400078e021b */
[----:B------:R-:W-:Y:S02]  /*13a0*/  IMAD.MOV.U32 R14, RZ, RZ, R16 ;  /* 0x000000ffff0e7224 */ /* 0x000fe400078e0010 */
[----:B------:R-:W-:Y:S02]  /*13b0*/  VIADD R15, R0, 0xffffffff ;  /* 0xffffffff000f7836 */ /* 0x000fe40000000000 */
[----:B------:R-:W-:-:S07]  /*13c0*/  IMAD.MOV R17, RZ, RZ, -R17 ;  /* 0x000000ffff117224 */ /* 0x000fce00078e0a11 */
.L_x_26:
[C---:B------:R-:W-:Y:S01]  /*13d0*/  ISETP.GE.U32.AND P0, PT, R14.reuse, R15, PT ;  /* 0x0000000f0e00720c */ /* 0x040fe20003f06070 */
[----:B--23--:R-:W-:Y:S01]  /*13e0*/  VIADD R4, R14, 0x4 ;  /* 0x000000040e047836 */ /* 0x00cfe20000000000 */
[----:B------:R-:W-:Y:S01]  /*13f0*/  BSSY.RECONVERGENT B3, `(.L_x_22) ;  /* 0x0000027000037945 */ /* 0x000fe20003800200 */
[----:B------:R-:W-:Y:S02]  /*1400*/  VIADD R5, R0, 0xffffffff ;  /* 0xffffffff00057836 */ /* 0x000fe40000000000 */
[----:B------:R-:W-:-:S03]  /*1410*/  VIADD R17, R17, 0x2 ;  /* 0x0000000211117836 */ /* 0x000fc60000000000 */
[----:B------:R-:W-:Y:S02]  /*1420*/  ISETP.GE.U32.AND P2, PT, R4, R5, PT ;  /* 0x000000050400720c */ /* 0x000fe40003f46070 */
[----:B------:R-:W-:-:S03]  /*1430*/  ISETP.NE.AND P1, PT, R17, RZ, PT ;  /* 0x000000ff1100720c */ /* 0x000fc60003f25270 */
[----:B------:R-:W-:Y:S10]  /*1440*/  @P0 BRA `(.L_x_23) ;  /* 0x0000000000840947 */ /* 0x000ff40003800000 */
[----:B------:R-:W-:-:S04]  /*1450*/  VIADD R5, R13, 0xfffffff6 ;  /* 0xfffffff60d057836 */ /* 0x000fc80000000000 */
[----:B------:R-:W-:-:S05]  /*1460*/  IMAD.WIDE.U32 R4, R5, 0x4, R38 ;  /* 0x0000000405047825 */ /* 0x000fca00078e0026 */
[----:B0-----:R-:W2:Y:S01]  /*1470*/  LDG.E R21, desc[UR36][R4.64+0x8] ;  /* 0x0000082404157981 */ /* 0x001ea2000c1e1900 */
[----:B-1----:R-:W0:Y:S03]  /*1480*/  LDC.64 R6, c[0x0][0x380] ;  /* 0x0000e000ff067b82 */ /* 0x002e260000000a00 */
[----:B------:R-:W3:Y:S04]  /*1490*/  LDG.E R20, desc[UR36][R4.64+0xc] ;  /* 0x00000c2404147981 */ /* 0x000ee8000c1e1900 */
[----:B0-----:R-:W4:Y:S01]  /*14a0*/  LDG.E.64 R8, desc[UR36][R6.64+0x8] ;  /* 0x0000082406087981 */ /* 0x001f22000c1e1b00 */
[----:B--2---:R-:W-:-:S04]  /*14b0*/  LOP3.LUT R32, R21, 0xf, RZ, 0xc0, !PT ;  /* 0x0000000f15207812 */ /* 0x004fc800078ec0ff */
[----:B------:R-:W-:-:S04]  /*14c0*/  ISETP.NE.AND P0, PT, R32, 0xf, PT ;  /* 0x0000000f2000780c */ /* 0x000fc80003f05270 */
[----:B------:R-:W-:Y:S01]  /*14d0*/  ISETP.GT.U32.AND P0, PT, R32, 0x9, P0 ;  /* 0x000000092000780c */ /* 0x000fe20000704070 */
[----:B------:R-:W-:-:S12]  /*14e0*/  IMAD.MOV.U32 R32, RZ, RZ, R11 ;  /* 0x000000ffff207224 */ /* 0x000fd800078e000b */
[C---:B------:R-:W-:Y:S02]  /*14f0*/  @!P0 LOP3.LUT P3, RZ, R21.reuse, 0xe, RZ, 0xc0, !PT ;  /* 0x0000000e15ff8812 */ /* 0x040fe4000786c0ff */
[----:B------:R-:W-:Y:S02]  /*1500*/  @!P0 ISETP.NE.AND P4, PT, R21, RZ, PT ;  /* 0x000000ff1500820c */ /* 0x000fe40003f85270 */
[----:B------:R-:W-:-:S04]  /*1510*/  @!P0 SEL R33, R11, RZ, !P3 ;  /* 0x000000ff0b218207 */ /* 0x000fc80005800000 */
[----:B------:R-:W-:-:S05]  /*1520*/  @!P0 SEL R32, R33, RZ, P4 ;  /* 0x000000ff21208207 */ /* 0x000fca0002000000 */
[----:B------:R-:W-:-:S05]  /*1530*/  IMAD R32, R32, 0x10, R21 ;  /* 0x0000001020207824 */ /* 0x000fca00078e0215 */
[----:B------:R-:W-:Y:S01]  /*1540*/  LOP3.LUT R32, R32, 0xfffffff0, RZ, 0xc0, !PT ;  /* 0xfffffff020207812 */ /* 0x000fe200078ec0ff */
[----:B----4-:R-:W-:-:S03]  /*1550*/  IMAD.WIDE.U32 R8, R12, 0x8, R8 ;  /* 0x000000080c087825 */ /* 0x010fc600078e0008 */
[----:B------:R-:W-:-:S05]  /*1560*/  LOP3.LUT R33, R32, 0xf, R21, 0xf8, !PT ;  /* 0x0000000f20217812 */ /* 0x000fca00078ef815 */
[----:B------:R2:W-:Y:S04]  /*1570*/  ST.E desc[UR36][R8.64], R33 ;  /* 0x0000002108007985 */ /* 0x0005e8000c101924 */
[----:B------:R-:W4:Y:S01]  /*1580*/  LDG.E.64 R4, desc[UR36][R6.64+0x8] ;  /* 0x0000082406047981 */ /* 0x000f22000c1e1b00 */
[----:B---3--:R-:W-:-:S04]  /*1590*/  LOP3.LUT R21, R20, 0xf, RZ, 0xc0, !PT ;  /* 0x0000000f14157812 */ /* 0x008fc800078ec0ff */
        /* <DEDUP_REMOVED lines=8> */
[----:B------:R-:W-:-:S04]  /*1620*/  LOP3.LUT R21, R21, 0xfffffff0, RZ, 0xc0, !PT ;  /* 0xfffffff015157812 */ /* 0x000fc800078ec0ff */
[----:B------:R-:W-:Y:S01]  /*1630*/  LOP3.LUT R21, R21, 0xf, R20, 0xf8, !PT ;  /* 0x0000000f15157812 */ /* 0x000fe200078ef814 */
[----:B----4-:R-:W-:-:S05]  /*1640*/  IMAD.WIDE.U32 R4, R12, 0x8, R4 ;  /* 0x000000080c047825 */ /* 0x010fca00078e0004 */
[----:B------:R2:W-:Y:S02]  /*1650*/  ST.E desc[UR36][R4.64+0x4], R21 ;  /* 0x0000041504007985 */ /* 0x0005e4000c101924 */
.L_x_23:
[----:B------:R-:W-:Y:S05]  /*1660*/  BSYNC.RECONVERGENT B3 ;  /* 0x0000000000037941 */ /* 0x000fea0003800200 */
.L_x_22:
[----:B------:R-:W-:Y:S04]  /*1670*/  BSSY.RECONVERGENT B3, `(.L_x_24) ;  /* 0x0000025000037945 */ /* 0x000fe80003800200 */
[----:B------:R-:W-:Y:S05]  /*1680*/  @P2 BRA `(.L_x_25) ;  /* 0x00000000008c2947 */ /* 0x000fea0003800000 */
[----:B0-2---:R-:W-:-:S06]  /*1690*/  IMAD.WIDE.U32 R20, R13, 0x4, R38 ;  /* 0x000000040d147825 */ /* 0x005fcc00078e0026 */
[----:B------:R0:W2:Y:S01]  /*16a0*/  LDG.E R20, desc[UR36][R20.64] ;  /* 0x0000002414147981 */ /* 0x0000a2000c1e1900 */
[----:B------:R-:W1:Y:S03]  /*16b0*/  LDC.64 R4, c[0x0][0x380] ;  /* 0x0000e000ff047b82 */ /* 0x000e660000000a00 */
[----:B-1----:R-:W3:Y:S01]  /*16c0*/  LDG.E.64 R6, desc[UR36][R4.64+0x8] ;  /* 0x0000082404067981 */ /* 0x002ee2000c1e1b00 */
[----:B------:R-:W-:-:S04]  /*16d0*/  VIADD R9, R13, 0x1 ;  /* 0x000000010d097836 */ /* 0x000fc80000000000 */
[----:B------:R-:W-:-:S06]  /*16e0*/  IMAD.WIDE.U32 R8, R9, 0x4, R38 ;  /* 0x0000000409087825 */ /* 0x000fcc00078e0026 */
[----:B------:R-:W4:Y:S01]  /*16f0*/  LDG.E R8, desc[UR36][R8.64] ;  /* 0x0000002408087981 */ /* 0x000f22000c1e1900 */
[----:B0-----:R-:W-:Y:S01]  /*1700*/  IMAD.MOV.U32 R21, RZ, RZ, R11 ;  /* 0x000000ffff157224 */ /* 0x001fe200078e000b */
[----:B--2---:R-:W-:-:S04]  /*1710*/  LOP3.LUT R32, R20, 0xf, RZ, 0xc0, !PT ;  /* 0x0000000f14207812 */ /* 0x004fc800078ec0ff */
[----:B------:R-:W-:-:S04]  /*1720*/  ISETP.NE.AND P0, PT, R32, 0xf, PT ;  /* 0x0000000f2000780c */ /* 0x000fc80003f05270 */
[----:B------:R-:W-:-:S13]  /*1730*/  ISETP.GT.U32.AND P0, PT, R32, 0x9, P0 ;  /* 0x000000092000780c */ /* 0x000fda0000704070 */
[C---:B------:R-:W-:Y:S02]  /*1740*/  @!P0 LOP3.LUT P2, RZ, R20.reuse, 0xe, RZ, 0xc0, !PT ;  /* 0x0000000e14ff8812 */ /* 0x040fe4000784c0ff */
[----:B------:R-:W-:Y:S02]  /*1750*/  @!P0 ISETP.NE.AND P3, PT, R20, RZ, PT ;  /* 0x000000ff1400820c */ /* 0x000fe40003f65270 */
[----:B------:R-:W-:-:S04]  /*1760*/  @!P0 SEL R32, R11, RZ, !P2 ;  /* 0x000000ff0b208207 */ /* 0x000fc80005000000 */
[----:B------:R-:W-:-:S05]  /*1770*/  @!P0 SEL R21, R32, RZ, P3 ;  /* 0x000000ff20158207 */ /* 0x000fca0001800000 */
[----:B------:R-:W-:-:S05]  /*1780*/  IMAD R21, R21, 0x10, R20 ;  /* 0x0000001015157824 */ /* 0x000fca00078e0214 */
[----:B------:R-:W-:Y:S01]  /*1790*/  LOP3.LUT R33, R21, 0xfffffff0, RZ, 0xc0, !PT ;  /* 0xfffffff015217812 */ /* 0x000fe200078ec0ff */
[----:B------:R-:W-:-:S03]  /*17a0*/  VIADD R21, R12, 0x4 ;  /* 0x000000040c157836 */ /* 0x000fc60000000000 */
[----:B------:R-:W-:Y:S01]  /*17b0*/  LOP3.LUT R33, R33, 0xf, R20, 0xf8, !PT ;  /* 0x0000000f21217812 */ /* 0x000fe200078ef814 */
[----:B---3--:R-:W-:-:S05]  /*17c0*/  IMAD.WIDE.U32 R6, R21, 0x8, R6 ;  /* 0x0000000815067825 */ /* 0x008fca00078e0006 */
[----:B------:R3:W-:Y:S04]  /*17d0*/  ST.E desc[UR36][R6.64], R33 ;  /* 0x0000002106007985 */ /* 0x0007e8000c101924 */
[----:B------:R-:W2:Y:S01]  /*17e0*/  LDG.E.64 R4, desc[UR36][R4.64+0x8] ;  /* 0x0000082404047981 */ /* 0x000ea2000c1e1b00 */
[----:B----4-:R-:W-:-:S04]  /*17f0*/  LOP3.LUT R9, R8, 0xf, RZ, 0xc0, !PT ;  /* 0x0000000f08097812 */ /* 0x010fc800078ec0ff */
        /* <DEDUP_REMOVED lines=10> */
[----:B--2---:R-:W-:-:S05]  /*18a0*/  IMAD.WIDE.U32 R4, R21, 0x8, R4 ;  /* 0x0000000815047825 */ /* 0x004fca00078e0004 */
[----:B------:R3:W-:Y:S02]  /*18b0*/  ST.E desc[UR36][R4.64+0x4], R9 ;  /* 0x0000040904007985 */ /* 0x0007e4000c101924 */
.L_x_25:
[----:B------:R-:W-:Y:S05]  /*18c0*/  BSYNC.RECONVERGENT B3 ;  /* 0x0000000000037941 */ /* 0x000fea0003800200 */
.L_x_24:
[----:B------:R-:W-:Y:S02]  /*18d0*/  VIADD R14, R14, 0x8 ;  /* 0x000000080e0e7836 */ /* 0x000fe40000000000 */
[----:B------:R-:W-:Y:S02]  /*18e0*/  VIADD R13, R13, 0x10 ;  /* 0x000000100d0d7836 */ /* 0x000fe40000000000 */
[----:B------:R-:W-:Y:S01]  /*18f0*/  VIADD R12, R12, 0x8 ;  /* 0x000000080c0c7836 */ /* 0x000fe20000000000 */
[----:B------:R-:W-:Y:S06]  /*1900*/  @P1 BRA `(.L_x_26) ;  /* 0xfffffff800b01947 */ /* 0x000fec000383ffff */
[----:B------:R-:W-:Y:S05]  /*1910*/  BSYNC.RECONVERGENT B0 ;  /* 0x0000000000007941 */ /* 0x000fea0003800200 */
.L_x_21:
[----:B--23--:R-:W-:-:S07]  /*1920*/  LOP3.LUT R5, R10, 0xfffffff8, RZ, 0xc0, !PT ;  /* 0xfffffff80a057812 */ /* 0x00cfce00078ec0ff */
.L_x_20:
[----:B------:R-:W-:Y:S05]  /*1930*/  BSYNC.RECONVERGENT B1 ;  /* 0x0000000000017941 */ /* 0x000fea0003800200 */
.L_x_19:
[----:B------:R-:W-:-:S13]  /*1940*/  LOP3.LUT P0, RZ, R10, 0x4, RZ, 0xc0, !PT ;  /* 0x000000040aff7812 */ /* 0x000fda000780c0ff */
[----:B------:R-:W-:Y:S05]  /*1950*/  @!P0 BRA `(.L_x_18) ;  /* 0x0000000000948947 */ /* 0x000fea0003800000 */
[----:B------:R-:W-:Y:S02]  /*1960*/  IMAD.IADD R14, R16, 0x1, R5 ;  /* 0x00000001100e7824 */ /* 0x000fe400078e0205 */
[----:B------:R-:W-:-:S05]  /*1970*/  VIADD R5, R0, 0xffffffff ;  /* 0xffffffff00057836 */ /* 0x000fca0000000000 */
[----:B------:R-:W-:-:S13]  /*1980*/  ISETP.GE.U32.AND P0, PT, R14, R5, PT ;  /* 0x000000050e00720c */ /* 0x000fda0003f06070 */
[----:B------:R-:W-:Y:S05]  /*1990*/  @P0 BRA `(.L_x_18) ;  /* 0x0000000000840947 */ /* 0x000fea0003800000 */
[----:B------:R-:W-:-:S05]  /*19a0*/  LEA R7, R14, 0x2, 0x1 ;  /* 0x000000020e077811 */ /* 0x000fca00078e08ff */
[----:B-1----:R-:W-:-:S05]  /*19b0*/  IMAD.WIDE.U32 R6, R7, 0x4, R38 ;  /* 0x0000000407067825 */ /* 0x002fca00078e0026 */
[----:B------:R-:W2:Y:S01]  /*19c0*/  LDG.E R15, desc[UR36][R6.64] ;  /* 0x00000024060f7981 */ /* 0x000ea2000c1e1900 */
[----:B------:R-:W1:Y:S03]  /*19d0*/  LDC.64 R4, c[0x0][0x380] ;  /* 0x0000e000ff047b82 */ /* 0x000e660000000a00 */
[----:B------:R-:W3:Y:S04]  /*19e0*/  LDG.E R10, desc[UR36][R6.64+0x4] ;  /* 0x00000424060a7981 */ /* 0x000ee8000c1e1900 */
[----:B-1----:R-:W4:Y:S01]  /*19f0*/  LDG.E.64 R8, desc[UR36][R4.64+0x8] ;  /* 0x0000082404087981 */ /* 0x002f22000c1e1b00 */
        /* <DEDUP_REMOVED lines=8> */
[----:B------:R-:W-:Y:S02]  /*1a80*/  IMAD R12, R12, 0x10, R15 ;  /* 0x000000100c0c7824 */ /* 0x000fe400078e020f */
[----:B------:R-:W-:-:S03]  /*1a90*/  IMAD.IADD R13, R14, 0x1, R27 ;  /* 0x000000010e0d7824 */ /* 0x000fc600078e021b */
[----:B------:R-:W-:Y:S01]  /*1aa0*/  LOP3.LUT R12, R12, 0xfffffff0, RZ, 0xc0, !PT ;  /* 0xfffffff00c0c7812 */ /* 0x000fe200078ec0ff */
[----:B----4-:R-:W-:-:S03]  /*1ab0*/  IMAD.WIDE.U32 R8, R13, 0x8, R8 ;  /* 0x000000080d087825 */ /* 0x010fc600078e0008 */
[----:B------:R-:W-:-:S05]  /*1ac0*/  LOP3.LUT R15, R12, 0xf, R15, 0xf8, !PT ;  /* 0x0000000f0c0f7812 */ /* 0x000fca00078ef80f */
[----:B------:R2:W-:Y:S04]  /*1ad0*/  ST.E desc[UR36][R8.64], R15 ;  /* 0x0000000f08007985 */ /* 0x0005e8000c101924 */
[----:B------:R-:W4:Y:S01]  /*1ae0*/  LDG.E.64 R4, desc[UR36][R4.64+0x8] ;  /* 0x0000082404047981 */ /* 0x000f22000c1e1b00 */
[----:B---3--:R-:W-:-:S04]  /*1af0*/  LOP3.LUT R6, R10, 0xf, RZ, 0xc0, !PT ;  /* 0x0000000f0a067812 */ /* 0x008fc800078ec0ff */
[----:B------:R-:W-:-:S04]  /*1b00*/  ISETP.NE.AND P0, PT, R6, 0xf, PT ;  /* 0x0000000f0600780c */ /* 0x000fc80003f05270 */
[----:B------:R-:W-:-:S13]  /*1b10*/  ISETP.GT.U32.AND P0, PT, R6, 0x9, P0 ;  /* 0x000000090600780c */ /* 0x000fda0000704070 */
        /* <DEDUP_REMOVED lines=9> */
.L_x_18:
[----:B------:R-:W-:Y:S05]  /*1bb0*/  BSYNC.RECONVERGENT B2 ;  /* 0x0000000000027941 */ /* 0x000fea0003800200 */
.L_x_17:
[----:B--2---:R-:W-:Y:S01]  /*1bc0*/  VIADD R4, R26, 0x3 ;  /* 0x000000031a047836 */ /* 0x004fe20000000000 */
[----:B------:R-:W-:Y:S04]  /*1bd0*/  BSSY B9, `(.L_x_27) ;  /* 0x00000ca000097945 */ /* 0x000fe80003800000 */
[----:B------:R-:W-:-:S13]  /*1be0*/  ISETP.GE.U32.AND P0, PT, R4, 0x4, PT ;  /* 0x000000040400780c */ /* 0x000fda0003f06070 */
[----:B------:R-:W-:Y:S05]  /*1bf0*/  @!P0 BRA `(.L_x_28) ;  /* 0x0000000c001c8947 */ /* 0x000fea0003800000 */
[----:B------:R-:W2:Y:S01]  /*1c00*/  LDC.64 R36, c[0x0][0x388] ;  /* 0x0000e200ff247b82 */ /* 0x000ea20000000a00 */
[----:B------:R-:W-:Y:S01]  /*1c10*/  SHF.R.U32.HI R4, RZ, 0x2, R4 ;  /* 0x00000002ff047819 */ /* 0x000fe20000011604 */
[----:B------:R-:W-:Y:S01]  /*1c20*/  IMAD R3, R0, 0x2, R3 ;  /* 0x0000000200037824 */ /* 0x000fe200078e0203 */
[----:B------:R-:W-:Y:S01]  /*1c30*/  BSSY B8, `(.L_x_29) ;  /* 0x0000089000087945 */ /* 0x000fe20003800000 */
[----:B------:R-:W-:Y:S01]  /*1c40*/  VIADD R17, R27, 0xfffffff ;  /* 0x0fffffff1b117836 */ /* 0x000fe20000000000 */
[----:B------:R-:W-:Y:S01]  /*1c50*/  ISETP.NE.AND P0, PT, R4, 0x1, PT ;  /* 0x000000010400780c */ /* 0x000fe20003f05270 */
[----:B--2---:R-:W-:-:S04]  /*1c60*/  IMAD.WIDE.U32 R36, R3, 0x4, R36 ;  /* 0x0000000403247825 */ /* 0x004fc800078e0024 */
[----:B------:R-:W-:-:S08]  /*1c70*/  IMAD.MOV.U32 R3, RZ, RZ, RZ ;  /* 0x000000ffff037224 */ /* 0x000fd000078e00ff */
[----:B------:R-:W-:Y:S05]  /*1c80*/  @!P0 BRA `(.L_x_30) ;  /* 0x00000008000c8947 */ /* 0x000fea0003800000 */
[----:B------:R-:W-:Y:S01]  /*1c90*/  BSSY B7, `(.L_x_31) ;  /* 0x000007e000077945 */ /* 0x000fe20003800000 */
[----:B------:R-:W-:-:S07]  /*1ca0*/  IMAD.MOV.U32 R33, RZ, RZ, RZ ;  /* 0x000000ffff217224 */ /* 0x000fce00078e00ff */
.L_x_41:
[----:B------:R-:W-:Y:S01]  /*1cb0*/  IMAD R35, R33, 0x4, R16 ;  /* 0x0000000421237824 */ /* 0x000fe200078e0210 */
[----:B------:R-:W-:Y:S05]  /*1cc0*/  YIELD ;  /* 0x0000000000007946 */ /* 0x000fea0003800000 */
[----:B------:R-:W-:Y:S01]  /*1cd0*/  VIADD R0, R26, 0x3 ;  /* 0x000000031a007836 */ /* 0x000fe20000000000 */
[----:B------:R-:W-:Y:S01]  /*1ce0*/  ISETP.GE.U32.AND P0, PT, R35, R26, PT ;  /* 0x0000001a2300720c */ /* 0x000fe20003f06070 */
[----:B------:R-:W-:Y:S01]  /*1cf0*/  VIADD R33, R33, 0x2 ;  /* 0x0000000221217836 */ /* 0x000fe20000000000 */
[----:B------:R-:W-:Y:S02]  /*1d00*/  BSSY.RECONVERGENT B6, `(.L_x_32) ;  /* 0x000003a000067945 */ /* 0x000fe40003800200 */
[----:B------:R-:W-:-:S04]  /*1d10*/  SHF.R.U32.HI R0, RZ, 0x2, R0 ;  /* 0x00000002ff007819 */ /* 0x000fc80000011600 */
[----:B------:R-:W-:-:S04]  /*1d20*/  LOP3.LUT R0, R0, 0x3ffffffe, RZ, 0xc0, !PT ;  /* 0x3ffffffe00007812 */ /* 0x000fc800078ec0ff */
[----:B------:R-:W-:-:S04]  /*1d30*/  ISETP.NE.AND P1, PT, R33, R0, PT ;  /* 0x000000002100720c */ /* 0x000fc80003f25270 */
[----:B------:R-:W-:Y:S01]  /*1d40*/  P2R R32, PR, RZ, 0x2 ;  /* 0x00000002ff207803 */ /* 0x000fe20000000000 */
[----:B--2---:R-:W-:Y:S08]  /*1d50*/  @P0 BRA `(.L_x_33) ;  /* 0x0000000000d00947 */ /* 0x004ff00003800000 */
[----:B------:R-:W-:-:S04]  /*1d60*/  IMAD.SHL.U32 R5, R35, 0x2, RZ ;  /* 0x0000000223057824 */ /* 0x000fc800078e00ff */
[----:B------:R-:W-:-:S05]  /*1d70*/  IMAD.WIDE.U32 R4, R5, 0x4, R36 ;  /* 0x0000000405047825 */ /* 0x000fca00078e0024 */
[----:B------:R-:W2:Y:S04]  /*1d80*/  LDG.E R9, desc[UR36][R4.64] ;  /* 0x0000002404097981 */ /* 0x000ea8000c1e1900 */
[----:B-1----:R-:W3:Y:S01]  /*1d90*/  LDG.E R8, desc[UR36][R4.64+0x4] ;  /* 0x0000042404087981 */ /* 0x002ee2000c1e1900 */
[--C-:B------:R-:W-:Y:S02]  /*1da0*/  IMAD.MOV.U32 R7, RZ, RZ, R17.reuse ;  /* 0x000000ffff077224 */ /* 0x100fe400078e0011 */
[----:B------:R-:W-:Y:S01]  /*1db0*/  IMAD.MOV.U32 R6, RZ, RZ, R17 ;  /* 0x000000ffff067224 */ /* 0x000fe200078e0011 */
[----:B--2---:R-:W-:Y:S02]  /*1dc0*/  LOP3.LUT R3, R9, 0xf, RZ, 0xc0, !PT ;  /* 0x0000000f09037812 */ /* 0x004fe400078ec0ff */
[----:B---3--:R-:W-:-:S02]  /*1dd0*/  LOP3.LUT R0, R8, 0xf, RZ, 0xc0, !PT ;  /* 0x0000000f08007812 */ /* 0x008fc400078ec0ff */
[C---:B------:R-:W-:Y:S02]  /*1de0*/  ISETP.NE.AND P0, PT, R3.reuse, 0xf, PT ;  /* 0x0000000f0300780c */ /* 0x040fe40003f05270 */
[C---:B------:R-:W-:Y:S02]  /*1df0*/  ISETP.NE.AND P1, PT, R0.reuse, 0xf, PT ;  /* 0x0000000f0000780c */ /* 0x040fe40003f25270 */
[----:B------:R-:W-:Y:S02]  /*1e00*/  ISETP.GT.U32.AND P0, PT, R3, 0x9, P0 ;  /* 0x000000090300780c */ /* 0x000fe40000704070 */
[----:B------:R-:W-:-:S11]  /*1e10*/  ISETP.GT.U32.AND P1, PT, R0, 0x9, P1 ;  /* 0x000000090000780c */ /* 0x000fd60000f24070 */
[----:B------:R-:W-:Y:S02]  /*1e20*/  @!P0 LOP3.LUT P3, RZ, R9, 0xe, RZ, 0xc0, !PT ;  /* 0x0000000e09ff8812 */ /* 0x000fe4000786c0ff */
[C---:B------:R-:W-:Y:S02]  /*1e30*/  @!P1 LOP3.LUT P4, RZ, R8.reuse, 0xe, RZ, 0xc0, !PT ;  /* 0x0000000e08ff9812 */ /* 0x040fe4000788c0ff */
[----:B------:R-:W-:Y:S02]  /*1e40*/  @!P0 SEL R4, R17, RZ, !P3 ;  /* 0x000000ff11048207 */ /* 0x000fe40005800000 */
[----:B------:R-:W-:Y:S02]  /*1e50*/  @!P0 ISETP.NE.AND P2, PT, R9, RZ, PT ;  /* 0x000000ff0900820c */ /* 0x000fe40003f45270 */
[----:B------:R-:W-:Y:S02]  /*1e60*/  @!P1 SEL R5, R17, RZ, !P4 ;  /* 0x000000ff11059207 */ /* 0x000fe40006000000 */
[----:B------:R-:W-:-:S02]  /*1e70*/  @!P1 ISETP.NE.AND P3, PT, R8, RZ, PT ;  /* 0x000000ff0800920c */ /* 0x000fc40003f65270 */
[----:B------:R-:W-:Y:S02]  /*1e80*/  @!P0 SEL R6, R4, RZ, P2 ;  /* 0x000000ff04068207 */ /* 0x000fe40001000000 */
[----:B------:R-:W-:Y:S02]  /*1e90*/  @!P1 SEL R7, R5, RZ, P3 ;  /* 0x000000ff05079207 */ /* 0x000fe40001800000 */
[----:B------:R-:W-:Y:S01]  /*1ea0*/  ISETP.EQ.AND P1, PT, R3, 0x5, PT ;  /* 0x000000050300780c */ /* 0x000fe20003f22270 */
[----:B------:R-:W-:Y:S01]  /*1eb0*/  IMAD R4, R6, 0x10, R9 ;  /* 0x0000001006047824 */ /* 0x000fe200078e0209 */
[----:B------:R-:W-:Y:S01]  /*1ec0*/  ISETP.NE.AND P0, PT, R0, 0x5, PT ;  /* 0x000000050000780c */ /* 0x000fe20003f05270 */
[----:B------:R-:W-:-:S03]  /*1ed0*/  IMAD R5, R7, 0x10, R8 ;  /* 0x0000001007057824 */ /* 0x000fc600078e0208 */
[----:B------:R-:W-:Y:S02]  /*1ee0*/  LOP3.LUT R6, R4, 0xfffffff0, RZ, 0xc0, !PT ;  /* 0xfffffff004067812 */ /* 0x000fe400078ec0ff */
[----:B------:R-:W-:-:S07]  /*1ef0*/  LOP3.LUT R11, R5, 0xfffffff0, RZ, 0xc0, !PT ;  /* 0xfffffff0050b7812 */ /* 0x000fce00078ec0ff */
[----:B------:R-:W-:Y:S05]  /*1f00*/  @!P0 BRA P1, `(.L_x_34) ;  /* 0x0000000000188947 */ /* 0x000fea0000800000 */
[----:B------:R-:W-:Y:S02]  /*1f10*/  ISETP.NE.AND P1, PT, R0, 0x4, PT ;  /* 0x000000040000780c */ /* 0x000fe40003f25270 */
[----:B------:R-:W-:Y:S02]  /*1f20*/  LOP3.LUT R4, R9, 0xe, RZ, 0xc0, !PT ;  /* 0x0000000e09047812 */ /* 0x000fe400078ec0ff */
[----:B------:R-:W-:Y:S02]  /*1f30*/  ISETP.EQ.AND P0, PT, R3, 0x4, !P0 ;  /* 0x000000040300780c */ /* 0x000fe40004702270 */
[----:B------:R-:W-:-:S04]  /*1f40*/  ISETP.EQ.AND P1, PT, R4, 0x4, !P1 ;  /* 0x000000040400780c */ /* 0x000fc80004f22270 */
[----:B------:R-:W-:-:S13]  /*1f50*/  PLOP3.LUT P0, PT, P0, P1, PT, 0xf8, 0x8f ;  /* 0x00000000008f781c */ /* 0x000fda0000703f70 */
[----:B------:R-:W-:Y:S05]  /*1f60*/  @!P0 BRA `(.L_x_35) ;  /* 0x00000000000c8947 */ /* 0x000fea0003800000 */
.L_x_34:
[----:B------:R-:W-:-:S05]  /*1f70*/  IADD3 R24, P0, PT, R24, 0x1, RZ ;  /* 0x0000000118187810 */ /* 0x000fca0007f1e0ff */
[----:B------:R-:W-:Y:S01]  /*1f80*/  IMAD.X R25, RZ, RZ, R25, P0 ;  /* 0x000000ffff197224 */ /* 0x000fe200000e0619 */
[----:B------:R-:W-:Y:S07]  /*1f90*/  BRA `(.L_x_33) ;  /* 0x0000000000407947 */ /* 0x000fee0003800000 */
.L_x_35:
[----:B------:R-:W-:-:S05]  /*1fa0*/  IMAD.MOV.U32 R9, RZ, RZ, 0x1 ;  /* 0x00000001ff097424 */ /* 0x000fca00078e00ff */
[----:B------:R-:W2:Y:S02]  /*1fb0*/  ATOM.E.ADD.STRONG.GPU PT, R7, desc[UR36][R22.64], R9 ;  /* 0x800000091607798a */ /* 0x000ea400081ef124 */
[----:B--2---:R-:W-:-:S13]  /*1fc0*/  ISETP.GT.U32.AND P0, PT, R7, 0xfe, PT ;  /* 0x000000fe0700780c */ /* 0x004fda0003f04070 */
[----:B------:R-:W-:Y:S02]  /*1fd0*/  @!P0 IMAD.IADD R5, R3, 0x1, R6 ;  /* 0x0000000103058824 */ /* 0x000fe400078e0206 */
[----:B------:R-:W-:Y:S02]  /*1fe0*/  @!P0 IMAD.IADD R4, R0, 0x1, R11 ;  /* 0x0000000100048824 */ /* 0x000fe400078e020b */
[----:B------:R-:W-:-:S05]  /*1ff0*/  @!P0 IMAD.WIDE.U32 R6, R7, 0x8, R22 ;  /* 0x0000000807068825 */ /* 0x000fca00078e0016 */
[----:B------:R2:W-:Y:S01]  /*2000*/  @!P0 ST.E.64 desc[UR36][R6.64+0x8], R4 ;  /* 0x0000080406008985 */ /* 0x0005e2000c101b24 */
[----:B------:R-:W-:Y:S05]  /*2010*/  @!P0 BRA `(.L_x_33) ;  /* 0x0000000000208947 */ /* 0x000fea0003800000 */
[----:B------:R-:W-:Y:S01]  /*2020*/  MOV R8, 0x0 ;  /* 0x0000000000087802 */ /* 0x000fe20000000f00 */
[----:B------:R-:W1:Y:S01]  /*2030*/  LDCU.64 UR4, c[0x4][0x8] ;  /* 0x01000100ff0477ac */ /* 0x000e620008000a00 */
[----:B--2---:R-:W-:-:S04]  /*2040*/  CS2R R6, SRZ ;  /* 0x0000000000067805 */ /* 0x004fc8000001ff00 */
[----:B------:R-:W2:Y:S01]  /*2050*/  LDC.64 R8, c[0x4][R8] ;  /* 0x0100000008087b82 */ /* 0x000ea20000000a00 */
[----:B-1----:R-:W-:Y:S02]  /*2060*/  IMAD.U32 R4, RZ, RZ, UR4 ;  /* 0x00000004ff047e24 */ /* 0x002fe4000f8e00ff */
[----:B------:R-:W-:-:S07]  /*2070*/  IMAD.U32 R5, RZ, RZ, UR5 ;  /* 0x00000005ff057e24 */ /* 0x000fce000f8e00ff */
[----:B0-----:R-:W-:-:S07]  /*2080*/  LEPC R20, `(.L_x_33) ;  /* 0x000000001014794e */ /* 0x001fce0000000000 */
[----:B--2---:R-:W-:Y:S05]  /*2090*/  CALL.ABS.NOINC R8 ;  /* 0x0000000008007343 */ /* 0x004fea0003c00000 */
.L_x_33:
[----:B------:R-:W-:Y:S05]  /*20a0*/  BSYNC.RECONVERGENT B6 ;  /* 0x0000000000067941 */ /* 0x000fea0003800200 */
.L_x_32:
[----:B--2---:R-:W-:Y:S01]  /*20b0*/  VIADD R5, R35, 0x4 ;  /* 0x0000000423057836 */ /* 0x004fe20000000000 */
[----:B------:R-:W-:Y:S04]  /*20c0*/  BSSY.RECONVERGENT B6, `(.L_x_36) ;  /* 0x0000038000067945 */ /* 0x000fe80003800200 */
[----:B------:R-:W-:-:S13]  /*20d0*/  ISETP.GE.U32.AND P0, PT, R5, R26, PT ;  /* 0x0000001a0500720c */ /* 0x000fda0003f06070 */
[----:B------:R-:W-:Y:S05]  /*20e0*/  @P0 BRA `(.L_x_37) ;  /* 0x0000000000d40947 */ /* 0x000fea0003800000 */
        /* <DEDUP_REMOVED lines=32> */
[----:B------:R-:W-:Y:S05]  /*22f0*/  @P0 BRA `(.L_x_38) ;  /* 0x0000000000480947 */ /* 0x000fea0003800000 */
[----:B------:R-:W-:-:S06]  /*2300*/  IMAD.MOV.U32 R7, RZ, RZ, 0x1 ;  /* 0x00000001ff077424 */ /* 0x000fcc00078e00ff */
[----:B------:R-:W2:Y:S02]  /*2310*/  ATOM.E.ADD.STRONG.GPU PT, R7, desc[UR36][R22.64], R7 ;  /* 0x800000071607798a */ /* 0x000ea400081ef124 */
[----:B--2---:R-:W-:-:S13]  /*2320*/  ISETP.GE.U32.AND P0, PT, R7, 0xff, PT ;  /* 0x000000ff0700780c */ /* 0x004fda0003f06070 */
[----:B------:R-:W-:Y:S05]  /*2330*/  @!P0 BRA `(.L_x_39) ;  /* 0x0000000000248947 */ /* 0x000fea0003800000 */
[----:B------:R-:W-:Y:S01]  /*2340*/  MOV R8, 0x0 ;  /* 0x0000000000087802 */ /* 0x000fe20000000f00 */
[----:B------:R-:W1:Y:S01]  /*2350*/  LDCU.64 UR4, c[0x4][0x8] ;  /* 0x01000100ff0477ac */ /* 0x000e620008000a00 */
[----:B------:R-:W-:-:S04]  /*2360*/  CS2R R6, SRZ ;  /* 0x0000000000067805 */ /* 0x000fc8000001ff00 */
[----:B------:R-:W2:Y:S01]  /*2370*/  LDC.64 R8, c[0x4][R8] ;  /* 0x0100000008087b82 */ /* 0x000ea20000000a00 */
[----:B-1----:R-:W-:Y:S02]  /*2380*/  IMAD.U32 R4, RZ, RZ, UR4 ;  /* 0x00000004ff047e24 */ /* 0x002fe4000f8e00ff */
[----:B------:R-:W-:-:S07]  /*2390*/  IMAD.U32 R5, RZ, RZ, UR5 ;  /* 0x00000005ff057e24 */ /* 0x000fce000f8e00ff */
[----:B0-----:R-:W-:-:S07]  /*23a0*/  LEPC R20, `(.L_x_40) ;  /* 0x000000001014794e */ /* 0x001fce0000000000 */
[----:B--2---:R-:W-:Y:S05]  /*23b0*/  CALL.ABS.NOINC R8 ;  /* 0x0000000008007343 */ /* 0x004fea0003c00000 */
.L_x_40:
[----:B------:R-:W-:Y:S05]  /*23c0*/  BRA `(.L_x_37) ;  /* 0x00000000001c7947 */ /* 0x000fea0003800000 */
.L_x_39:
[----:B------:R-:W-:Y:S02]  /*23d0*/  IMAD.IADD R5, R3, 0x1, R6 ;  /* 0x0000000103057824 */ /* 0x000fe400078e0206 */
[----:B------:R-:W-:Y:S02]  /*23e0*/  IMAD.IADD R4, R0, 0x1, R11 ;  /* 0x0000000100047824 */ /* 0x000fe400078e020b */
[----:B------:R-:W-:-:S05]  /*23f0*/  IMAD.WIDE.U32 R6, R7, 0x8, R22 ;  /* 0x0000000807067825 */ /* 0x000fca00078e0016 */
[----:B------:R2:W-:Y:S01]  /*2400*/  ST.E.64 desc[UR36][R6.64+0x8], R4 ;  /* 0x0000080406007985 */ /* 0x0005e2000c101b24 */
[----:B------:R-:W-:Y:S05]  /*2410*/  BRA `(.L_x_37) ;  /* 0x0000000000087947 */ /* 0x000fea0003800000 */
.L_x_38:
[----:B------:R-:W-:-:S05]  /*2420*/  IADD3 R24, P0, PT, R24, 0x1, RZ ;  /* 0x0000000118187810 */ /* 0x000fca0007f1e0ff */
[----:B------:R-:W-:-:S08]  /*2430*/  IMAD.X R25, RZ, RZ, R25, P0 ;  /* 0x000000ffff197224 */ /* 0x000fd000000e0619 */
.L_x_37:
[----:B------:R-:W-:Y:S05]  /*2440*/  BSYNC.RECONVERGENT B6 ;  /* 0x0000000000067941 */ /* 0x000fea0003800200 */
.L_x_36:
[----:B------:R-:W-:-:S13]  /*2450*/  ISETP.NE.AND P0, PT, R32, RZ, PT ;  /* 0x000000ff2000720c */ /* 0x000fda0003f05270 */
[----:B------:R-:W-:Y:S05]  /*2460*/  @P0 BRA `(.L_x_41) ;  /* 0xfffffff800100947 */ /* 0x000fea000383ffff */
[----:B------:R-:W-:Y:S05]  /*2470*/  BSYNC B7 ;  /* 0x0000000000077941 */ /* 0x000fea0003800000 */
.L_x_31:
[----:B------:R-:W-:-:S05]  /*2480*/  VIADD R0, R26, 0x3 ;  /* 0x000000031a007836 */ /* 0x000fca0000000000 */
[----:B------:R-:W-:-:S04]  /*2490*/  SHF.R.U32.HI R0, RZ, 0x2, R0 ;  /* 0x00000002ff007819 */ /* 0x000fc80000011600 */
[----:B------:R-:W-:-:S05]  /*24a0*/  LOP3.LUT R0, R0, 0x3ffffffe, RZ, 0xc0, !PT ;  /* 0x3ffffffe00007812 */ /* 0x000fca00078ec0ff */
[----:B------:R-:W-:-:S07]  /*24b0*/  IMAD.SHL.U32 R3, R0, 0x4, RZ ;  /* 0x0000000400037824 */ /* 0x000fce00078e00ff */
.L_x_30:
[----:B------:R-:W-:Y:S05]  /*24c0*/  BSYNC B8 ;  /* 0x0000000000087941 */ /* 0x000fea0003800000 */
.L_x_29:
[----:B------:R-:W-:-:S05]  /*24d0*/  VIADD R0, R26, 0x3 ;  /* 0x000000031a007836 */ /* 0x000fca0000000000 */
[----:B------:R-:W-:-:S13]  /*24e0*/  LOP3.LUT P0, RZ, R0, 0x4, RZ, 0xc0, !PT ;  /* 0x0000000400ff7812 */ /* 0x000fda000780c0ff */
[----:B------:R-:W-:Y:S05]  /*24f0*/  @!P0 BRA `(.L_x_28) ;  /* 0x0000000000dc8947 */ /* 0x000fea0003800000 */
[----:B------:R-:W-:-:S05]  /*2500*/  IMAD.IADD R3, R16, 0x1, R3 ;  /* 0x0000000110037824 */ /* 0x000fca00078e0203 */
[----:B------:R-:W-:-:S13]  /*2510*/  ISETP.GE.U32.AND P0, PT, R3, R26, PT ;  /* 0x0000001a0300720c */ /* 0x000fda0003f06070 */
[----:B------:R-:W-:Y:S05]  /*2520*/  @P0 BRA `(.L_x_28) ;  /* 0x0000000000d00947 */ /* 0x000fea0003800000 */
[----:B------:R-:W-:-:S04]  /*2530*/  IMAD.SHL.U32 R3, R3, 0x2, RZ ;  /* 0x0000000203037824 */ /* 0x000fc800078e00ff */
[----:B------:R-:W-:-:S05]  /*2540*/  IMAD.WIDE.U32 R36, R3, 0x4, R36 ;  /* 0x0000000403247825 */ /* 0x000fca00078e0024 */
[----:B--2---:R-:W2:Y:S04]  /*2550*/  LDG.E R5, desc[UR36][R36.64] ;  /* 0x0000002424057981 */ /* 0x004ea8000c1e1900 */
[----:B-1----:R-:W3:Y:S01]  /*2560*/  LDG.E R6, desc[UR36][R36.64+0x4] ;  /* 0x0000042424067981 */ /* 0x002ee2000c1e1900 */
[----:B------:R-:W-:Y:S01]  /*2570*/  IMAD.MOV.U32 R0, RZ, RZ, R17 ;  /* 0x000000ffff007224 */ /* 0x000fe200078e0011 */
[----:B--2---:R-:W-:Y:S02]  /*2580*/  LOP3.LUT R4, R5, 0xf, RZ, 0xc0, !PT ;  /* 0x0000000f05047812 */ /* 0x004fe400078ec0ff */
[----:B---3--:R-:W-:Y:S02]  /*2590*/  LOP3.LUT R3, R6, 0xf, RZ, 0xc0, !PT ;  /* 0x0000000f06037812 */ /* 0x008fe400078ec0ff */
[----:B------:R-:W-:-:S02]  /*25a0*/  ISETP.NE.AND P0, PT, R4, 0xf, PT ;  /* 0x0000000f0400780c */ /* 0x000fc40003f05270 */
[C---:B------:R-:W-:Y:S02]  /*25b0*/  ISETP.NE.AND P1, PT, R3.reuse, 0xf, PT ;  /* 0x0000000f0300780c */ /* 0x040fe40003f25270 */
[----:B------:R-:W-:Y:S02]  /*25c0*/  ISETP.GT.U32.AND P0, PT, R4, 0x9, P0 ;  /* 0x000000090400780c */ /* 0x000fe40000704070 */
[----:B------:R-:W-:-:S11]  /*25d0*/  ISETP.GT.U32.AND P1, PT, R3, 0x9, P1 ;  /* 0x000000090300780c */ /* 0x000fd60000f24070 */
[C---:B------:R-:W-:Y:S02]  /*25e0*/  @!P0 LOP3.LUT P2, RZ, R5.reuse, 0xe, RZ, 0xc0, !PT ;  /* 0x0000000e05ff8812 */ /* 0x040fe4000784c0ff */
[C---:B------:R-:W-:Y:S02]  /*25f0*/  @!P1 LOP3.LUT P3, RZ, R6.reuse, 0xe, RZ, 0xc0, !PT ;  /* 0x0000000e06ff9812 */ /* 0x040fe4000786c0ff */
[----:B------:R-:W-:Y:S02]  /*2600*/  @!P0 ISETP.NE.AND P4, PT, R5, RZ, PT ;  /* 0x000000ff0500820c */ /* 0x000fe40003f85270 */
[----:B------:R-:W-:Y:S02]  /*2610*/  @!P1 ISETP.NE.AND P5, PT, R6, RZ, PT ;  /* 0x000000ff0600920c */ /* 0x000fe40003fa5270 */
[C---:B------:R-:W-:Y:S02]  /*2620*/  @!P0 SEL R7, R17.reuse, RZ, !P2 ;  /* 0x000000ff11078207 */ /* 0x040fe40005000000 */
[----:B------:R-:W-:-:S02]  /*2630*/  @!P1 SEL R8, R17, RZ, !P3 ;  /* 0x000000ff11089207 */ /* 0x000fc40005800000 */
        /* <DEDUP_REMOVED lines=27> */
.L_x_44:
[----:B------:R-:W-:Y:S05]  /*27f0*/  BRA `(.L_x_28) ;  /* 0x00000000001c7947 */ /* 0x000fea0003800000 */
.L_x_43:
[----:B------:R-:W-:Y:S02]  /*2800*/  IMAD.IADD R5, R4, 0x1, R9 ;  /* 0x0000000104057824 */ /* 0x000fe400078e0209 */
[----:B------:R-:W-:Y:S02]  /*2810*/  IMAD.IADD R4, R3, 0x1, R6 ;  /* 0x0000000103047824 */ /* 0x000fe400078e0206 */
[----:B------:R-:W-:-:S05]  /*2820*/  IMAD.WIDE.U32 R6, R7, 0x8, R22 ;  /* 0x0000000807067825 */ /* 0x000fca00078e0016 */
[----:B------:R3:W-:Y:S01]  /*2830*/  ST.E.64 desc[UR36][R6.64+0x8], R4 ;  /* 0x0000080406007985 */ /* 0x0007e2000c101b24 */
[----:B------:R-:W-:Y:S05]  /*2840*/  BRA `(.L_x_28) ;  /* 0x0000000000087947 */ /* 0x000fea0003800000 */
.L_x_42:
[----:B------:R-:W-:-:S05]  /*2850*/  IADD3 R24, P0, PT, R24, 0x1, RZ ;  /* 0x0000000118187810 */ /* 0x000fca0007f1e0ff */
[----:B------:R-:W-:-:S08]  /*2860*/  IMAD.X R25, RZ, RZ, R25, P0 ;  /* 0x000000ffff197224 */ /* 0x000fd000000e0619 */
.L_x_28:
[----:B------:R-:W-:Y:S05]  /*2870*/  BSYNC B9 ;  /* 0x0000000000097941 */ /* 0x000fea0003800000 */
.L_x_27:
[----:B------:R-:W4:Y:S01]  /*2880*/  LDG.E R39, desc[UR36][R38.64+0x4] ;  /* 0x0000042426277981 */ /* 0x000f22000c1e1900 */
[----:B------:R-:W-:Y:S01]  /*2890*/  PLOP3.LUT P2, PT, PT, PT, PT, 0x8, 0x80 ;  /* 0x000000000080781c */ /* 0x000fe20003f4e170 */
[----:B--23--:R-:W-:Y:S02]  /*28a0*/  IMAD.MOV.U32 R4, RZ, RZ, R30 ;  /* 0x000000ffff047224 */ /* 0x00cfe400078e001e */
[----:B------:R-:W-:Y:S01]  /*28b0*/  IMAD.MOV.U32 R5, RZ, RZ, R29 ;  /* 0x000000ffff057224 */ /* 0x000fe200078e001d */
[C---:B----4-:R-:W-:Y:S02]  /*28c0*/  LOP3.LUT R0, R39.reuse, 0xf, RZ, 0xc0, !PT ;  /* 0x0000000f27007812 */ /* 0x050fe400078ec0ff */
[----:B------:R-:W-:Y:S02]  /*28d0*/  LOP3.LUT P1, RZ, R39, 0xe, RZ, 0xc0, !PT ;  /* 0x0000000e27ff7812 */ /* 0x000fe4000782c0ff */
[----:B------:R-:W-:-:S04]  /*28e0*/  ISETP.NE.AND P0, PT, R0, 0xf, PT ;  /* 0x0000000f0000780c */ /* 0x000fc80003f05270 */
[----:B------:R-:W-:Y:S02]  /*28f0*/  ISETP.GT.U32.AND P0, PT, R0, 0x9, P0 ;  /* 0x000000090000780c */ /* 0x000fe40000704070 */
[----:B------:R-:W-:-:S11]  /*2900*/  LEA R0, R27, 0xfffffff0, 0x4 ;  /* 0xfffffff01b007811 */ /* 0x000fd600078e20ff */
[----:B------:R-:W-:-:S04]  /*2910*/  @!P0 ISETP.EQ.OR P2, PT, R39, RZ, P1 ;  /* 0x000000ff2700820c */ /* 0x000fc80000f42670 */
[----:B------:R-:W-:-:S05]  /*2920*/  SEL R0, R0, RZ, !P2 ;  /* 0x000000ff00007207 */ /* 0x000fca0005000000 */
[----:B------:R-:W-:-:S05]  /*2930*/  IMAD.IADD R0, R39, 0x1, R0 ;  /* 0x0000000127007824 */ /* 0x000fca00078e0200 */
[----:B------:R-:W-:-:S04]  /*2940*/  LOP3.LUT R0, R0, 0xfffffff0, RZ, 0xc0, !PT ;  /* 0xfffffff000007812 */ /* 0x000fc800078ec0ff */
[----:B------:R-:W-:-:S04]  /*2950*/  LOP3.LUT R3, R0, 0xf, R39, 0xf8, !PT ;  /* 0x0000000f00037812 */ /* 0x000fc800078ef827 */
[----:B------:R-:W-:Y:S01]  /*2960*/  ISETP.EQ.OR P1, PT, R3, RZ, P1 ;  /* 0x000000ff0300720c */ /* 0x000fe20000f22670 */
[----:B------:R2:W-:Y:S03]  /*2970*/  ST.E desc[UR36][R4.64], R3 ;  /* 0x0000000304007985 */ /* 0x0005e6000c101924 */
[----:B------:R-:W-:-:S13]  /*2980*/  ISETP.NE.OR P1, PT, R16, RZ, P1 ;  /* 0x000000ff1000720c */ /* 0x000fda0000f25670 */
[----:B--2---:R-:W-:Y:S05]  /*2990*/  @P1 BRA `(.L_x_16) ;  /* 0x0000000000241947 */ /* 0x004fea0003800000 */
[----:B-1----:R-:W1:Y:S02]  /*29a0*/  LDC.64 R6, c[0x0][0x380] ;  /* 0x0000e000ff067b82 */ /* 0x002e640000000a00 */
[----:B-1----:R-:W2:Y:S01]  /*29b0*/  LDG.E.64 R4, desc[UR36][R6.64+0x8] ;  /* 0x0000082406047981 */ /* 0x002ea2000c1e1b00 */
[----:B------:R-:W-:Y:S01]  /*29c0*/  SHF.R.U32.HI R3, RZ, 0x4, R3 ;  /* 0x00000004ff037819 */ /* 0x000fe20000011603 */
[----:B------:R-:W-:-:S04]  /*29d0*/  IMAD.SHL.U32 R0, R39, 0x4, RZ ;  /* 0x0000000427007824 */ /* 0x000fc800078e00ff */
[----:B--2---:R-:W-:Y:S01]  /*29e0*/  IMAD.WIDE.U32 R4, R3, 0x8, R4 ;  /* 0x0000000803047825 */ /* 0x004fe200078e0004 */
[----:B------:R-:W-:-:S04]  /*29f0*/  LOP3.LUT R3, R0, 0x4, RZ, 0xc0, !PT ;  /* 0x0000000400037812 */ /* 0x000fc800078ec0ff */
[----:B------:R-:W-:-:S05]  /*2a00*/  IADD3 R4, P0, PT, R4, R3, RZ ;  /* 0x0000000304047210 */ /* 0x000fca0007f1e0ff */
[----:B------:R-:W-:-:S05]  /*2a10*/  IMAD.X R5, RZ, RZ, R5, P0 ;  /* 0x000000ffff057224 */ /* 0x000fca00000e0605 */
[----:B------:R2:W-:Y:S03]  /*2a20*/  ST.E desc[UR36][R4.64], R28 ;  /* 0x0000001c04007985 */ /* 0x0005e6000c101924 */
.L_x_16:
[----:B------:R-:W-:Y:S05]  /*2a30*/  BSYNC B10 ;  /* 0x00000000000a7941 */ /* 0x000fea0003800000 */
.L_x_15:
[----:B------:R-:W-:Y:S01]  /*2a40*/  ISETP.NE.AND P0, PT, R27, -0x1, PT ;  /* 0xffffffff1b00780c */ /* 0x000fe20003f05270 */
[----:B------:R-:W-:Y:S01]  /*2a50*/  BSSY.RECONVERGENT B6, `(.L_x_45) ;  /* 0x000000c000067945 */ /* 0x000fe20003800200 */
[----:B------:R-:W-:-:S04]  /*2a60*/  ISETP.EQ.U32.AND P1, PT, R30, RZ, PT ;  /* 0x000000ff1e00720c */ /* 0x000fc80003f22070 */
[----:B------:R-:W-:-:S13]  /*2a70*/  ISETP.EQ.OR.EX P0, PT, R29, RZ, P0, P1 ;  /* 0x000000ff1d00720c */ /* 0x000fda0000702710 */
[----:B------:R-:W-:Y:S05]  /*2a80*/  @P0 BRA `(.L_x_46) ;  /* 0x0000000000200947 */ /* 0x000fea0003800000 */
[----:B-----5:R-:W-:Y:S01]  /*2a90*/  MOV R0, 0x0 ;  /* 0x0000000000007802 */ /* 0x020fe20000000f00 */
[----:B------:R-:W2:Y:S01]  /*2aa0*/  LDCU.64 UR4, c[0x4][0x10] ;  /* 0x01000200ff0477ac */ /* 0x000ea20008000a00 */
[----:B-1----:R-:W-:Y:S02]  /*2ab0*/  CS2R R6, SRZ ;  /* 0x0000000000067805 */ /* 0x002fe4000001ff00 */
[----:B------:R1:W3:Y:S01]  /*2ac0*/  LDC.64 R8, c[0x4][R0] ;  /* 0x0100000000087b82 */ /* 0x0002e20000000a00 */
[----:B--2---:R-:W-:Y:S02]  /*2ad0*/  IMAD.U32 R4, RZ, RZ, UR4 ;  /* 0x00000004ff047e24 */ /* 0x004fe4000f8e00ff */
[----:B-1----:R-:W-:-:S07]  /*2ae0*/  IMAD.U32 R5, RZ, RZ, UR5 ;  /* 0x00000005ff057e24 */ /* 0x002fce000f8e00ff */
[----:B0-----:R-:W-:-:S07]  /*2af0*/  LEPC R20, `(.L_x_46) ;  /* 0x000000001014794e */ /* 0x001fce0000000000 */
[----:B---3--:R-:W-:Y:S05]  /*2b00*/  CALL.ABS.NOINC R8 ;  /* 0x0000000008007343 */ /* 0x008fea0003c00000 */
.L_x_46:
[----:B------:R-:W-:Y:S05]  /*2b10*/  BSYNC.RECONVERGENT B6 ;  /* 0x0000000000067941 */ /* 0x000fea0003800200 */
.L_x_45:
[----:B------:R-:W-:-:S13]  /*2b20*/  ISETP.NE.AND P6, PT, R34, RZ, PT ;  /* 0x000000ff2200720c */ /* 0x000fda0003fc5270 */
[----:B------:R-:W-:Y:S05]  /*2b30*/  @P6 BRA `(.L_x_47) ;  /* 0xffffffd8005c6947 */ /* 0x000fea000383ffff */
[----:B------:R-:W-:Y:S05]  /*2b40*/  WARPSYNC.ALL ;  /* 0x0000000000007948 */ /* 0x000fea0003800000 */
[----:B------:R-:W-:Y:S01]  /*2b50*/  BAR.SYNC.DEFER_BLOCKING 0x0 ;  /* 0x0000000000007b1d */ /* 0x000fe20000010000 */
[----:B------:R-:W-:-:S04]  /*2b60*/  ISETP.NE.U32.AND P0, PT, R24, RZ, PT ;  /* 0x000000ff1800720c */ /* 0x000fc80003f05070 */
[----:B------:R-:W-:-:S13]  /*2b70*/  ISETP.NE.AND.EX P0, PT, R25, RZ, PT, P0 ;  /* 0x000000ff1900720c */ /* 0x000fda0003f05300 */
[----:B------:R-:W-:Y:S05]  /*2b80*/  @!P0 EXIT ;  /* 0x000000000000894d */ /* 0x000fea0003800000 */
[----:B------:R-:W3:Y:S02]  /*2b90*/  LDCU.64 UR4, c[0x0][0x380] ;  /* 0x00007000ff0477ac */ /* 0x000ee40008000a00 */
[----:B---3--:R-:W-:-:S04]  /*2ba0*/  UIADD3 UR4, UP0, UPT, UR4, 0x10, URZ ;  /* 0x0000001004047890 */ /* 0x008fc8000ff1e0ff */
[----:B------:R-:W-:Y:S02]  /*2bb0*/  UIADD3.X UR5, UPT, UPT, URZ, UR5, URZ, UP0, !UPT ;  /* 0x00000005ff057290 */ /* 0x000fe400087fe4ff */
[----:B------:R-:W-:-:S04]  /*2bc0*/  IMAD.U32 R2, RZ, RZ, UR4 ;  /* 0x00000004ff027e24 */ /* 0x000fc8000f8e00ff */
[----:B------:R-:W-:-:S05]  /*2bd0*/  IMAD.U32 R3, RZ, RZ, UR5 ;  /* 0x00000005ff037e24 */ /* 0x000fca000f8e00ff */
[----:B------:R-:W-:Y:S01]  /*2be0*/  REDG.E.ADD.64.STRONG.GPU desc[UR36][R2.64+0x10], R24 ;  /* 0x000010180200798e */ /* 0x000fe2000c12e524 */
[----:B------:R-:W-:Y:S05]  /*2bf0*/  EXIT ;  /* 0x000000000000794d */ /* 0x000fea0003800000 */
.L_x_5:
[----:B------:R-:W-:Y:S01]  /*2c00*/  BSSY B1, `(.L_x_48) ;  /* 0x0000005000017945 */ /* 0x000fe20003800000 */
[----:B------:R-:W-:-:S07]  /*2c10*/  IMAD.MOV.U32 R15, RZ, RZ, R2 ;  /* 0x000000ffff0f7224 */ /* 0x000fce00078e0002 */
[----:B0-----:R-:W-:Y:S05]  /*2c20*/  WARPSYNC.COLLECTIVE R15, `(.L_x_49) ;  /* 0x000000000f087348 */ /* 0x001fea0003c00000 */
[----:B------:R-:W-:Y:S01]  /*2c30*/  VOTE.ALL P6, P5 ;  /* 0x0000000000ff7806 */ /* 0x000fe200028c0000 */
[----:B0-----:R-:W-:-:S12]  /*2c40*/  ENDCOLLECTIVE ;  /* 0x000000000000791b */ /* 0x001fd80003800000 */
.L_x_49:
[----:B------:R-:W-:Y:S05]  /*2c50*/  BSYNC B1 ;  /* 0x0000000000017941 */ /* 0x000fea0003800000 */
.L_x_48:
[----:B------:R-:W-:Y:S05]  /*2c60*/  BRA `(.L_x_50) ;  /* 0xffffffdc00287947 */ /* 0x000fea000383ffff */
.L_x_7:
[----:B------:R-:W-:Y:S01]  /*2c70*/  BSSY B1, `(.L_x_51) ;  /* 0x0000005000017945 */ /* 0x000fe20003800000 */
[----:B------:R-:W-:-:S07]  /*2c80*/  IMAD.MOV.U32 R15, RZ, RZ, R2 ;  /* 0x000000ffff0f7224 */ /* 0x000fce00078e0002 */
[----:B0-----:R-:W-:Y:S05]  /*2c90*/  WARPSYNC.COLLECTIVE R15, `(.L_x_52) ;  /* 0x000000000f087348 */ /* 0x001fea0003c00000 */
[----:B------:R-:W-:Y:S01]  /*2ca0*/  VOTE.ALL P6, P5 ;  /* 0x0000000000ff7806 */ /* 0x000fe200028c0000 */
[----:B0-----:R-:W-:-:S12]  /*2cb0*/  ENDCOLLECTIVE ;  /* 0x000000000000791b */ /* 0x001fd80003800000 */
.L_x_52:
[----:B------:R-:W-:Y:S05]  /*2cc0*/  BSYNC B1 ;  /* 0x0000000000017941 */ /* 0x000fea0003800000 */
.L_x_51:
[----:B------:R-:W-:Y:S05]  /*2cd0*/  BRA `(.L_x_53) ;  /* 0xffffffdc00587947 */ /* 0x000fea000383ffff */
.L_x_8:
[----:B------:R-:W-:Y:S01]  /*2ce0*/  BSSY B1, `(.L_x_54) ;  /* 0x0000005000017945 */ /* 0x000fe20003800000 */
[----:B------:R-:W-:-:S07]  /*2cf0*/  IMAD.MOV.U32 R15, RZ, RZ, R2 ;  /* 0x000000ffff0f7224 */ /* 0x000fce00078e0002 */
[----:B0-----:R-:W-:Y:S05]  /*2d00*/  WARPSYNC.COLLECTIVE R15, `(.L_x_55) ;  /* 0x000000000f087348 */ /* 0x001fea0003c00000 */
[----:B------:R-:W-:Y:S01]  /*2d10*/  VOTE.ALL P6, P5 ;  /* 0x0000000000ff7806 */ /* 0x000fe200028c0000 */
[----:B0-----:R-:W-:-:S12]  /*2d20*/  ENDCOLLECTIVE ;  /* 0x000000000000791b */ /* 0x001fd80003800000 */
.L_x_55:
[----:B------:R-:W-:Y:S05]  /*2d30*/  BSYNC B1 ;  /* 0x0000000000017941 */ /* 0x000fea0003800000 */
.L_x_54:
[----:B------:R-:W-:Y:S05]  /*2d40*/  BRA `(.L_x_56) ;  /* 0xffffffdc00847947 */ /* 0x000fea000383ffff */
.L_x_9:
[----:B------:R-:W-:Y:S01]  /*2d50*/  BSSY B1, `(.L_x_57) ;  /* 0x0000005000017945 */ /* 0x000fe20003800000 */
[----:B------:R-:W-:-:S07]  /*2d60*/  IMAD.MOV.U32 R15, RZ, RZ, R2 ;  /* 0x000000ffff0f7224 */ /* 0x000fce00078e0002 */
[----:B0-----:R-:W-:Y:S05]  /*2d70*/  WARPSYNC.COLLECTIVE R15, `(.L_x_58) ;  /* 0x000000000f087348 */ /* 0x001fea0003c00000 */
[----:B------:R-:W-:Y:S01]  /*2d80*/  VOTE.ALL P6, P5 ;  /* 0x0000000000ff7806 */ /* 0x000fe200028c0000 */
[----:B0-----:R-:W-:-:S12]  /*2d90*/  ENDCOLLECTIVE ;  /* 0x000000000000791b */ /* 0x001fd80003800000 */
.L_x_58:
[----:B------:R-:W-:Y:S05]  /*2da0*/  BSYNC B1 ;  /* 0x0000000000017941 */ /* 0x000fea0003800000 */
.L_x_57:
[----:B------:R-:W-:Y:S05]  /*2db0*/  BRA `(.L_x_59) ;  /* 0xffffffdc00b07947 */ /* 0x000fea000383ffff */
.L_x_10:
[----:B------:R-:W-:Y:S01]  /*2dc0*/  BSSY B1, `(.L_x_60) ;  /* 0x0000005000017945 */ /* 0x000fe20003800000 */
[----:B------:R-:W-:-:S07]  /*2dd0*/  IMAD.MOV.U32 R15, RZ, RZ, R2 ;  /* 0x000000ffff0f7224 */ /* 0x000fce00078e0002 */
[----:B0-----:R-:W-:Y:S05]  /*2de0*/  WARPSYNC.COLLECTIVE R15, `(.L_x_61) ;  /* 0x000000000f087348 */ /* 0x001fea0003c00000 */
[----:B------:R-:W-:Y:S01]  /*2df0*/  VOTE.ALL P6, P5 ;  /* 0x0000000000ff7806 */ /* 0x000fe200028c0000 */
[----:B0-----:R-:W-:-:S12]  /*2e00*/  ENDCOLLECTIVE ;  /* 0x000000000000791b */ /* 0x001fd80003800000 */
.L_x_61:
[----:B------:R-:W-:Y:S05]  /*2e10*/  BSYNC B1 ;  /* 0x0000000000017941 */ /* 0x000fea0003800000 */
.L_x_60:
[----:B------:R-:W-:Y:S05]  /*2e20*/  BRA `(.L_x_62) ;  /* 0xffffffdc00dc7947 */ /* 0x000fea000383ffff */
.L_x_11:
[----:B------:R-:W-:Y:S01]  /*2e30*/  BSSY B1, `(.L_x_63) ;  /* 0x0000005000017945 */ /* 0x000fe20003800000 */
[----:B------:R-:W-:-:S07]  /*2e40*/  IMAD.MOV.U32 R15, RZ, RZ, R2 ;  /* 0x000000ffff0f7224 */ /* 0x000fce00078e0002 */
[----:B0-----:R-:W-:Y:S05]  /*2e50*/  WARPSYNC.COLLECTIVE R15, `(.L_x_64) ;  /* 0x000000000f087348 */ /* 0x001fea0003c00000 */
[----:B------:R-:W-:Y:S01]  /*2e60*/  VOTE.ALL P6, P5 ;  /* 0x0000000000ff7806 */ /* 0x000fe200028c0000 */
[----:B0-----:R-:W-:-:S12]  /*2e70*/  ENDCOLLECTIVE ;  /* 0x000000000000791b */ /* 0x001fd80003800000 */
.L_x_64:
[----:B------:R-:W-:Y:S05]  /*2e80*/  BSYNC B1 ;  /* 0x0000000000017941 */ /* 0x000fea0003800000 */
.L_x_63:
[----:B------:R-:W-:Y:S05]  /*2e90*/  BRA `(.L_x_65) ;  /* 0xffffffe000087947 */ /* 0x000fea000383ffff */
.L_x_12:
[----:B------:R-:W-:Y:S01]  /*2ea0*/  BSSY B1, `(.L_x_66) ;  /* 0x0000005000017945 */ /* 0x000fe20003800000 */
[----:B------:R-:W-:-:S07]  /*2eb0*/  IMAD.MOV.U32 R15, RZ, RZ, R2 ;  /* 0x000000ffff0f7224 */ /* 0x000fce00078e0002 */
[----:B0-----:R-:W-:Y:S05]  /*2ec0*/  WARPSYNC.COLLECTIVE R15, `(.L_x_67) ;  /* 0x000000000f087348 */ /* 0x001fea0003c00000 */
[----:B------:R-:W-:Y:S01]  /*2ed0*/  VOTE.ALL P6, P5 ;  /* 0x0000000000ff7806 */ /* 0x000fe200028c0000 */
[----:B0-----:R-:W-:-:S12]  /*2ee0*/  ENDCOLLECTIVE ;  /* 0x000000000000791b */ /* 0x001fd80003800000 */
.L_x_67:
[----:B------:R-:W-:Y:S05]  /*2ef0*/  BSYNC B1 ;  /* 0x0000000000017941 */ /* 0x000fea0003800000 */
.L_x_66:
[----:B------:R-:W-:Y:S05]  /*2f00*/  BRA `(.L_x_68) ;  /* 0xffffffe000347947 */ /* 0x000fea000383ffff */
.L_x_13:
[----:B------:R-:W-:Y:S01]  /*2f10*/  BSSY B1, `(.L_x_69) ;  /* 0x0000005000017945 */ /* 0x000fe20003800000 */
[----:B------:R-:W-:-:S07]  /*2f20*/  IMAD.MOV.U32 R15, RZ, RZ, R2 ;  /* 0x000000ffff0f7224 */ /* 0x000fce00078e0002 */
[----:B0-----:R-:W-:Y:S05]  /*2f30*/  WARPSYNC.COLLECTIVE R15, `(.L_x_70) ;  /* 0x000000000f087348 */ /* 0x001fea0003c00000 */
[----:B------:R-:W-:Y:S01]  /*2f40*/  VOTE.ALL P6, P5 ;  /* 0x0000000000ff7806 */ /* 0x000fe200028c0000 */
[----:B0-----:R-:W-:-:S12]  /*2f50*/  ENDCOLLECTIVE ;  /* 0x000000000000791b */ /* 0x001fd80003800000 */
.L_x_70:
[----:B------:R-:W-:Y:S05]  /*2f60*/  BSYNC B1 ;  /* 0x0000000000017941 */ /* 0x000fea0003800000 */
.L_x_69:
[----:B------:R-:W-:Y:S05]  /*2f70*/  BRA `(.L_x_71) ;  /* 0xffffffe000607947 */ /* 0x000fea000383ffff */
        .type           $global_expand$_Z6expandP4UnitP3NetPjjS3_S3_,@function
        .size           $global_expand$_Z6expandP4UnitP3NetPjjS3_S3_,(.L_x_395 - $global_expand$_Z6expandP4UnitP3NetPjjS3_S3_)
$global_expand$_Z6expandP4UnitP3NetPjjS3_S3_:
[----:B------:R-:W-:-:S05]  /*2f80*/  VIADD R1, R1, 0xffffffc0 ;  /* 0xffffffc001017836 */ /* 0x000fca0000000000 */
[----:B------:R-:W-:Y:S04]  /*2f90*/  STL [R1+0x38], R29 ;  /* 0x0000381d01007387 */ /* 0x000fe80000100800 */
[----:B------:R-:W-:Y:S04]  /*2fa0*/  STL [R1+0x34], R28 ;  /* 0x0000341c01007387 */ /* 0x000fe80000100800 */
[----:B------:R-:W-:Y:S04]  /*2fb0*/  STL [R1+0x18], R21 ;  /* 0x0000181501007387 */ /* 0x000fe80000100800 */
[----:B------:R-:W-:Y:S04]  /*2fc0*/  STL [R1+0x14], R20 ;  /* 0x0000141401007387 */ /* 0x000fe80000100800 */
[----:B------:R-:W-:Y:S04]  /*2fd0*/  STL [R1+0x4], R16 ;  /* 0x0000041001007387 */ /* 0x000fe80000100800 */
[----:B------:R-:W-:Y:S04]  /*2fe0*/  STL [R1], R2 ;  /* 0x0000000201007387 */ /* 0x000fe80000100800 */
[----:B------:R0:W-:Y:S04]  /*2ff0*/  STL [R1+0x20], R23 ;  /* 0x0000201701007387 */ /* 0x0001e80000100800 */
[----:B------:R1:W-:Y:S04]  /*3000*/  STL [R1+0x1c], R22 ;  /* 0x00001c1601007387 */ /* 0x0003e80000100800 */
[----:B------:R2:W-:Y:S01]  /*3010*/  STL [R1+0x10], R19 ;  /* 0x0000101301007387 */ /* 0x0005e20000100800 */
[----:B0-----:R-:W0:Y:S05]  /*3020*/  BMOV.32.CLEAR R23, B8 ;  /* 0x0000000008177355 */ /* 0x001e2a0000100000 */
[----:B-1----:R-:W1:Y:S05]  /*3030*/  BMOV.32.CLEAR R22, B7 ;  /* 0x0000000007167355 */ /* 0x002e6a0000100000 */
[----:B--2---:R-:W2:Y:S05]  /*3040*/  BMOV.32.CLEAR R19, B6 ;  /* 0x0000000006137355 */ /* 0x004eaa0000100000 */
[----:B------:R-:W-:Y:S01]  /*3050*/  BSSY.RECONVERGENT B8, `(.L_x_72) ;  /* 0x000003e000087945 */ /* 0x000fe20003800200 */
[----:B------:R3:W-:Y:S04]  /*3060*/  STL [R1+0x30], R27 ;  /* 0x0000301b01007387 */ /* 0x0007e80000100800 */
[----:B------:R4:W-:Y:S04]  /*3070*/  STL [R1+0x2c], R26 ;  /* 0x00002c1a01007387 */ /* 0x0009e80000100800 */
[----:B------:R5:W-:Y:S01]  /*3080*/  STL [R1+0x28], R25 ;  /* 0x0000281901007387 */ /* 0x000be20000100800 */
[----:B---3--:R-:W-:-:S03]  /*3090*/  IMAD.MOV.U32 R27, RZ, RZ, R5 ;  /* 0x000000ffff1b7224 */ /* 0x008fc600078e0005 */
[----:B------:R3:W-:Y:S01]  /*30a0*/  STL [R1+0x24], R24 ;  /* 0x0000241801007387 */ /* 0x0007e20000100800 */
[----:B----4-:R-:W-:-:S03]  /*30b0*/  IMAD.MOV.U32 R26, RZ, RZ, R4 ;  /* 0x000000ffff1a7224 */ /* 0x010fc600078e0004 */
[----:B------:R4:W-:Y:S01]  /*30c0*/  STL [R1+0xc], R18 ;  /* 0x00000c1201007387 */ /* 0x0009e20000100800 */
[----:B-----5:R-:W-:-:S03]  /*30d0*/  IMAD.MOV.U32 R25, RZ, RZ, R11 ;  /* 0x000000ffff197224 */ /* 0x020fc600078e000b */
[----:B------:R5:W-:Y:S01]  /*30e0*/  STL [R1+0x8], R17 ;  /* 0x0000081101007387 */ /* 0x000be20000100800 */
[----:B---3--:R-:W-:Y:S02]  /*30f0*/  IMAD.MOV.U32 R24, RZ, RZ, R10 ;  /* 0x000000ffff187224 */ /* 0x008fe400078e000a */
[----:B----4-:R-:W-:Y:S02]  /*3100*/  IMAD.MOV.U32 R18, RZ, RZ, R8 ;  /* 0x000000ffff127224 */ /* 0x010fe400078e0008 */
[----:B-----5:R-:W-:Y:S01]  /*3110*/  IMAD.MOV.U32 R17, RZ, RZ, R9 ;  /* 0x000000ffff117224 */ /* 0x020fe200078e0009 */
[----:B------:R-:W3:Y:S01]  /*3120*/  LDC.64 R28, c[0x0][0x358] ;  /* 0x0000d600ff1c7b82 */ /* 0x000ee20000000a00 */
[----:B------:R-:W4:Y:S01]  /*3130*/  LDCU UR4, c[0x0][0x2f8] ;  /* 0x00005f00ff0477ac */ /* 0x000f220008000800 */
[----:B------:R-:W-:Y:S01]  /*3140*/  BSSY.RECONVERGENT B7, `(.L_x_73) ;  /* 0x0000023000077945 */ /* 0x000fe20003800200 */
[----:B012-4-:R-:W-:-:S07]  /*3150*/  VIADD R16, R18, -UR4 ;  /* 0x8000000412107c36 */ /* 0x017fce0008000000 */
.L_x_77:
[----:B------:R-:W-:Y:S01]  /*3160*/  BSSY.RECONVERGENT B6, `(.L_x_74) ;  /* 0x000001d000067945 */ /* 0x000fe20003800200 */
.L_x_76:
[----:B---3--:R-:W-:Y:S02]  /*3170*/  R2UR UR4, R28 ;  /* 0x000000001c0472ca */ /* 0x008fe400000e0000 */
[----:B------:R-:W-:-:S13]  /*3180*/  R2UR UR5, R29 ;  /* 0x000000001d0572ca */ /* 0x000fda00000e0000 */
[----:B------:R-:W2:Y:S01]  /*3190*/  LDG.E.64 R2, desc[UR4][R26.64+0x8] ;  /* 0x000008041a027981 */ /* 0x000ea2000c1e1b00 */
[----:B------:R-:W-:Y:S01]  /*31a0*/  SHF.R.U32.HI R5, RZ, 0x4, R6 ;  /* 0x00000004ff057819 */ /* 0x000fe20000011606 */
[----:B------:R-:W-:-:S04]  /*31b0*/  IMAD.SHL.U32 R0, R6, 0x4, RZ ;  /* 0x0000000406007824 */ /* 0x000fc800078e00ff */
[----:B--2---:R-:W-:Y:S01]  /*31c0*/  IMAD.WIDE.U32 R2, R5, 0x8, R2 ;  /* 0x0000000805027825 */ /* 0x004fe200078e0002 */
[----:B------:R-:W-:-:S04]  /*31d0*/  LOP3.LUT R5, R0, 0x4, RZ, 0xc0, !PT ;  /* 0x0000000400057812 */ /* 0x000fc800078ec0ff */
[----:B------:R-:W-:Y:S01]  /*31e0*/  IADD3 R2, P0, PT, R2, R5, RZ ;  /* 0x0000000502027210 */ /* 0x000fe20007f1e0ff */
[----:B------:R-:W-:-:S04]  /*31f0*/  IMAD.MOV.U32 R5, RZ, RZ, R6 ;  /* 0x000000ffff057224 */ /* 0x000fc800078e0006 */
[----:B------:R-:W-:-:S05]  /*3200*/  IMAD.X R3, RZ, RZ, R3, P0 ;  /* 0x000000ffff037224 */ /* 0x000fca00000e0603 */
[----:B------:R-:W2:Y:S02]  /*3210*/  LD.E R6, desc[UR4][R2.64] ;  /* 0x0000000402067980 */ /* 0x000ea4000c101900 */
[----:B--2---:R-:W-:-:S04]  /*3220*/  LOP3.LUT R0, R6, 0xf, RZ, 0xc0, !PT ;  /* 0x0000000f06007812 */ /* 0x004fc800078ec0ff */
[----:B------:R-:W-:-:S04]  /*3230*/  ISETP.NE.AND P0, PT, R0, 0xf, PT ;  /* 0x0000000f0000780c */ /* 0x000fc80003f05270 */
[----:B------:R-:W-:-:S13]  /*3240*/  ISETP.LT.U32.OR P0, PT, R0, 0xa, !P0 ;  /* 0x0000000a0000780c */ /* 0x000fda0004701470 */
[----:B------:R-:W-:Y:S05]  /*3250*/  @P0 BRA `(.L_x_75) ;  /* 0x0000000000340947 */ /* 0x000fea0003800000 */
[----:B------:R-:W-:Y:S01]  /*3260*/  LOP3.LUT R2, R6, 0xfffffff0, RZ, 0xc0, !PT ;  /* 0xfffffff006027812 */ /* 0x000fe200078ec0ff */
[----:B------:R-:W-:Y:S01]  /*3270*/  IMAD.MOV.U32 R4, RZ, RZ, R26 ;  /* 0x000000ffff047224 */ /* 0x000fe200078e001a */
[----:B------:R-:W-:Y:S01]  /*3280*/  MOV R20, 0x3310 ;  /* 0x0000331000147802 */ /* 0x000fe20000000f00 */
[----:B------:R-:W-:Y:S02]  /*3290*/  IMAD.MOV.U32 R5, RZ, RZ, R27 ;  /* 0x000000ffff057224 */ /* 0x000fe400078e001b */
[----:B------:R-:W-:Y:S02]  /*32a0*/  IMAD.MOV.U32 R8, RZ, RZ, R18 ;  /* 0x000000ffff087224 */ /* 0x000fe400078e0012 */
[----:B------:R-:W-:Y:S02]  /*32b0*/  IMAD.MOV.U32 R9, RZ, RZ, R17 ;  /* 0x000000ffff097224 */ /* 0x000fe400078e0011 */
[----:B------:R-:W-:Y:S02]  /*32c0*/  IMAD.MOV.U32 R10, RZ, RZ, R24 ;  /* 0x000000ffff0a7224 */ /* 0x000fe400078e0018 */
[----:B------:R-:W-:-:S02]  /*32d0*/  IMAD.MOV.U32 R11, RZ, RZ, R25 ;  /* 0x000000ffff0b7224 */ /* 0x000fc400078e0019 */
[----:B------:R-:W-:Y:S02]  /*32e0*/  IMAD.MOV.U32 R6, RZ, RZ, R2 ;  /* 0x000000ffff067224 */ /* 0x000fe400078e0002 */
[----:B------:R-:W-:-:S07]  /*32f0*/  IMAD.MOV.U32 R21, RZ, RZ, 0x0 ;  /* 0x00000000ff157424 */ /* 0x000fce00078e00ff */
[----:B------:R-:W-:Y:S05]  /*3300*/  CALL.REL.NOINC `($global_expand$_Z6expandP4UnitP3NetPjjS3_S3_) ;  /* 0xfffffffc001c7944 */ /* 0x000fea0003c3ffff */
[----:B------:R-:W-:Y:S01]  /*3310*/  LOP3.LUT R6, R2, 0x1, RZ, 0xfc, !PT ;  /* 0x0000000102067812 */ /* 0x000fe200078efcff */
[----:B------:R-:W-:Y:S06]  /*3320*/  BRA `(.L_x_76) ;  /* 0xfffffffc00907947 */ /* 0x000fec000383ffff */
.L_x_75:
[----:B------:R-:W-:Y:S05]  /*3330*/  BSYNC.RECONVERGENT B6 ;  /* 0x0000000000067941 */ /* 0x000fea0003800200 */
.L_x_74:
[----:B------:R-:W-:-:S04]  /*3340*/  LOP3.LUT R0, R6, 0xe, RZ, 0xc0, !PT ;  /* 0x0000000e06007812 */ /* 0x000fc800078ec0ff */
[----:B------:R-:W-:-:S13]  /*3350*/  ISETP.NE.AND P0, PT, R0, 0x2, PT ;  /* 0x000000020000780c */ /* 0x000fda0003f05270 */
[----:B------:R-:W-:Y:S05]  /*3360*/  @!P0 BRA `(.L_x_77) ;  /* 0xfffffffc007c8947 */ /* 0x000fea000383ffff */
[----:B------:R-:W-:Y:S05]  /*3370*/  BSYNC.RECONVERGENT B7 ;  /* 0x0000000000077941 */ /* 0x000fea0003800200 */
.L_x_73:
[----:B------:R-:W-:-:S04]  /*3380*/  LOP3.LUT R0, R6, 0xf, RZ, 0xc0, !PT ;  /* 0x0000000f06007812 */ /* 0x000fc800078ec0ff */
[----:B------:R-:W-:-:S13]  /*3390*/  ISETP.NE.AND P0, PT, R0, 0x4, PT ;  /* 0x000000040000780c */ /* 0x000fda0003f05270 */
[----:B------:R-:W-:Y:S05]  /*33a0*/  @P0 BRA `(.L_x_78) ;  /* 0x0000000000200947 */ /* 0x000fea0003800000 */
[----:B------:R-:W2:Y:S02]  /*33b0*/  LDL R7, [R16] ;  /* 0x0000000010077983 */ /* 0x000ea40000100800 */
[----:B--2---:R-:W-:-:S13]  /*33c0*/  ISETP.GT.U32.AND P0, PT, R7, 0xf, PT ;  /* 0x0000000f0700780c */ /* 0x004fda0003f04070 */
[----:B------:R-:W-:Y:S05]  /*33d0*/  @P0 BRA `(.L_x_78) ;  /* 0x0000000000140947 */ /* 0x000fea0003800000 */
[----:B------:R-:W-:Y:S01]  /*33e0*/  MOV R0, R24 ;  /* 0x0000001800007202 */ /* 0x000fe20000000f00 */
[----:B------:R-:W-:-:S04]  /*33f0*/  VIADD R3, R7, 0x1 ;  /* 0x0000000107037836 */ /* 0x000fc80000000000 */
[----:B------:R-:W-:Y:S01]  /*3400*/  IMAD R0, R7, 0x4, R0 ;  /* 0x0000000407007824 */ /* 0x000fe200078e0200 */
[----:B------:R0:W-:Y:S04]  /*3410*/  STL [R16], R3 ;  /* 0x0000000310007387 */ /* 0x0001e80000100800 */
[----:B------:R0:W-:Y:S02]  /*3420*/  STS [R0], R5 ;  /* 0x0000000500007388 */ /* 0x0001e40000000800 */
.L_x_78:
[----:B------:R-:W-:Y:S05]  /*3430*/  BSYNC.RECONVERGENT B8 ;  /* 0x0000000000087941 */ /* 0x000fea0003800200 */
.L_x_72:
[----:B------:R-:W2:Y:S01]  /*3440*/  LDL R20, [R1+0x14] ;  /* 0x0000140001147983 */ /* 0x000ea20000100800 */
[----:B------:R1:W-:Y:S05]  /*3450*/  BMOV.32 B6, R19 ;  /* 0x0000001306007356 */ /* 0x0003ea0000000000 */
[----:B------:R-:W2:Y:S01]  /*3460*/  LDL R21, [R1+0x18] ;  /* 0x0000180001157983 */ /* 0x000ea20000100800 */
[----:B------:R3:W-:Y:S05]  /*3470*/  BMOV.32 B7, R22 ;  /* 0x0000001607007356 */ /* 0x0007ea0000000000 */
[----:B------:R4:W-:Y:S05]  /*3480*/  BMOV.32 B8, R23 ;  /* 0x0000001708007356 */ /* 0x0009ea0000000000 */
[----:B------:R-:W2:Y:S04]  /*3490*/  LDL R2, [R1] ;  /* 0x0000000001027983 */ /* 0x000ea80000100800 */
[----:B0-----:R-:W2:Y:S04]  /*34a0*/  LDL R16, [R1+0x4] ;  /* 0x0000040001107983 */ /* 0x001ea80000100800 */
[----:B------:R-:W2:Y:S04]  /*34b0*/  LDL R17, [R1+0x8] ;  /* 0x0000080001117983 */ /* 0x000ea80000100800 */
[----:B------:R-:W2:Y:S04]  /*34c0*/  LDL R18, [R1+0xc] ;  /* 0x00000c0001127983 */ /* 0x000ea80000100800 */
[----:B-1----:R-:W2:Y:S04]  /*34d0*/  LDL R19, [R1+0x10] ;  /* 0x0000100001137983 */ /* 0x002ea80000100800 */
[----:B---3--:R-:W2:Y:S04]  /*34e0*/  LDL R22, [R1+0x1c] ;  /* 0x00001c0001167983 */ /* 0x008ea80000100800 */
[----:B----4-:R-:W2:Y:S04]  /*34f0*/  LDL R23, [R1+0x20] ;  /* 0x0000200001177983 */ /* 0x010ea80000100800 */
[----:B------:R-:W2:Y:S04]  /*3500*/  LDL R24, [R1+0x24] ;  /* 0x0000240001187983 */ /* 0x000ea80000100800 */
[----:B------:R-:W2:Y:S04]  /*3510*/  LDL R25, [R1+0x28] ;  /* 0x0000280001197983 */ /* 0x000ea80000100800 */
[----:B------:R-:W2:Y:S04]  /*3520*/  LDL R26, [R1+0x2c] ;  /* 0x00002c00011a7983 */ /* 0x000ea80000100800 */
[----:B------:R-:W2:Y:S04]  /*3530*/  LDL R27, [R1+0x30] ;  /* 0x00003000011b7983 */ /* 0x000ea80000100800 */
[----:B------:R-:W2:Y:S04]  /*3540*/  LDL R28, [R1+0x34] ;  /* 0x00003400011c7983 */ /* 0x000ea80000100800 */
[----:B------:R0:W2:Y:S02]  /*3550*/  LDL R29, [R1+0x38] ;  /* 0x00003800011d7983 */ /* 0x0000a40000100800 */
[----:B0-----:R-:W-:Y:S01]  /*3560*/  VIADD R1, R1, 0x40 ;  /* 0x0000004001017836 */ /* 0x001fe20000000000 */
[----:B--2---:R-:W-:Y:S06]  /*3570*/  RET.REL.NODEC R20 `(global_expand) ;  /* 0xffffffc814a07950 */ /* 0x004fec0003c3ffff */
.L_x_79:
[----:B------:R-:W-:-:S00]  /*3580*/  BRA `(.L_x_79) ;  /* 0xfffffffc00fc7947 */ /* 0x000fc0000383ffff */
[----:B------:R-:W-:-:S00]  /*3590*/  NOP ;  /* 0x0000000000007918 */ /* 0x000fc00000000000 */
        /* <DEDUP_REMOVED lines=14> */
.L_x_395:


//--------------------- .text.global_expand_prepare --------------------------
	.section	.text.global_expand_prepare,"ax",@progbits
	.align	128
        .global         global_expand_prepare
        .type           global_expand_prepare,@function
        .size           global_expand_prepare,(.L_x_398 - global_expand_prepare)
        .other          global_expand_prepare,@"STO_CUDA_ENTRY STV_DEFAULT"
global_expand_prepare:
.text.global_expand_prepare:
[----:B------:R-:W-:Y:S08]  /*0000*/  LDC R1, c[0x0][0x37c] ;  /* 0x0000df00ff017b82 */ /* 0x000ff00000000800 */
[----:B------:R-:W0:Y:S01]  /*0010*/  LDC.64 R2, c[0x0][0x380] ;  /* 0x0000e000ff027b82 */ /* 0x000e220000000a00 */
[----:B------:R-:W0:Y:S02]  /*0020*/  LDCU.64 UR6, c[0x0][0x358] ;  /* 0x00006b00ff0677ac */ /* 0x000e240008000a00 */
[----:B0-----:R-:W5:Y:S05]  /*0030*/  LDG.E.64 R2, desc[UR6][R2.64+0x8] ;  /* 0x0000080602027981 */ /* 0x001f6a000c1e1b00 */
[----:B------:R-:W0:Y:S01]  /*0040*/  S2UR UR4, SR_CTAID.X ;  /* 0x00000000000479c3 */ /* 0x000e220000002500 */
[----:B------:R-:W0:Y:S07]  /*0050*/  S2R R5, SR_TID.X ;  /* 0x0000000000057919 */ /* 0x000e2e0000002100 */
[----:B------:R-:W0:Y:S02]  /*0060*/  LDC R0, c[0x0][0x360] ;  /* 0x0000d800ff007b82 */ /* 0x000e240000000800 */
[----:B0-----:R-:W-:Y:S01]  /*0070*/  IMAD R0, R0, UR4, R5 ;  /* 0x0000000400007c24 */ /* 0x001fe2000f8e0205 */
[----:B------:R-:W-:Y:S01]  /*0080*/  UMOV UR4, URZ ;  /* 0x000000ff00047c82 */ /* 0x000fe20008000000 */
[----:B------:R-:W-:-:S02]  /*0090*/  IMAD.MOV.U32 R5, RZ, RZ, 0x1 ;  /* 0x00000001ff057424 */ /* 0x000fc400078e00ff */
[----:B------:R-:W-:-:S07]  /*00a0*/  IMAD.MOV.U32 R6, RZ, RZ, R0 ;  /* 0x000000ffff067224 */ /* 0x000fce00078e0000 */
.L_x_86:
[----:B------:R-:W-:Y:S01]  /*00b0*/  SHF.R.U32.HI R9, RZ, 0x4, R5 ;  /* 0x00000004ff097819 */ /* 0x000fe20000011605 */
[----:B------:R-:W-:-:S04]  /*00c0*/  IMAD.SHL.U32 R7, R5, 0x4, RZ ;  /* 0x0000000405077824 */ /* 0x000fc800078e00ff */
[----:B-----5:R-:W-:Y:S01]  /*00d0*/  IMAD.WIDE.U32 R8, R9, 0x8, R2 ;  /* 0x0000000809087825 */ /* 0x020fe200078e0002 */
[----:B------:R-:W-:-:S04]  /*00e0*/  LOP3.LUT R7, R7, 0x4, RZ, 0xc0, !PT ;  /* 0x0000000407077812 */ /* 0x000fc800078ec0ff */
[----:B------:R-:W-:-:S05]  /*00f0*/  IADD3 R8, P0, PT, R8, R7, RZ ;  /* 0x0000000708087210 */ /* 0x000fca0007f1e0ff */
[----:B------:R-:W-:-:S05]  /*0100*/  IMAD.X R9, RZ, RZ, R9, P0 ;  /* 0x000000ffff097224 */ /* 0x000fca00000e0609 */
[----:B------:R-:W2:Y:S01]  /*0110*/  LD.E R8, desc[UR6][R8.64] ;  /* 0x0000000608087980 */ /* 0x000ea2000c101900 */
[----:B------:R-:W-:Y:S01]  /*0120*/  UIADD3 UR4, UPT, UPT, UR4, 0x1, URZ ;  /* 0x0000000104047890 */ /* 0x000fe2000fffe0ff */
[----:B------:R-:W-:Y:S03]  /*0130*/  BSSY.RECONVERGENT B0, `(.L_x_80) ;  /* 0x0000014000007945 */ /* 0x000fe60003800200 */
[----:B------:R-:W-:Y:S01]  /*0140*/  UISETP.NE.AND UP0, UPT, UR4, 0xe, UPT ;  /* 0x0000000e0400788c */ /* 0x000fe2000bf05270 */
[----:B--2---:R-:W-:-:S04]  /*0150*/  LOP3.LUT R7, R8, 0xe, RZ, 0xc0, !PT ;  /* 0x0000000e08077812 */ /* 0x004fc800078ec0ff */
[----:B------:R-:W-:-:S13]  /*0160*/  ISETP.NE.AND P0, PT, R7, 0x2, PT ;  /* 0x000000020700780c */ /* 0x000fda0003f05270 */
[----:B------:R-:W-:Y:S05]  /*0170*/  @P0 BRA `(.L_x_81) ;  /* 0x00000000003c0947 */ /* 0x000fea0003800000 */
[----:B------:R-:W-:Y:S01]  /*0180*/  BSSY.RECONVERGENT B1, `(.L_x_82) ;  /* 0x000000d000017945 */ /* 0x000fe20003800200 */
[----:B------:R-:W-:-:S07]  /*0190*/  IMAD.MOV.U32 R5, RZ, RZ, R8 ;  /* 0x000000ffff057224 */ /* 0x000fce00078e0008 */
.L_x_83:
[--C-:B------:R-:W-:Y:S01]  /*01a0*/  SHF.R.U32.HI R9, RZ, 0x4, R5.reuse ;  /* 0x00000004ff097819 */ /* 0x100fe20000011605 */
[----:B------:R-:W-:Y:S02]  /*01b0*/  IMAD.SHL.U32 R7, R5, 0x4, RZ ;  /* 0x0000000405077824 */ /* 0x000fe400078e00ff */
[----:B------:R-:W-:Y:S02]  /*01c0*/  IMAD.MOV.U32 R10, RZ, RZ, R5 ;  /* 0x000000ffff0a7224 */ /* 0x000fe400078e0005 */
[----:B------:R-:W-:Y:S01]  /*01d0*/  IMAD.WIDE.U32 R8, R9, 0x8, R2 ;  /* 0x0000000809087825 */ /* 0x000fe200078e0002 */
[----:B------:R-:W-:-:S04]  /*01e0*/  LOP3.LUT R7, R7, 0x4, RZ, 0xc0, !PT ;  /* 0x0000000407077812 */ /* 0x000fc800078ec0ff */
[----:B------:R-:W-:-:S05]  /*01f0*/  IADD3 R8, P0, PT, R8, R7, RZ ;  /* 0x0000000708087210 */ /* 0x000fca0007f1e0ff */
[----:B------:R-:W-:-:S05]  /*0200*/  IMAD.X R9, RZ, RZ, R9, P0 ;  /* 0x000000ffff097224 */ /* 0x000fca00000e0609 */
[----:B------:R-:W2:Y:S02]  /*0210*/  LD.E R5, desc[UR6][R8.64] ;  /* 0x0000000608057980 */ /* 0x000ea4000c101900 */
[----:B--2---:R-:W-:-:S04]  /*0220*/  LOP3.LUT R7, R5, 0xe, RZ, 0xc0, !PT ;  /* 0x0000000e05077812 */ /* 0x004fc800078ec0ff */
[----:B------:R-:W-:-:S13]  /*0230*/  ISETP.NE.AND P0, PT, R7, 0x2, PT ;  /* 0x000000020700780c */ /* 0x000fda0003f05270 */
[----:B------:R-:W-:Y:S05]  /*0240*/  @!P0 BRA `(.L_x_83) ;  /* 0xfffffffc00d48947 */ /* 0x000fea000383ffff */
[----:B------:R-:W-:Y:S05]  /*0250*/  BSYNC.RECONVERGENT B1 ;  /* 0x0000000000017941 */ /* 0x000fea0003800200 */
.L_x_82:
[----:B------:R-:W-:-:S07]  /*0260*/  IMAD.MOV.U32 R5, RZ, RZ, R10 ;  /* 0x000000ffff057224 */ /* 0x000fce00078e000a */
.L_x_81:
[----:B------:R-:W-:Y:S05]  /*0270*/  BSYNC.RECONVERGENT B0 ;  /* 0x0000000000007941 */ /* 0x000fea0003800200 */
.L_x_80:
[C---:B------:R-:W-:Y:S01]  /*0280*/  LOP3.LUT P0, RZ, R5.reuse, 0xe, RZ, 0xc0, !PT ;  /* 0x0000000e05ff7812 */ /* 0x040fe2000780c0ff */
[----:B------:R-:W-:Y:S03]  /*0290*/  BSSY.RECONVERGENT B0, `(.L_x_84) ;  /* 0x0000010000007945 */ /* 0x000fe60003800200 */
[----:B------:R-:W-:-:S13]  /*02a0*/  ISETP.EQ.OR P0, PT, R5, RZ, P0 ;  /* 0x000000ff0500720c */ /* 0x000fda0000702670 */
[----:B------:R-:W-:Y:S05]  /*02b0*/  @P0 BRA `(.L_x_85) ;  /* 0x0000000000340947 */ /* 0x000fea0003800000 */
        /* <DEDUP_REMOVED lines=8> */
[----:B------:R-:W-:-:S04]  /*0340*/  ISETP.NE.AND P0, PT, R7, 0xf, PT ;  /* 0x0000000f0700780c */ /* 0x000fc80003f05270 */
[----:B------:R-:W-:-:S13]  /*0350*/  ISETP.LT.U32.OR P0, PT, R7, 0xa, !P0 ;  /* 0x0000000a0700780c */ /* 0x000fda0004701470 */
[----:B------:R-:W-:-:S04]  /*0360*/  @!P0 LOP3.LUT R7, R4, 0xfffffff0, RZ, 0xc0, !PT ;  /* 0xfffffff004078812 */ /* 0x000fc800078ec0ff */
[--C-:B------:R-:W-:Y:S02]  /*0370*/  @!P0 LOP3.LUT R5, R7, 0x1, R6.reuse, 0x34, !PT ;  /* 0x0000000107058812 */ /* 0x100fe400078e3406 */
[----:B------:R-:W-:-:S07]  /*0380*/  @!P0 SHF.R.U32.HI R6, RZ, 0x1, R6 ;  /* 0x00000001ff068819 */ /* 0x000fce0000011606 */
.L_x_85:
[----:B------:R-:W-:Y:S05]  /*0390*/  BSYNC.RECONVERGENT B0 ;  /* 0x0000000000007941 */ /* 0x000fea0003800200 */
.L_x_84:
[----:B------:R-:W-:Y:S05]  /*03a0*/  BRA.U UP0, `(.L_x_86) ;  /* 0xfffffffd00407547 */ /* 0x000fea000b83ffff */
[----:B------:R-:W-:Y:S01]  /*03b0*/  SHF.R.U32.HI R7, RZ, 0x4, R5 ;  /* 0x00000004ff077819 */ /* 0x000fe20000011605 */
[----:B------:R-:W-:-:S04]  /*03c0*/  IMAD.SHL.U32 R8, R5, 0x4, RZ ;  /* 0x0000000405087824 */ /* 0x000fc800078e00ff */
[----:B------:R-:W-:Y:S01]  /*03d0*/  IMAD.WIDE.U32 R6, R7, 0x8, R2 ;  /* 0x0000000807067825 */ /* 0x000fe200078e0002 */
[----:B------:R-:W-:-:S04]  /*03e0*/  LOP3.LUT R9, R8, 0x4, RZ, 0xc0, !PT ;  /* 0x0000000408097812 */ /* 0x000fc800078ec0ff */
[----:B------:R-:W-:-:S05]  /*03f0*/  IADD3 R6, P0, PT, R6, R9, RZ ;  /* 0x0000000906067210 */ /* 0x000fca0007f1e0ff */
[----:B------:R-:W-:-:S05]  /*0400*/  IMAD.X R7, RZ, RZ, R7, P0 ;  /* 0x000000ffff077224 */ /* 0x000fca00000e0607 */
[----:B------:R-:W2:Y:S01]  /*0410*/  LD.E R6, desc[UR6][R6.64] ;  /* 0x0000000606067980 */ /* 0x000ea2000c101900 */
[----:B------:R-:W-:Y:S01]  /*0420*/  BSSY.RECONVERGENT B0, `(.L_x_87) ;  /* 0x0000013000007945 */ /* 0x000fe20003800200 */
[----:B--2---:R-:W-:-:S04]  /*0430*/  LOP3.LUT R8, R6, 0xe, RZ, 0xc0, !PT ;  /* 0x0000000e06087812 */ /* 0x004fc800078ec0ff */
[----:B------:R-:W-:-:S13]  /*0440*/  ISETP.NE.AND P0, PT, R8, 0x2, PT ;  /* 0x000000020800780c */ /* 0x000fda0003f05270 */
[----:B------:R-:W-:Y:S05]  /*0450*/  @P0 BRA `(.L_x_88) ;  /* 0x00000000003c0947 */ /* 0x000fea0003800000 */
[----:B------:R-:W-:Y:S01]  /*0460*/  BSSY.RECONVERGENT B1, `(.L_x_89) ;  /* 0x000000d000017945 */ /* 0x000fe20003800200 */
[----:B------:R-:W-:-:S07]  /*0470*/  IMAD.MOV.U32 R5, RZ, RZ, R6 ;  /* 0x000000ffff057224 */ /* 0x000fce00078e0006 */
.L_x_90:
[----:B------:R-:W-:Y:S01]  /*0480*/  SHF.R.U32.HI R7, RZ, 0x4, R5 ;  /* 0x00000004ff077819 */ /* 0x000fe20000011605 */
[----:B------:R-:W-:-:S04]  /*0490*/  IMAD.SHL.U32 R8, R5, 0x4, RZ ;  /* 0x0000000405087824 */ /* 0x000fc800078e00ff */
[----:B------:R-:W-:Y:S01]  /*04a0*/  IMAD.WIDE.U32 R6, R7, 0x8, R2 ;  /* 0x0000000807067825 */ /* 0x000fe200078e0002 */
[----:B------:R-:W-:-:S04]  /*04b0*/  LOP3.LUT R9, R8, 0x4, RZ, 0xc0, !PT ;  /* 0x0000000408097812 */ /* 0x000fc800078ec0ff */
[----:B------:R-:W-:Y:S01]  /*04c0*/  IADD3 R6, P0, PT, R6, R9, RZ ;  /* 0x0000000906067210 */ /* 0x000fe20007f1e0ff */
[----:B------:R-:W-:-:S04]  /*04d0*/  IMAD.MOV.U32 R9, RZ, RZ, R5 ;  /* 0x000000ffff097224 */ /* 0x000fc800078e0005 */
[----:B------:R-:W-:-:S05]  /*04e0*/  IMAD.X R7, RZ, RZ, R7, P0 ;  /* 0x000000ffff077224 */ /* 0x000fca00000e0607 */
[----:B------:R-:W2:Y:S02]  /*04f0*/  LD.E R5, desc[UR6][R6.64] ;  /* 0x0000000606057980 */ /* 0x000ea4000c101900 */
[----:B--2---:R-:W-:-:S04]  /*0500*/  LOP3.LUT R8, R5, 0xe, RZ, 0xc0, !PT ;  /* 0x0000000e05087812 */ /* 0x004fc800078ec0ff */
[----:B------:R-:W-:-:S13]  /*0510*/  ISETP.NE.AND P0, PT, R8, 0x2, PT ;  /* 0x000000020800780c */ /* 0x000fda0003f05270 */
[----:B------:R-:W-:Y:S05]  /*0520*/  @!P0 BRA `(.L_x_90) ;  /* 0xfffffffc00d48947 */ /* 0x000fea000383ffff */
[----:B------:R-:W-:Y:S05]  /*0530*/  BSYNC.RECONVERGENT B1 ;  /* 0x0000000000017941 */ /* 0x000fea0003800200 */
.L_x_89:
[----:B------:R-:W-:-:S07]  /*0540*/  IMAD.MOV.U32 R5, RZ, RZ, R9 ;  /* 0x000000ffff057224 */ /* 0x000fce00078e0009 */
.L_x_88:
[----:B------:R-:W-:Y:S05]  /*0550*/  BSYNC.RECONVERGENT B0 ;  /* 0x0000000000007941 */ /* 0x000fea0003800200 */
.L_x_87:
[C---:B------:R-:W-:Y:S01]  /*0560*/  LOP3.LUT P0, RZ, R5.reuse, 0xe, RZ, 0xc0, !PT ;  /* 0x0000000e05ff7812 */ /* 0x040fe2000780c0ff */
[----:B------:R-:W-:Y:S01]  /*0570*/  BSSY.RECONVERGENT B0, `(.L_x_91) ;  /* 0x000000b000007945 */ /* 0x000fe20003800200 */
[----:B------:R-:W-:Y:S02]  /*0580*/  SHF.R.U32.HI R7, RZ, 0x4, R5 ;  /* 0x00000004ff077819 */ /* 0x000fe40000011605 */
[----:B------:R-:W-:-:S03]  /*0590*/  ISETP.EQ.OR P0, PT, R5, RZ, P0 ;  /* 0x000000ff0500720c */ /* 0x000fc60000702670 */
[----:B------:R-:W-:-:S10]  /*05a0*/  IMAD.WIDE.U32 R2, R7, 0x8, R2 ;  /* 0x0000000807027825 */ /* 0x000fd400078e0002 */
[----:B------:R-:W-:Y:S05]  /*05b0*/  @P0 BRA `(.L_x_92) ;  /* 0x0000000000180947 */ /* 0x000fea0003800000 */
[----:B------:R-:W-:-:S05]  /*05c0*/  IMAD.SHL.U32 R4, R5, 0x4, RZ ;  /* 0x0000000405047824 */ /* 0x000fca00078e00ff */
[----:B------:R-:W-:-:S04]  /*05d0*/  LOP3.LUT R7, R4, 0x4, RZ, 0xc0, !PT ;  /* 0x0000000404077812 */ /* 0x000fc800078ec0ff */
[----:B------:R-:W-:Y:S01]  /*05e0*/  IADD3 R2, P0, PT, R2, R7, RZ ;  /* 0x0000000702027210 */ /* 0x000fe20007f1e0ff */
[----:B------:R-:W-:-:S04]  /*05f0*/  IMAD.MOV.U32 R7, RZ, RZ, -0x1 ;  /* 0xffffffffff077424 */ /* 0x000fc800078e00ff */
[----:B------:R-:W-:-:S05]  /*0600*/  IMAD.X R3, RZ, RZ, R3, P0 ;  /* 0x000000ffff037224 */ /* 0x000fca00000e0603 */
[----:B------:R0:W5:Y:S03]  /*0610*/  ATOM.E.EXCH.STRONG.GPU PT, R4, desc[UR6][R2.64], R7 ;  /* 0x800000070204798a */ /* 0x000166000c1ef106 */
.L_x_92:
[----:B------:R-:W-:Y:S05]  /*0620*/  BSYNC.RECONVERGENT B0 ;  /* 0x0000000000007941 */ /* 0x000fea0003800200 */
.L_x_91:
[----:B-----5:R-:W-:-:S13]  /*0630*/  ISETP.NE.AND P0, PT, R4, -0x1, PT ;  /* 0xffffffff0400780c */ /* 0x020fda0003f05270 */
[----:B------:R-:W-:Y:S05]  /*0640*/  @!P0 BRA `(.L_x_93) ;  /* 0x0000000000148947 */ /* 0x000fea0003800000 */
[----:B0-----:R-:W0:Y:S02]  /*0650*/  LDC.64 R6, c[0x0][0x380] ;  /* 0x0000e000ff067b82 */ /* 0x001e240000000a00 */
[----:B0-----:R-:W2:Y:S02]  /*0660*/  LDG.E.64 R2, desc[UR6][R6.64+0x10] ;  /* 0x0000100606027981 */ /* 0x001ea4000c1e1b00 */
[----:B--2---:R-:W-:-:S05]  /*0670*/  IMAD.WIDE.U32 R2, R0, 0x8, R2 ;  /* 0x0000000800027825 */ /* 0x004fca00078e0002 */
[----:B------:R-:W-:Y:S01]  /*0680*/  ST.E.64 desc[UR6][R2.64], R4 ;  /* 0x0000000402007985 */ /* 0x000fe2000c101b06 */
[----:B------:R-:W-:Y:S05]  /*0690*/  EXIT ;  /* 0x000000000000794d */ /* 0x000fea0003800000 */
.L_x_93:
[----:B------:R-:W0:Y:S02]  /*06a0*/  LDC.64 R4, c[0x0][0x380] ;  /* 0x0000e000ff047b82 */ /* 0x000e240000000a00 */
[----:B0-----:R-:W2:Y:S02]  /*06b0*/  LDG.E.64 R2, desc[UR6][R4.64+0x10] ;  /* 0x0000100604027981 */ /* 0x001ea4000c1e1b00 */
[----:B--2---:R-:W-:-:S05]  /*06c0*/  IMAD.WIDE.U32 R2, R0, 0x8, R2 ;  /* 0x0000000800027825 */ /* 0x004fca00078e0002 */
[----:B------:R-:W-:Y:S01]  /*06d0*/  ST.E.64 desc[UR6][R2.64], RZ ;  /* 0x000000ff02007985 */ /* 0x000fe2000c101b06 */
[----:B------:R-:W-:Y:S05]  /*06e0*/  EXIT ;  /* 0x000000000000794d */ /* 0x000fea0003800000 */
.L_x_94:
        /* <DEDUP_REMOVED lines=9> */
.L_x_398:


//--------------------- .text.global_rewrite      --------------------------
	.section	.text.global_rewrite,"ax",@progbits
	.align	128
        .global         global_rewrite
        .type           global_rewrite,@function
        .size           global_rewrite,(.L_x_396 - global_rewrite)
        .other          global_rewrite,@"STO_CUDA_ENTRY STV_DEFAULT"
global_rewrite:
.text.global_rewrite:
[----:B------:R-:W0:Y:S01]  /*0000*/  LDC R1, c[0x0][0x37c] ;  /* 0x0000df00ff017b82 */ /* 0x000e220000000800 */
[----:B------:R-:W1:Y:S07]  /*0010*/  S2R R4, SR_TID.X ;  /* 0x0000000000047919 */ /* 0x000e6e0000002100 */
[----:B------:R-:W2:Y:S01]  /*0020*/  S2UR UR5, SR_CgaCtaId ;  /* 0x00000000000579c3 */ /* 0x000ea20000008800 */
[----:B------:R-:W-:Y:S01]  /*0030*/  UMOV UR4, 0x400 ;  /* 0x0000040000047882 */ /* 0x000fe20000000000 */
[----:B------:R-:W3:Y:S01]  /*0040*/  LDCU.64 UR36, c[0x0][0x358] ;  /* 0x00006b00ff2477ac */ /* 0x000ee20008000a00 */
[----:B0-----:R-:W-:-:S05]  /*0050*/  VIADD R1, R1, 0xfffffff8 ;  /* 0xfffffff801017836 */ /* 0x001fca0000000000 */
[----:B------:R-:W3:Y:S01]  /*0060*/  LDC.64 R2, c[0x0][0x380] ;  /* 0x0000e000ff027b82 */ /* 0x000ee20000000a00 */
[----:B--2---:R-:W-:-:S06]  /*0070*/  ULEA UR6, UR5, UR4, 0x18 ;  /* 0x0000000405067291 */ /* 0x004fcc000f8ec0ff */
[----:B-1----:R-:W-:Y:S01]  /*0080*/  LEA R0, R4, UR6, 0x2 ;  /* 0x0000000604007c11 */ /* 0x002fe2000f8e10ff */
[----:B------:R-:W0:Y:S04]  /*0090*/  LDCU UR8, c[0x0][0x2fc] ;  /* 0x00005f80ff0877ac */ /* 0x000e280008000800 */
[----:B------:R1:W-:Y:S01]  /*00a0*/  STS [R0], RZ ;  /* 0x000000ff00007388 */ /* 0x0003e20000000800 */
[----:B------:R-:W2:Y:S01]  /*00b0*/  S2UR UR9, SR_CTAID.X ;  /* 0x00000000000979c3 */ /* 0x000ea20000002500 */
[----:B------:R-:W4:Y:S07]  /*00c0*/  LDCU.U8 UR6, c[0x0][0x398] ;  /* 0x00007300ff0677ac */ /* 0x000f2e0008000000 */
[----:B------:R-:W2:Y:S01]  /*00d0*/  LDC R5, c[0x0][0x360] ;  /* 0x0000d800ff057b82 */ /* 0x000ea20000000800 */
[----:B------:R-:W-:-:S04]  /*00e0*/  UIADD3 UR4, UPT, UPT, UR4, 0x800, URZ ;  /* 0x0000080004047890 */ /* 0x000fc8000fffe0ff */
[----:B------:R-:W-:Y:S01]  /*00f0*/  ULEA UR4, UR5, UR4, 0x18 ;  /* 0x0000000405047291 */ /* 0x000fe2000f8ec0ff */
[----:B------:R-:W0:Y:S01]  /*0100*/  LDCU UR5, c[0x0][0x390] ;  /* 0x00007200ff0577ac */ /* 0x000e220008000800 */
[----:B------:R-:W0:Y:S01]  /*0110*/  LDCU UR7, c[0x0][0x2f8] ;  /* 0x00005f00ff0777ac */ /* 0x000e220008000800 */
[----:B----4-:R-:W-:Y:S01]  /*0120*/  UPRMT UR6, UR6, 0x8880, URZ ;  /* 0x0000888006067896 */ /* 0x010fe200080000ff */
[----:B--2---:R-:W-:Y:S01]  /*0130*/  IMAD R34, R5, UR9, R4 ;  /* 0x0000000905227c24 */ /* 0x004fe2000f8e0204 */
[----:B------:R-:W-:Y:S01]  /*0140*/  LOP3.LUT R4, R4, 0x3fc, RZ, 0xc0, !PT ;  /* 0x000003fc04047812 */ /* 0x000fe200078ec0ff */
[----:B------:R-:W-:Y:S02]  /*0150*/  BAR.SYNC.DEFER_BLOCKING 0x0 ;  /* 0x0000000000007b1d */ /* 0x000fe40000010000 */
[----:B-1----:R-:W-:-:S06]  /*0160*/  IMAD.SHL.U32 R0, R34, 0x20, RZ ;  /* 0x0000002022007824 */ /* 0x002fcc00078e00ff */
[----:B------:R-:W-:Y:S01]  /*0170*/  BAR.SYNC.DEFER_BLOCKING 0x0 ;  /* 0x0000000000007b1d */ /* 0x000fe20000010000 */
[----:B0-----:R-:W-:Y:S01]  /*0180*/  UISETP.NE.AND UP0, UPT, UR5, URZ, UPT ;  /* 0x000000ff0500728c */ /* 0x001fe2000bf05270 */
[----:B------:R-:W-:Y:S01]  /*0190*/  IADD3 R31, P1, PT, R1, UR7, RZ ;  /* 0x00000007011f7c10 */ /* 0x000fe2000ff3e0ff */
[----:B------:R-:W-:-:S04]  /*01a0*/  IMAD.MOV.U32 R17, RZ, RZ, RZ ;  /* 0x000000ffff117224 */ /* 0x000fc800078e00ff */
[----:B------:R-:W-:Y:S01]  /*01b0*/  IMAD.X R30, RZ, RZ, UR8, P1 ;  /* 0x00000008ff1e7e24 */ /* 0x000fe200088e06ff */
[----:B---3--:R0:W5:Y:S04]  /*01c0*/  LDG.E.64 R18, desc[UR36][R2.64] ;  /* 0x0000002402127981 */ /* 0x008168000c1e1b00 */
[----:B------:R1:W-:Y:S01]  /*01d0*/  STS [R4+UR4], RZ ;  /* 0x000000ff04007988 */ /* 0x0003e20008000804 */
[----:B------:R-:W-:Y:S02]  /*01e0*/  UMOV UR4, UR6 ;  /* 0x0000000600047c82 */ /* 0x000fe40008000000 */
[----:B------:R-:W-:Y:S02]  /*01f0*/  ISETP.NE.AND P0, PT, RZ, UR4, PT ;  /* 0x00000004ff007c0c */ /* 0x000fe4000bf05270 */
[----:B0-----:R-:W-:Y:S01]  /*0200*/  LOP3.LUT R3, R0, 0x3f80, RZ, 0xc0, !PT ;  /* 0x00003f8000037812 */ /* 0x001fe200078ec0ff */
[----:B------:R-:W-:-:S03]  /*0210*/  IMAD.MOV.U32 R2, RZ, RZ, RZ ;  /* 0x000000ffff027224 */ /* 0x000fc600078e00ff */
[----:B------:R-:W-:Y:S02]  /*0220*/  LEA.HI R3, R34, R3, RZ, 0x17 ;  /* 0x0000000322037211 */ /* 0x000fe400078fb8ff */
[----:B------:R-:W-:-:S04]  /*0230*/  SHF.R.U32.HI R34, RZ, 0x2, R34 ;  /* 0x00000002ff227819 */ /* 0x000fc80000011622 */
[----:B------:R-:W-:-:S05]  /*0240*/  SEL R3, R34, R3, !P0 ;  /* 0x0000000322037207 */ /* 0x000fca0004000000 */
[----:B------:R-:W-:Y:S01]  /*0250*/  IMAD.SHL.U32 R29, R3, 0x100, RZ ;  /* 0x00000100031d7824 */ /* 0x000fe200078e00ff */
[----:B-1----:R-:W-:Y:S06]  /*0260*/  BRA.U !UP0, `(.L_x_95) ;  /* 0x0000005508387547 */ /* 0x002fec000b800000 */
[----:B------:R-:W-:Y:S01]  /*0270*/  BSSY B11, `(.L_x_96) ;  /* 0x000054b0000b7945 */ /* 0x000fe20003800000 */
[----:B-----5:R-:W-:-:S04]  /*0280*/  IMAD.WIDE.U32 R18, R29, 0x8, R18 ;  /* 0x000000081d127825 */ /* 0x020fc800078e0012 */
[----:B------:R-:W-:Y:S02]  /*0290*/  IMAD.SHL.U32 R28, R3, 0x4000, RZ ;  /* 0x00004000031c7824 */ /* 0x000fe400078e00ff */
[----:B------:R-:W-:Y:S02]  /*02a0*/  IMAD.MOV.U32 R2, RZ, RZ, RZ ;  /* 0x000000ffff027224 */ /* 0x000fe400078e00ff */
[----:B------:R-:W-:Y:S02]  /*02b0*/  IMAD.MOV.U32 R17, RZ, RZ, RZ ;  /* 0x000000ffff117224 */ /* 0x000fe400078e00ff */
[----:B------:R-:W-:-:S07]  /*02c0*/  IMAD.MOV.U32 R27, RZ, RZ, RZ ;  /* 0x000000ffff1b7224 */ /* 0x000fce00078e00ff */
.L_x_208:
[----:B--2---:R-:W2:Y:S01]  /*02d0*/  LD.E R3, desc[UR36][R18.64] ;  /* 0x0000002412037980 */ /* 0x004ea2000c101900 */
[----:B-1----:R-:W-:Y:S01]  /*02e0*/  CS2R R6, SRZ ;  /* 0x0000000000067805 */ /* 0x002fe2000001ff00 */
[----:B------:R-:W0:Y:S01]  /*02f0*/  S2R R9, SR_TID.X ;  /* 0x0000000000097919 */ /* 0x000e220000002100 */
[----:B------:R-:W-:Y:S01]  /*0300*/  IMAD.MOV.U32 R0, RZ, RZ, 0xf ;  /* 0x0000000fff007424 */ /* 0x000fe200078e00ff */
[----:B------:R-:W-:Y:S05]  /*0310*/  YIELD ;  /* 0x0000000000007946 */ /* 0x000fea0003800000 */
[----:B------:R-:W1:Y:S01]  /*0320*/  LDCU UR4, c[0x0][0x390] ;  /* 0x00007200ff0477ac */ /* 0x000e620008000800 */
[----:B--2---:R-:W-:-:S04]  /*0330*/  VIADD R3, R3, 0xffffffff ;  /* 0xffffffff03037836 */ /* 0x004fc80000000000 */
[C---:B------:R-:W-:Y:S01]  /*0340*/  IMAD.WIDE.U32 R4, R3.reuse, 0x8, R18 ;  /* 0x0000000803047825 */ /* 0x040fe200078e0012 */
[----:B------:R-:W-:-:S13]  /*0350*/  ISETP.GT.U32.AND P0, PT, R3, 0xef, PT ;  /* 0x000000ef0300780c */ /* 0x000fda0003f04070 */
[----:B------:R2:W5:Y:S01]  /*0360*/  @!P0 LD.E.64 R6, desc[UR36][R4.64+0x8] ;  /* 0x0000082404068980 */ /* 0x000562000c101b00 */
[----:B0-----:R-:W-:Y:S01]  /*0370*/  LOP3.LUT R15, R9, 0x1c, RZ, 0xc0, !PT ;  /* 0x0000001c090f7812 */ /* 0x001fe200078ec0ff */
[----:B------:R-:W-:Y:S01]  /*0380*/  VOTEU.ANY UR6, UPT, PT ;  /* 0x0000000000067886 */ /* 0x000fe200038e0100 */
[----:B------:R-:W-:Y:S01]  /*0390*/  VIADD R27, R27, 0x1 ;  /* 0x000000011b1b7836 */ /* 0x000fe20000000000 */
[----:B------:R-:W-:Y:S02]  /*03a0*/  LOP3.LUT R42, R9, 0x3, RZ, 0xc0, !PT ;  /* 0x00000003092a7812 */ /* 0x000fe400078ec0ff */
[----:B------:R-:W-:Y:S02]  /*03b0*/  SHF.L.U32 R15, R0, R15, RZ ;  /* 0x0000000f000f7219 */ /* 0x000fe400000006ff */
[----:B-1----:R-:W-:Y:S02]  /*03c0*/  ISETP.NE.AND P2, PT, R27, UR4, PT ;  /* 0x000000041b007c0c */ /* 0x002fe4000bf45270 */
[----:B------:R-:W0:Y:S08]  /*03d0*/  MATCH.ANY R0, R15 ;  /* 0x000000000f0073a1 */ /* 0x000e3000000e8000 */
[----:B------:R-:W1:Y:S01]  /*03e0*/  REDUX.OR UR5, R15 ;  /* 0x000000000f0573c4 */ /* 0x000e620000004000 */
[----:B------:R-:W-:-:S02]  /*03f0*/  P2R R36, PR, RZ, 0x4 ;  /* 0x00000004ff247803 */ /* 0x000fc40000000000 */
[----:B0-----:R-:W-:-:S13]  /*0400*/  LOP3.LUT P1, RZ, R15, UR6, R0, 0x40, !PT ;  /* 0x000000060fff7c12 */ /* 0x001fda000f824000 */
[----:B-1234-:R-:W-:Y:S05]  /*0410*/  @!P1 BRA.DIV UR5, `(.L_x_97) ;  /* 0x0000005605889947 */ /* 0x01efea000b800000 */
[----:B------:R-:W-:Y:S01]  /*0420*/  NOP ;  /* 0x0000000000007918 */ /* 0x000fe20000000000 */
[----:B------:R0:W-:Y:S04]  /*0430*/  @!P0 ST.E.64 desc[UR36][R4.64+0x8], RZ ;  /* 0x000008ff04008985 */ /* 0x0001e8000c101b24 */
[----:B------:R0:W-:Y:S01]  /*0440*/  @!P0 ST.E desc[UR36][R18.64], R3 ;  /* 0x0000000312008985 */ /* 0x0001e2000c101924 */
[----:B------:R-:W-:Y:S01]  /*0450*/  ISETP.GE.U32.AND P0, PT, R42, 0x2, PT ;  /* 0x000000022a00780c */ /* 0x000fe20003f06070 */
[----:B------:R-:W-:-:S12]  /*0460*/  NOP ;  /* 0x0000000000007918 */ /* 0x000fd80000000000 */
.L_x_213:
[----:B0----5:R-:W-:Y:S01]  /*0470*/  SEL R4, R7, R6, !P0 ;  /* 0x0000000607047207 */ /* 0x021fe20004000000 */
[----:B------:R-:W-:Y:S01]  /*0480*/  IMAD.MOV.U32 R8, RZ, RZ, RZ ;  /* 0x000000ffff087224 */ /* 0x000fe200078e00ff */
[----:B------:R-:W-:Y:S01]  /*0490*/  SEL R5, R6, R7, !P0 ;  /* 0x0000000706057207 */ /* 0x000fe20004000000 */
[----:B------:R-:W-:Y:S01]  /*04a0*/  BSSY.RECONVERGENT B0, `(.L_x_98) ;  /* 0x0000030000007945 */ /* 0x000fe20003800200 */
[----:B------:R-:W-:Y:S01]  /*04b0*/  LOP3.LUT R0, R4, 0xf, RZ, 0xc0, !PT ;  /* 0x0000000f04007812 */ /* 0x000fe200078ec0ff */
[----:B------:R-:W-:Y:S02]  /*04c0*/  IMAD.MOV.U32 R26, RZ, RZ, RZ ;  /* 0x000000ffff1a7224 */ /* 0x000fe400078e00ff */
[----:B------:R0:W-:Y:S01]  /*04d0*/  STL.64 [R1], R4 ;  /* 0x0000000401007387 */ /* 0x0001e20000100a00 */
[----:B------:R-:W-:Y:S02]  /*04e0*/  ISETP.NE.U32.AND P0, PT, R0, 0x4, PT ;  /* 0x000000040000780c */ /* 0x000fe40003f05070 */
[----:B------:R-:W-:-:S02]  /*04f0*/  LOP3.LUT R0, R5, 0xf, RZ, 0xc0, !PT ;  /* 0x0000000f05007812 */ /* 0x000fc400078ec0ff */
[----:B------:R-:W-:Y:S02]  /*0500*/  ISETP.NE.AND.EX P0, PT, RZ, RZ, PT, P0 ;  /* 0x000000ffff00720c */ /* 0x000fe40003f05300 */
[----:B------:R-:W-:Y:S01]  /*0510*/  ISETP.NE.AND P4, PT, R0, 0x4, PT ;  /* 0x000000040000780c */ /* 0x000fe20003f85270 */
[----:B------:R-:W-:-:S10]  /*0520*/  IMAD.MOV.U32 R0, RZ, RZ, RZ ;  /* 0x000000ffff007224 */ /* 0x000fd400078e00ff */
[----:B------:R-:W-:Y:S02]  /*0530*/  @!P0 LOP3.LUT R3, R5, 0xf, RZ, 0xc0, !PT ;  /* 0x0000000f05038812 */ /* 0x000fe400078ec0ff */
[----:B------:R-:W-:Y:S02]  /*0540*/  @!P4 LOP3.LUT R6, R4, 0xf, RZ, 0xc0, !PT ;  /* 0x0000000f0406c812 */ /* 0x000fe400078ec0ff */
[C---:B------:R-:W-:Y:S02]  /*0550*/  @!P0 ISETP.NE.AND P2, PT, R3.reuse, 0xf, PT ;  /* 0x0000000f0300880c */ /* 0x040fe40003f45270 */
[----:B------:R-:W-:Y:S02]  /*0560*/  @!P4 ISETP.NE.AND P3, PT, R6, 0xf, PT ;  /* 0x0000000f0600c80c */ /* 0x000fe40003f65270 */
[----:B------:R-:W-:Y:S02]  /*0570*/  @!P0 ISETP.LT.U32.OR P2, PT, R3, 0xa, !P2 ;  /* 0x0000000a0300880c */ /* 0x000fe40005741470 */
[----:B------:R-:W-:-:S02]  /*0580*/  IADD3 R3, P1, PT, R31, 0x4, RZ ;  /* 0x000000041f037810 */ /* 0x000fc40007f3e0ff */
[----:B------:R-:W-:Y:S02]  /*0590*/  @!P4 ISETP.LT.U32.OR P3, PT, R6, 0xa, !P3 ;  /* 0x0000000a0600c80c */ /* 0x000fe40005f61470 */
[----:B------:R-:W-:Y:S01]  /*05a0*/  @!P0 SEL R0, R31, RZ, !P2 ;  /* 0x000000ff1f008207 */ /* 0x000fe20005000000 */
[----:B------:R-:W-:Y:S01]  /*05b0*/  IMAD.X R11, RZ, RZ, R30, P1 ;  /* 0x000000ffff0b7224 */ /* 0x000fe200008e061e */
[----:B------:R-:W-:Y:S01]  /*05c0*/  @!P0 SEL R8, R30, RZ, !P2 ;  /* 0x000000ff1e088207 */ /* 0x000fe20005000000 */
[----:B------:R-:W1:Y:S01]  /*05d0*/  LDC.64 R6, c[0x0][0x388] ;  /* 0x0000e200ff067b82 */ /* 0x000e620000000a00 */
[----:B------:R-:W-:Y:S01]  /*05e0*/  @!P4 SEL R0, R0, R3, P3 ;  /* 0x000000030000c207 */ /* 0x000fe20001800000 */
[----:B------:R-:W-:Y:S01]  /*05f0*/  IMAD.MOV.U32 R3, RZ, RZ, RZ ;  /* 0x000000ffff037224 */ /* 0x000fe200078e00ff */
[----:B------:R-:W-:Y:S02]  /*0600*/  @!P4 SEL R8, R8, R11, P3 ;  /* 0x0000000b0808c207 */ /* 0x000fe40001800000 */
[----:B------:R-:W-:Y:S01]  /*0610*/  ISETP.NE.U32.AND P1, PT, R0, RZ, PT ;  /* 0x000000ff0000720c */ /* 0x000fe20003f25070 */
[C---:B------:R-:W-:Y:S01]  /*0620*/  VIADD R0, R1.reuse, 0x4 ;  /* 0x0000000401007836 */ /* 0x040fe20000000000 */
[----:B------:R-:W-:-:S02]  /*0630*/  @!P0 SEL R3, R1, RZ, !P2 ;  /* 0x000000ff01038207 */ /* 0x000fc40005000000 */
[----:B------:R-:W-:Y:S02]  /*0640*/  ISETP.NE.AND.EX P1, PT, R8, RZ, PT, P1 ;  /* 0x000000ff0800720c */ /* 0x000fe40003f25310 */
[----:B------:R-:W-:Y:S02]  /*0650*/  PLOP3.LUT P2, PT, PT, PT, PT, 0x8, 0x80 ;  /* 0x000000000080781c */ /* 0x000fe40003f4e170 */
[----:B------:R-:W-:Y:S01]  /*0660*/  @!P4 SEL R3, R3, R0, P3 ;  /* 0x000000000303c207 */ /* 0x000fe20001800000 */
[----:B------:R-:W-:Y:S01]  /*0670*/  IMAD.MOV.U32 R0, RZ, RZ, RZ ;  /* 0x000000ffff007224 */ /* 0x000fe200078e00ff */
[----:B------:R-:W-:Y:S02]  /*0680*/  PLOP3.LUT P0, PT, PT, PT, PT, 0x80, 0x8 ;  /* 0x000000000008781c */ /* 0x000fe40003f0f070 */
[----:B------:R-:W-:-:S05]  /*0690*/  P2R R41, PR, RZ, 0x4 ;  /* 0x00000004ff297803 */ /* 0x000fca0000000000 */
[----:B0-----:R-:W-:Y:S06]  /*06a0*/  @!P1 BRA `(.L_x_99) ;  /* 0x00000000003c9947 */ /* 0x001fec0003800000 */
[----:B------:R-:W2:Y:S01]  /*06b0*/  LDL R8, [R3] ;  /* 0x0000000003087983 */ /* 0x000ea20000100800 */
[----:B------:R-:W-:Y:S02]  /*06c0*/  ISETP.NE.AND P3, PT, R41, RZ, PT ;  /* 0x000000ff2900720c */ /* 0x000fe40003f65270 */
[----:B--2---:R-:W-:-:S04]  /*06d0*/  LOP3.LUT R4, R8, 0xf, RZ, 0xc0, !PT ;  /* 0x0000000f08047812 */ /* 0x004fc800078ec0ff */
[----:B------:R-:W-:-:S13]  /*06e0*/  ISETP.NE.AND P1, PT, R4, 0x4, PT ;  /* 0x000000040400780c */ /* 0x000fda0003f25270 */
[----:B------:R-:W0:Y:S02]  /*06f0*/  @!P1 LDC.64 R10, c[0x0][0x380] ;  /* 0x0000e000ff0a9b82 */ /* 0x000e240000000a00 */
[----:B0-----:R-:W2:Y:S01]  /*0700*/  @!P1 LDG.E.64 R4, desc[UR36][R10.64+0x18] ;  /* 0x000018240a049981 */ /* 0x001ea2000c1e1b00 */
[----:B------:R-:W-:-:S04]  /*0710*/  @!P1 SHF.R.U32.HI R8, RZ, 0x2, R8 ;  /* 0x00000002ff089819 */ /* 0x000fc80000011608 */
[----:B------:R-:W-:-:S04]  /*0720*/  @!P1 LOP3.LUT R13, R8, 0x3fffffc, RZ, 0xc0, !PT ;  /* 0x03fffffc080d9812 */ /* 0x000fc800078ec0ff */
[----:B--2---:R-:W-:-:S05]  /*0730*/  @!P1 IADD3 R4, P2, PT, R4, R13, RZ ;  /* 0x0000000d04049210 */ /* 0x004fca0007f5e0ff */
[----:B------:R-:W-:-:S05]  /*0740*/  @!P1 IMAD.X R5, RZ, RZ, R5, P2 ;  /* 0x000000ffff059224 */ /* 0x000fca00010e0605 */
[----:B------:R0:W5:Y:S01]  /*0750*/  @!P1 LD.E R0, desc[UR36][R4.64] ;  /* 0x0000002404009980 */ /* 0x000162000c101900 */
[----:B------:R-:W-:Y:S01]  /*0760*/  @!P1 PLOP3.LUT P3, PT, PT, PT, PT, 0x80, 0x8 ;  /* 0x000000000008981c */ /* 0x000fe20003f6f070 */
[----:B------:R-:W-:Y:S01]  /*0770*/  @!P1 IMAD.MOV.U32 R26, RZ, RZ, R3 ;  /* 0x000000ffff1a9224 */ /* 0x000fe200078e0003 */
[----:B------:R-:W-:Y:S02]  /*0780*/  @!P1 PLOP3.LUT P0, PT, PT, PT, PT, 0x8, 0x80 ;  /* 0x000000000080981c */ /* 0x000fe40003f0e170 */
[----:B------:R-:W-:-:S11]  /*0790*/  P2R R41, PR, RZ, 0x8 ;  /* 0x00000008ff297803 */ /* 0x000fd60000000000 */
.L_x_99:
[----:B------:R-:W-:Y:S05]  /*07a0*/  BSYNC.RECONVERGENT B0 ;  /* 0x0000000000007941 */ /* 0x000fea0003800200 */
.L_x_98:
[C---:B-----5:R-:W-:Y:S02]  /*07b0*/  VIADD R3, R0.reuse, 0x1 ;  /* 0x0000000100037836 */ /* 0x060fe40000000000 */
[----:B01----:R-:W-:-:S04]  /*07c0*/  IMAD.WIDE.U32 R4, R0, 0x4, R6 ;  /* 0x0000000400047825 */ /* 0x003fc800078e0006 */
[----:B------:R-:W-:Y:S02]  /*07d0*/  IMAD.WIDE.U32 R6, R3, 0x4, R6 ;  /* 0x0000000403067825 */ /* 0x000fe400078e0006 */
[----:B------:R0:W5:Y:S04]  /*07e0*/  LDG.E R3, desc[UR36][R4.64] ;  /* 0x0000002404037981 */ /* 0x000168000c1e1900 */
[----:B------:R0:W5:Y:S01]  /*07f0*/  LDG.E R40, desc[UR36][R6.64] ;  /* 0x0000002406287981 */ /* 0x000162000c1e1900 */
[----:B------:R-:W-:Y:S01]  /*0800*/  BSSY B0, `(.L_x_100) ;  /* 0x00000b3000007945 */ /* 0x000fe20003800000 */
[----:B------:R-:W-:Y:S02]  /*0810*/  IMAD.MOV.U32 R39, RZ, RZ, -0x1 ;  /* 0xffffffffff277424 */ /* 0x000fe400078e00ff */
[----:B------:R-:W-:Y:S01]  /*0820*/  VIADD R0, R0, 0x2 ;  /* 0x0000000200007836 */ /* 0x000fe20000000000 */
[----:B------:R-:W-:Y:S06]  /*0830*/  @P0 BRA `(.L_x_101) ;  /* 0x0000000800bc0947 */ /* 0x000fec0003800000 */
[----:B0-----:R-:W0:Y:S02]  /*0840*/  LDC.64 R4, c[0x0][0x380] ;  /* 0x0000e000ff047b82 */ /* 0x001e240000000a00 */
[----:B0-----:R-:W5:Y:S01]  /*0850*/  LDG.E.64 R4, desc[UR36][R4.64+0x8] ;  /* 0x0000082404047981 */ /* 0x001f62000c1e1b00 */
[----:B------:R-:W-:Y:S01]  /*0860*/  MOV R6, 0x400 ;  /* 0x0000040000067802 */ /* 0x000fe20000000f00 */
[----:B-----5:R-:W-:Y:S01]  /*0870*/  VIADD R11, R3, 0x2 ;  /* 0x00000002030b7836 */ /* 0x020fe20000000000 */
[----:B------:R-:W-:Y:S01]  /*0880*/  LOP3.LUT R8, R9, 0x3fc, RZ, 0xc0, !PT ;  /* 0x000003fc09087812 */ /* 0x000fe200078ec0ff */
[----:B------:R-:W0:Y:S01]  /*0890*/  S2R R7, SR_CgaCtaId ;  /* 0x0000000000077919 */ /* 0x000e220000008800 */
[----:B------:R-:W-:Y:S02]  /*08a0*/  IMAD.MOV.U32 R10, RZ, RZ, RZ ;  /* 0x000000ffff0a7224 */ /* 0x000fe400078e00ff */
[----:B------:R-:W-:Y:S01]  /*08b0*/  VIADD R6, R6, 0x800 ;  /* 0x0000080006067836 */ /* 0x000fe20000000000 */
[----:B------:R-:W-:Y:S01]  /*08c0*/  LOP3.LUT R11, R11, 0xfffffffc, RZ, 0xc0, !PT ;  /* 0xfffffffc0b0b7812 */ /* 0x000fe200078ec0ff */
[----:B------:R-:W-:-:S03]  /*08d0*/  IMAD.MOV.U32 R14, RZ, RZ, RZ ;  /* 0x000000ffff0e7224 */ /* 0x000fc600078e00ff */
[----:B0-----:R-:W-:-:S05]  /*08e0*/  LEA R7, R7, R6, 0x18 ;  /* 0x0000000607077211 */ /* 0x001fca00078ec0ff */
[----:B------:R-:W-:-:S05]  /*08f0*/  IMAD.IADD R8, R8, 0x1, R7 ;  /* 0x0000000108087824 */ /* 0x000fca00078e0207 */
[----:B------:R-:W0:Y:S02]  /*0900*/  LDS R12, [R8] ;  /* 0x00000000080c7984 */ /* 0x000e240000000800 */
[----:B0-----:R-:W-:-:S07]  /*0910*/  LOP3.LUT R12, R12, 0xfffffffc, RZ, 0xc0, !PT ;  /* 0xfffffffc0c0c7812 */ /* 0x001fce00078ec0ff */
.L_x_111:
[----:B------:R-:W-:-:S05]  /*0920*/  LOP3.LUT R21, R28, 0x3, R9, 0xf8, !PT ;  /* 0x000000031c157812 */ /* 0x000fca00078ef809 */
[----:B------:R-:W-:-:S04]  /*0930*/  IMAD.IADD R7, R21, 0x1, R12 ;  /* 0x0000000115077824 */ /* 0x000fc800078e020c */
[----:B------:R-:W-:-:S05]  /*0940*/  IMAD.WIDE.U32 R6, R7, 0x8, R4 ;  /* 0x0000000807067825 */ /* 0x000fca00078e0004 */
[----:B------:R-:W2:Y:S01]  /*0950*/  LD.E R13, desc[UR36][R6.64] ;  /* 0x00000024060d7980 */ /* 0x000ea2000c101900 */
[----:B------:R-:W0:Y:S01]  /*0960*/  REDUX.OR UR4, R15 ;  /* 0x000000000f0473c4 */ /* 0x000e220000004000 */
[----:B------:R-:W-:Y:S02]  /*0970*/  R2UR P0, URZ, R15 ;  /* 0x000000000fff72ca */ /* 0x000fe40000000000 */
[----:B--2---:R-:W-:-:S13]  /*0980*/  ISETP.NE.AND P5, PT, R13, RZ, PT ;  /* 0x000000ff0d00720c */ /* 0x004fda0003fa5270 */
[----:B------:R-:W2:Y:S02]  /*0990*/  @!P5 LD.E R13, desc[UR36][R6.64+0x4] ;  /* 0x00000424060dd980 */ /* 0x000ea4000c101900 */
[----:B--2---:R-:W-:Y:S01]  /*09a0*/  ISETP.EQ.AND P5, PT, R13, RZ, !P5 ;  /* 0x000000ff0d00720c */ /* 0x004fe20006fa2270 */
[----:B0-----:R-:W-:-:S12]  /*09b0*/  @!P0 BRA.DIV UR4, `(.L_x_102) ;  /* 0x0000005204588947 */ /* 0x001fd8000b800000 */
[----:B------:R-:W-:-:S13]  /*09c0*/  VOTE.ALL P6, P5 ;  /* 0x0000000000ff7806 */ /* 0x000fda00028c0000 */
.L_x_216:
[----:B------:R-:W-:Y:S01]  /*09d0*/  LOP3.LUT R13, R12, 0x3fff, RZ, 0xc0, !PT ;  /* 0x00003fff0c0d7812 */ /* 0x000fe200078ec0ff */
        /* <DEDUP_REMOVED lines=11> */
[----:B------:R-:W0:Y:S01]  /*0a90*/  REDUX.OR UR4, R15 ;  /* 0x000000000f0473c4 */ /* 0x000e220000004000 */
[----:B------:R-:W-:Y:S02]  /*0aa0*/  R2UR P1, URZ, R15 ;  /* 0x000000000fff72ca */ /* 0x000fe40000020000 */
[----:B--2---:R-:W-:-:S13]  /*0ab0*/  ISETP.NE.AND P0, PT, R14, RZ, PT ;  /* 0x000000ff0e00720c */ /* 0x004fda0003f05270 */
[----:B------:R-:W2:Y:S01]  /*0ac0*/  @!P0 LD.E R14, desc[UR36][R6.64+0x4] ;  /* 0x00000424060e8980 */ /* 0x000ea2000c101900 */
[----:B------:R-:W-:Y:S02]  /*0ad0*/  PLOP3.LUT P5, PT, PT, PT, PT, 0x8, 0x80 ;  /* 0x000000000080781c */ /* 0x000fe40003fae170 */
[----:B--2---:R-:W-:Y:S01]  /*0ae0*/  @!P0 ISETP.EQ.AND P5, PT, R14, RZ, PT ;  /* 0x000000ff0e00820c */ /* 0x004fe20003fa2270 */
[----:B0-----:R-:W-:-:S12]  /*0af0*/  @!P1 BRA.DIV UR4, `(.L_x_104) ;  /* 0x0000005204209947 */ /* 0x001fd8000b800000 */
[----:B------:R-:W-:-:S13]  /*0b00*/  VOTE.ALL P6, P5 ;  /* 0x0000000000ff7806 */ /* 0x000fda00028c0000 */
.L_x_219:
        /* <DEDUP_REMOVED lines=19> */
.L_x_222:
        /* <DEDUP_REMOVED lines=19> */
.L_x_225:
        /* <DEDUP_REMOVED lines=19> */
.L_x_228:
        /* <DEDUP_REMOVED lines=19> */
.L_x_231:
        /* <DEDUP_REMOVED lines=19> */
.L_x_234:
        /* <DEDUP_REMOVED lines=19> */
.L_x_237:
[----:B------:R-:W-:Y:S01]  /*1230*/  VIADD R6, R20, 0x4 ;  /* 0x0000000414067836 */ /* 0x000fe20000000000 */
[----:B------:R-:W-:Y:S01]  /*1240*/  ISETP.NE.AND P0, PT, R13, 0x3fe0, PT ;  /* 0x00003fe00d00780c */ /* 0x000fe20003f05270 */
[----:B------:R-:W-:-:S03]  /*1250*/  VIADD R12, R12, 0x20 ;  /* 0x000000200c0c7836 */ /* 0x000fc60000000000 */
[----:B------:R-:W-:Y:S02]  /*1260*/  SEL R6, R6, RZ, P0 ;  /* 0x000000ff06067207 */ /* 0x000fe40000000000 */
[----:B------:R-:W-:Y:S02]  /*1270*/  LOP3.LUT R12, R12, 0x3fff, RZ, 0xc0, !PT ;  /* 0x00003fff0c0c7812 */ /* 0x000fe400078ec0ff */
[----:B------:R-:W-:-:S03]  /*1280*/  SEL R14, R6, RZ, P6 ;  /* 0x000000ff060e7207 */ /* 0x000fc60003000000 */
[----:B------:R-:W-:Y:S01]  /*1290*/  IMAD.MOV.U32 R7, RZ, RZ, R12 ;  /* 0x000000ffff077224 */ /* 0x000fe200078e000c */
[----:B------:R-:W-:-:S13]  /*12a0*/  ISETP.NE.AND P0, PT, R14, R11, PT ;  /* 0x0000000b0e00720c */ /* 0x000fda0003f05270 */
[----:B------:R-:W-:Y:S05]  /*12b0*/  @!P0 BRA `(.L_x_103) ;  /* 0x0000000000108947 */ /* 0x000fea0003800000 */
[----:B------:R-:W-:-:S05]  /*12c0*/  VIADD R10, R10, 0x8 ;  /* 0x000000080a0a7836 */ /* 0x000fca0000000000 */
[----:B------:R-:W-:-:S13]  /*12d0*/  ISETP.NE.AND P0, PT, R10, 0x100, PT ;  /* 0x000001000a00780c */ /* 0x000fda0003f05270 */
[----:B------:R-:W-:Y:S05]  /*12e0*/  @!P0 BRA `(.L_x_101) ;  /* 0x0000000000108947 */ /* 0x000fea0003800000 */
[----:B------:R-:W-:Y:S05]  /*12f0*/  BRA `(.L_x_111) ;  /* 0xfffffff400887947 */ /* 0x000fea000383ffff */
.L_x_103:
[----:B------:R1:W-:Y:S01]  /*1300*/  STS [R8], R7 ;  /* 0x0000000708007388 */ /* 0x0003e20000000800 */
[----:B------:R-:W-:-:S04]  /*1310*/  IADD3 R11, PT, PT, R7, R28, -R11 ;  /* 0x0000001c070b7210 */ /* 0x000fc80007ffe80b */
[----:B------:R-:W-:-:S07]  /*1320*/  LOP3.LUT R39, R11, 0xfffffff, RZ, 0xc0, !PT ;  /* 0x0fffffff0b277812 */ /* 0x000fce00078ec0ff */
.L_x_101:
[----:B------:R-:W-:Y:S05]  /*1330*/  BSYNC B0 ;  /* 0x0000000000007941 */ /* 0x000fea0003800000 */
.L_x_100:
[----:B------:R-:W-:Y:S01]  /*1340*/  ISETP.NE.AND P0, PT, R41, RZ, PT ;  /* 0x000000ff2900720c */ /* 0x000fe20003f05270 */
[----:B------:R-:W-:Y:S03]  /*1350*/  BSSY B10, `(.L_x_112) ;  /* 0x00001810000a7945 */ /* 0x000fe60003800000 */
[----:B------:R-:W-:-:S13]  /*1360*/  ISETP.EQ.OR P0, PT, R39, -0x1, !P0 ;  /* 0xffffffff2700780c */ /* 0x000fda0004702670 */
[----:B------:R-:W-:Y:S05]  /*1370*/  @P0 BRA `(.L_x_113) ;  /* 0x0000001400f80947 */ /* 0x000fea0003800000 */
[----:B------:R-:W2:Y:S01]  /*1380*/  LDC.64 R24, c[0x0][0x388] ;  /* 0x0000e200ff187b82 */ /* 0x000ea20000000a00 */
[----:B------:R-:W-:Y:S01]  /*1390*/  ISETP.NE.AND P0, PT, R42, RZ, PT ;  /* 0x000000ff2a00720c */ /* 0x000fe20003f05270 */
[----:B-----5:R-:W-:Y:S01]  /*13a0*/  VIADD R14, R3, 0x2 ;  /* 0x00000002030e7836 */ /* 0x020fe20000000000 */
[----:B------:R-:W-:Y:S02]  /*13b0*/  BSSY.RECONVERGENT B2, `(.L_x_114) ;  /* 0x0000092000027945 */ /* 0x000fe40003800200 */
[----:B0-----:R-:W-:Y:S02]  /*13c0*/  SEL R5, RZ, 0x1, P0 ;  /* 0x00000001ff057807 */ /* 0x001fe40000000000 */
        /* <DEDUP_REMOVED lines=9> */
[----:B------:R-:W-:Y:S02]  /*1460*/  VIADD R11, R3, 0xffffffff ;  /* 0xffffffff030b7836 */ /* 0x000fe40000000000 */
[----:B------:R-:W-:-:S10]  /*1470*/  IMAD.MOV.U32 R5, RZ, RZ, RZ ;  /* 0x000000ffff057224 */ /* 0x000fd400078e00ff */
[----:B------:R-:W-:Y:S05]  /*1480*/  @!P0 BRA `(.L_x_117) ;  /* 0x0000000400708947 */ /* 0x000fea0003800000 */
[----:B------:R-:W-:Y:S01]  /*1490*/  LOP3.LUT R14, R14, 0x3ffffffe, RZ, 0xc0, !PT ;  /* 0x3ffffffe0e0e7812 */ /* 0x000fe200078ec0ff */
[----:B------:R-:W-:Y:S01]  /*14a0*/  BSSY.RECONVERGENT B0, `(.L_x_118) ;  /* 0x0000058000007945 */ /* 0x000fe20003800200 */
[C---:B------:R-:W-:Y:S01]  /*14b0*/  LEA R13, R42.reuse, 0xa, 0x1 ;  /* 0x0000000a2a0d7811 */ /* 0x040fe200078e08ff */
[----:B------:R-:W-:Y:S02]  /*14c0*/  IMAD.IADD R15, R42, 0x1, R39 ;  /* 0x000000012a0f7824 */ /* 0x000fe400078e0227 */
[----:B------:R-:W-:Y:S02]  /*14d0*/  IMAD.MOV.U32 R12, RZ, RZ, R42 ;  /* 0x000000ffff0c7224 */ /* 0x000fe400078e002a */
[----:B------:R-:W-:-:S07]  /*14e0*/  IMAD.MOV R14, RZ, RZ, -R14 ;  /* 0x000000ffff0e7224 */ /* 0x000fce00078e0a0e */
.L_x_123:
[C---:B------:R-:W-:Y:S01]  /*14f0*/  ISETP.GE.U32.AND P0, PT, R12.reuse, R11, PT ;  /* 0x0000000b0c00720c */ /* 0x040fe20003f06070 */
[----:B0-2---:R-:W-:Y:S01]  /*1500*/  VIADD R4, R12, 0x4 ;  /* 0x000000040c047836 */ /* 0x005fe20000000000 */
[----:B------:R-:W-:Y:S01]  /*1510*/  BSSY.RECONVERGENT B3, `(.L_x_119) ;  /* 0x0000026000037945 */ /* 0x000fe20003800200 */
[----:B------:R-:W-:-:S03]  /*1520*/  VIADD R14, R14, 0x2 ;  /* 0x000000020e0e7836 */ /* 0x000fc60000000000 */
[----:B------:R-:W-:Y:S02]  /*1530*/  ISETP.GE.U32.AND P1, PT, R4, R11, PT ;  /* 0x0000000b0400720c */ /* 0x000fe40003f26070 */
[----:B------:R-:W-:-:S05]  /*1540*/  ISETP.NE.AND P2, PT, R14, RZ, PT ;  /* 0x000000ff0e00720c */ /* 0x000fca0003f45270 */
[----:B------:R-:W-:Y:S08]  /*1550*/  @P0 BRA `(.L_x_120) ;  /* 0x0000000000840947 */ /* 0x000ff00003800000 */
[----:B------:R-:W-:-:S04]  /*1560*/  VIADD R5, R13, 0xfffffff6 ;  /* 0xfffffff60d057836 */ /* 0x000fc80000000000 */
[----:B------:R-:W-:-:S05]  /*1570*/  IMAD.WIDE.U32 R4, R5, 0x4, R24 ;  /* 0x0000000405047825 */ /* 0x000fca00078e0018 */
[----:B------:R-:W2:Y:S01]  /*1580*/  LDG.E R21, desc[UR36][R4.64+0x8] ;  /* 0x0000082404157981 */ /* 0x000ea2000c1e1900 */
        /* <DEDUP_REMOVED lines=16> */
[----:B------:R-:W2:Y:S01]  /*1690*/  LDG.E.64 R4, desc[UR36][R6.64+0x8] ;  /* 0x0000082406047981 */ /* 0x000ea2000c1e1b00 */
        /* <DEDUP_REMOVED lines=13> */
.L_x_120:
[----:B------:R-:W-:Y:S05]  /*1770*/  BSYNC.RECONVERGENT B3 ;  /* 0x0000000000037941 */ /* 0x000fea0003800200 */
.L_x_119:
[----:B------:R-:W-:Y:S04]  /*1780*/  BSSY.RECONVERGENT B3, `(.L_x_121) ;  /* 0x0000025000037945 */ /* 0x000fe80003800200 */
[----:B------:R-:W-:Y:S05]  /*1790*/  @P1 BRA `(.L_x_122) ;  /* 0x00000000008c1947 */ /* 0x000fea0003800000 */
[----:B0-----:R-:W-:-:S06]  /*17a0*/  IMAD.WIDE.U32 R20, R13, 0x4, R24 ;  /* 0x000000040d147825 */ /* 0x001fcc00078e0018 */
[----:B------:R-:W2:Y:S01]  /*17b0*/  LDG.E R20, desc[UR36][R20.64] ;  /* 0x0000002414147981 */ /* 0x000ea2000c1e1900 */
[----:B------:R-:W1:Y:S03]  /*17c0*/  LDC.64 R4, c[0x0][0x380] ;  /* 0x0000e000ff047b82 */ /* 0x000e660000000a00 */
[----:B-1----:R-:W3:Y:S01]  /*17d0*/  LDG.E.64 R6, desc[UR36][R4.64+0x8] ;  /* 0x0000082404067981 */ /* 0x002ee2000c1e1b00 */
[----:B------:R-:W-:-:S04]  /*17e0*/  VIADD R9, R13, 0x1 ;  /* 0x000000010d097836 */ /* 0x000fc80000000000 */
[----:B------:R-:W-:-:S06]  /*17f0*/  IMAD.WIDE.U32 R8, R9, 0x4, R24 ;  /* 0x0000000409087825 */ /* 0x000fcc00078e0018 */
[----:B------:R-:W4:Y:S01]  /*1800*/  LDG.E R8, desc[UR36][R8.64] ;  /* 0x0000002408087981 */ /* 0x000f22000c1e1900 */
[----:B------:R-:W-:Y:S01]  /*1810*/  IMAD.MOV.U32 R23, RZ, RZ, R10 ;  /* 0x000000ffff177224 */ /* 0x000fe200078e000a */
[----:B--2---:R-:W-:-:S04]  /*1820*/  LOP3.LUT R22, R20, 0xf, RZ, 0xc0, !PT ;  /* 0x0000000f14167812 */ /* 0x004fc800078ec0ff */
[----:B------:R-:W-:-:S04]  /*1830*/  ISETP.NE.AND P0, PT, R22, 0xf, PT ;  /* 0x0000000f1600780c */ /* 0x000fc80003f05270 */
[----:B------:R-:W-:-:S13]  /*1840*/  ISETP.GT.U32.AND P0, PT, R22, 0x9, P0 ;  /* 0x000000091600780c */ /* 0x000fda0000704070 */
[C---:B------:R-:W-:Y:S02]  /*1850*/  @!P0 LOP3.LUT P1, RZ, R20.reuse, 0xe, RZ, 0xc0, !PT ;  /* 0x0000000e14ff8812 */ /* 0x040fe4000782c0ff */
[----:B------:R-:W-:Y:S02]  /*1860*/  @!P0 ISETP.NE.AND P3, PT, R20, RZ, PT ;  /* 0x000000ff1400820c */ /* 0x000fe40003f65270 */
[----:B------:R-:W-:-:S04]  /*1870*/  @!P0 SEL R21, R10, RZ, !P1 ;  /* 0x000000ff0a158207 */ /* 0x000fc80004800000 */
[----:B------:R-:W-:-:S05]  /*1880*/  @!P0 SEL R23, R21, RZ, P3 ;  /* 0x000000ff15178207 */ /* 0x000fca0001800000 */
[----:B------:R-:W-:Y:S02]  /*1890*/  IMAD R22, R23, 0x10, R20 ;  /* 0x0000001017167824 */ /* 0x000fe400078e0214 */
[----:B------:R-:W-:-:S03]  /*18a0*/  VIADD R21, R15, 0x4 ;  /* 0x000000040f157836 */ /* 0x000fc60000000000 */
[----:B------:R-:W-:Y:S01]  /*18b0*/  LOP3.LUT R23, R22, 0xfffffff0, RZ, 0xc0, !PT ;  /* 0xfffffff016177812 */ /* 0x000fe200078ec0ff */
[----:B---3--:R-:W-:-:S03]  /*18c0*/  IMAD.WIDE.U32 R6, R21, 0x8, R6 ;  /* 0x0000000815067825 */ /* 0x008fc600078e0006 */
[----:B------:R-:W-:-:S05]  /*18d0*/  LOP3.LUT R23, R23, 0xf, R20, 0xf8, !PT ;  /* 0x0000000f17177812 */ /* 0x000fca00078ef814 */
[----:B------:R2:W-:Y:S04]  /*18e0*/  ST.E desc[UR36][R6.64], R23 ;  /* 0x0000001706007985 */ /* 0x0005e8000c101924 */
[----:B------:R-:W3:Y:S01]  /*18f0*/  LDG.E.64 R4, desc[UR36][R4.64+0x8] ;  /* 0x0000082404047981 */ /* 0x000ee2000c1e1b00 */
        /* <DEDUP_REMOVED lines=11> */
[----:B---3--:R-:W-:-:S05]  /*19b0*/  IMAD.WIDE.U32 R4, R21, 0x8, R4 ;  /* 0x0000000815047825 */ /* 0x008fca00078e0004 */
[----:B------:R2:W-:Y:S02]  /*19c0*/  ST.E desc[UR36][R4.64+0x4], R9 ;  /* 0x0000040904007985 */ /* 0x0005e4000c101924 */
.L_x_122:
[----:B------:R-:W-:Y:S05]  /*19d0*/  BSYNC.RECONVERGENT B3 ;  /* 0x0000000000037941 */ /* 0x000fea0003800200 */
.L_x_121:
[----:B------:R-:W-:Y:S02]  /*19e0*/  VIADD R12, R12, 0x8 ;  /* 0x000000080c0c7836 */ /* 0x000fe40000000000 */
[----:B------:R-:W-:Y:S02]  /*19f0*/  VIADD R13, R13, 0x10 ;  /* 0x000000100d0d7836 */ /* 0x000fe40000000000 */
[----:B------:R-:W-:Y:S01]  /*1a00*/  VIADD R15, R15, 0x8 ;  /* 0x000000080f0f7836 */ /* 0x000fe20000000000 */
[----:B------:R-:W-:Y:S06]  /*1a10*/  @P2 BRA `(.L_x_123) ;  /* 0xfffffff800b42947 */ /* 0x000fec000383ffff */
[----:B------:R-:W-:Y:S05]  /*1a20*/  BSYNC.RECONVERGENT B0 ;  /* 0x0000000000007941 */ /* 0x000fea0003800200 */
.L_x_118:
[----:B0-2---:R-:W-:-:S05]  /*1a30*/  VIADD R5, R3, 0x2 ;  /* 0x0000000203057836 */ /* 0x005fca0000000000 */
[----:B------:R-:W-:-:S07]  /*1a40*/  LOP3.LUT R5, R5, 0xfffffff8, RZ, 0xc0, !PT ;  /* 0xfffffff805057812 */ /* 0x000fce00078ec0ff */
.L_x_117:
[----:B------:R-:W-:Y:S05]  /*1a50*/  BSYNC.RECONVERGENT B1 ;  /* 0x0000000000017941 */ /* 0x000fea0003800200 */
.L_x_116:
[----:B------:R-:W-:-:S05]  /*1a60*/  VIADD R4, R3, 0x2 ;  /* 0x0000000203047836 */ /* 0x000fca0000000000 */
[----:B------:R-:W-:-:S13]  /*1a70*/  LOP3.LUT P0, RZ, R4, 0x4, RZ, 0xc0, !PT ;  /* 0x0000000404ff7812 */ /* 0x000fda000780c0ff */
[----:B------:R-:W-:Y:S05]  /*1a80*/  @!P0 BRA `(.L_x_115) ;  /* 0x0000000000908947 */ /* 0x000fea0003800000 */
[----:B------:R-:W-:-:S05]  /*1a90*/  IMAD.IADD R14, R42, 0x1, R5 ;  /* 0x000000012a0e7824 */ /* 0x000fca00078e0205 */
[----:B------:R-:W-:-:S13]  /*1aa0*/  ISETP.GE.U32.AND P0, PT, R14, R11, PT ;  /* 0x0000000b0e00720c */ /* 0x000fda0003f06070 */
[----:B------:R-:W-:Y:S05]  /*1ab0*/  @P0 BRA `(.L_x_115) ;  /* 0x0000000000840947 */ /* 0x000fea0003800000 */
[----:B-1----:R-:W-:-:S05]  /*1ac0*/  LEA R7, R14, 0x2, 0x1 ;  /* 0x000000020e077811 */ /* 0x002fca00078e08ff */
[----:B------:R-:W-:-:S05]  /*1ad0*/  IMAD.WIDE.U32 R6, R7, 0x4, R24 ;  /* 0x0000000407067825 */ /* 0x000fca00078e0018 */
[----:B------:R-:W2:Y:S01]  /*1ae0*/  LDG.E R15, desc[UR36][R6.64] ;  /* 0x00000024060f7981 */ /* 0x000ea2000c1e1900 */
[----:B------:R-:W0:Y:S03]  /*1af0*/  LDC.64 R4, c[0x0][0x380] ;  /* 0x0000e000ff047b82 */ /* 0x000e260000000a00 */
        /* <DEDUP_REMOVED lines=16> */
[----:B------:R-:W2:Y:S01]  /*1c00*/  LDG.E.64 R4, desc[UR36][R4.64+0x8] ;  /* 0x0000082404047981 */ /* 0x000ea2000c1e1b00 */
        /* <DEDUP_REMOVED lines=12> */
.L_x_115:
[----:B------:R-:W-:Y:S05]  /*1cd0*/  BSYNC.RECONVERGENT B2 ;  /* 0x0000000000027941 */ /* 0x000fea0003800200 */
.L_x_114:
[----:B0-----:R-:W-:Y:S01]  /*1ce0*/  VIADD R4, R40, 0x3 ;  /* 0x0000000328047836 */ /* 0x001fe20000000000 */
[----:B------:R-:W-:Y:S04]  /*1cf0*/  BSSY B9, `(.L_x_124) ;  /* 0x00000cc000097945 */ /* 0x000fe80003800000 */
[----:B------:R-:W-:-:S13]  /*1d00*/  ISETP.GE.U32.AND P0, PT, R4, 0x4, PT ;  /* 0x000000040400780c */ /* 0x000fda0003f06070 */
[----:B------:R-:W-:Y:S05]  /*1d10*/  @!P0 BRA `(.L_x_125) ;  /* 0x0000000c00248947 */ /* 0x000fea0003800000 */
[----:B------:R-:W0:Y:S01]  /*1d20*/  LDC.64 R22, c[0x0][0x388] ;  /* 0x0000e200ff167b82 */ /* 0x000e220000000a00 */
[----:B------:R-:W-:Y:S01]  /*1d30*/  SHF.R.U32.HI R4, RZ, 0x2, R4 ;  /* 0x00000002ff047819 */ /* 0x000fe20000011604 */
[----:B------:R-:W-:Y:S01]  /*1d40*/  IMAD R3, R3, 0x2, R0 ;  /* 0x0000000203037824 */ /* 0x000fe200078e0200 */
[----:B------:R-:W-:Y:S01]  /*1d50*/  BSSY B8, `(.L_x_126) ;  /* 0x0000089000087945 */ /* 0x000fe20003800000 */
[----:B------:R-:W-:Y:S01]  /*1d60*/  VIADD R38, R39, 0xfffffff ;  /* 0x0fffffff27267836 */ /* 0x000fe20000000000 */
[----:B------:R-:W-:Y:S01]  /*1d70*/  ISETP.NE.AND P0, PT, R4, 0x1, PT ;  /* 0x000000010400780c */ /* 0x000fe20003f05270 */
[----:B------:R-:W-:Y:S02]  /*1d80*/  IMAD.MOV.U32 R0, RZ, RZ, RZ ;  /* 0x000000ffff007224 */ /* 0x000fe400078e00ff */
[----:B0-----:R-:W-:-:S10]  /*1d90*/  IMAD.WIDE.U32 R22, R3, 0x4, R22 ;  /* 0x0000000403167825 */ /* 0x001fd400078e0016 */
[----:B------:R-:W-:Y:S05]  /*1da0*/  @!P0 BRA `(.L_x_127) ;  /* 0x00000008000c8947 */ /* 0x000fea0003800000 */
[----:B------:R-:W-:Y:S01]  /*1db0*/  BSSY B7, `(.L_x_128) ;  /* 0x0000081000077945 */ /* 0x000fe20003800000 */
[----:B------:R-:W-:-:S07]  /*1dc0*/  IMAD.MOV.U32 R37, RZ, RZ, RZ ;  /* 0x000000ffff257224 */ /* 0x000fce00078e00ff */
.L_x_138:
[----:B0-----:R-:W-:Y:S01]  /*1dd0*/  IMAD R5, R37, 0x4, R42 ;  /* 0x0000000425057824 */ /* 0x001fe200078e022a */
[----:B------:R-:W-:Y:S05]  /*1de0*/  YIELD ;  /* 0x0000000000007946 */ /* 0x000fea0003800000 */
[----:B------:R-:W-:Y:S01]  /*1df0*/  ISETP.GE.U32.AND P0, PT, R5, R40, PT ;  /* 0x000000280500720c */ /* 0x000fe20003f06070 */
[----:B------:R-:W-:-:S12]  /*1e00*/  BSSY.RECONVERGENT B6, `(.L_x_129) ;  /* 0x0000036000067945 */ /* 0x000fd80003800200 */
[----:B------:R-:W-:Y:S05]  /*1e10*/  @P0 BRA `(.L_x_130) ;  /* 0x0000000000d00947 */ /* 0x000fea0003800000 */
[----:B------:R-:W-:-:S04]  /*1e20*/  IMAD.SHL.U32 R5, R5, 0x2, RZ ;  /* 0x0000000205057824 */ /* 0x000fc800078e00ff */
[----:B------:R-:W-:-:S05]  /*1e30*/  IMAD.WIDE.U32 R4, R5, 0x4, R22 ;  /* 0x0000000405047825 */ /* 0x000fca00078e0016 */
[----:B-1----:R-:W2:Y:S04]  /*1e40*/  LDG.E R8, desc[UR36][R4.64] ;  /* 0x0000002404087981 */ /* 0x002ea8000c1e1900 */
[----:B------:R-:W3:Y:S01]  /*1e50*/  LDG.E R10, desc[UR36][R4.64+0x4] ;  /* 0x00000424040a7981 */ /* 0x000ee2000c1e1900 */
[----:B------:R-:W-:-:S04]  /*1e60*/  VIADD R3, R39, 0xfffffff ;  /* 0x0fffffff27037836 */ /* 0x000fc80000000000 */
[----:B------:R-:W-:Y:S01]  /*1e70*/  IMAD.MOV.U32 R7, RZ, RZ, R3 ;  /* 0x000000ffff077224 */ /* 0x000fe200078e0003 */
[----:B--2---:R-:W-:Y:S02]  /*1e80*/  LOP3.LUT R0, R8, 0xf, RZ, 0xc0, !PT ;  /* 0x0000000f08007812 */ /* 0x004fe400078ec0ff */
[----:B---3--:R-:W-:Y:S02]  /*1e90*/  LOP3.LUT R6, R10, 0xf, RZ, 0xc0, !PT ;  /* 0x0000000f0a067812 */ /* 0x008fe400078ec0ff */
[----:B------:R-:W-:Y:S02]  /*1ea0*/  ISETP.NE.AND P0, PT, R0, 0xf, PT ;  /* 0x0000000f0000780c */ /* 0x000fe40003f05270 */
[----:B------:R-:W-:Y:S02]  /*1eb0*/  ISETP.NE.AND P1, PT, R6, 0xf, PT ;  /* 0x0000000f0600780c */ /* 0x000fe40003f25270 */
[----:B------:R-:W-:Y:S02]  /*1ec0*/  ISETP.GT.U32.AND P0, PT, R0, 0x9, P0 ;  /* 0x000000090000780c */ /* 0x000fe40000704070 */
[----:B------:R-:W-:-:S11]  /*1ed0*/  ISETP.GT.U32.AND P1, PT, R6, 0x9, P1 ;  /* 0x000000090600780c */ /* 0x000fd60000f24070 */
[----:B------:R-:W-:Y:S02]  /*1ee0*/  @!P0 LOP3.LUT P4, RZ, R8, 0xe, RZ, 0xc0, !PT ;  /* 0x0000000e08ff8812 */ /* 0x000fe4000788c0ff */
[----:B------:R-:W-:Y:S02]  /*1ef0*/  @!P1 LOP3.LUT P3, RZ, R10, 0xe, RZ, 0xc0, !PT ;  /* 0x0000000e0aff9812 */ /* 0x000fe4000786c0ff */
[C---:B------:R-:W-:Y:S02]  /*1f00*/  @!P0 SEL R4, R3.reuse, RZ, !P4 ;  /* 0x000000ff03048207 */ /* 0x040fe40006000000 */
[----:B------:R-:W-:Y:S02]  /*1f10*/  @!P0 ISETP.NE.AND P2, PT, R8, RZ, PT ;  /* 0x000000ff0800820c */ /* 0x000fe40003f45270 */
[----:B------:R-:W-:Y:S02]  /*1f20*/  @!P1 ISETP.NE.AND P4, PT, R10, RZ, PT ;  /* 0x000000ff0a00920c */ /* 0x000fe40003f85270 */
        /* <DEDUP_REMOVED lines=16> */
.L_x_131:
[----:B------:R-:W-:-:S05]  /*2030*/  IADD3 R2, P0, PT, R2, 0x1, RZ ;  /* 0x0000000102027810 */ /* 0x000fca0007f1e0ff */
[----:B------:R-:W-:Y:S01]  /*2040*/  IMAD.X R17, RZ, RZ, R17, P0 ;  /* 0x000000ffff117224 */ /* 0x000fe200000e0611 */
[----:B------:R-:W-:Y:S07]  /*2050*/  BRA `(.L_x_130) ;  /* 0x0000000000407947 */ /* 0x000fee0003800000 */
.L_x_132:
        /* <DEDUP_REMOVED lines=10> */
[----:B0-----:R-:W-:-:S04]  /*2100*/  CS2R R6, SRZ ;  /* 0x0000000000067805 */ /* 0x001fc8000001ff00 */
[----:B------:R-:W0:Y:S01]  /*2110*/  LDC.64 R8, c[0x4][R8] ;  /* 0x0100000008087b82 */ /* 0x000e220000000a00 */
[----:B-1----:R-:W-:Y:S02]  /*2120*/  IMAD.U32 R4, RZ, RZ, UR4 ;  /* 0x00000004ff047e24 */ /* 0x002fe4000f8e00ff */
[----:B------:R-:W-:-:S07]  /*2130*/  IMAD.U32 R5, RZ, RZ, UR5 ;  /* 0x00000005ff057e24 */ /* 0x000fce000f8e00ff */
[----:B------:R-:W-:-:S07]  /*2140*/  LEPC R20, `(.L_x_130) ;  /* 0x000000001014794e */ /* 0x000fce0000000000 */
[----:B0-----:R-:W-:Y:S05]  /*2150*/  CALL.ABS.NOINC R8 ;  /* 0x0000000008007343 */ /* 0x001fea0003c00000 */
.L_x_130:
[----:B------:R-:W-:Y:S05]  /*2160*/  BSYNC.RECONVERGENT B6 ;  /* 0x0000000000067941 */ /* 0x000fea0003800200 */
.L_x_129:
[----:B------:R-:W2:Y:S01]  /*2170*/  S2R R0, SR_TID.X ;  /* 0x0000000000007919 */ /* 0x000ea20000002100 */
[----:B------:R-:W-:Y:S01]  /*2180*/  BSSY.RECONVERGENT B6, `(.L_x_133) ;  /* 0x000003d000067945 */ /* 0x000fe20003800200 */
[----:B--2---:R-:W-:-:S05]  /*2190*/  LOP3.LUT R0, R0, 0x3, RZ, 0xc0, !PT ;  /* 0x0000000300007812 */ /* 0x004fca00078ec0ff */
[----:B------:R-:W-:-:S04]  /*21a0*/  IMAD R0, R37, 0x4, R0 ;  /* 0x0000000425007824 */ /* 0x000fc800078e0200 */
[----:B0-----:R-:W-:-:S05]  /*21b0*/  VIADD R5, R0, 0x4 ;  /* 0x0000000400057836 */ /* 0x001fca0000000000 */
[----:B------:R-:W-:-:S13]  /*21c0*/  ISETP.GE.U32.AND P0, PT, R5, R40, PT ;  /* 0x000000280500720c */ /* 0x000fda0003f06070 */
        /* <DEDUP_REMOVED lines=39> */
[----:B------:R-:W0:Y:S01]  /*2440*/  LDCU.64 UR4, c[0x4][0x8] ;  /* 0x01000100ff0477ac */ /* 0x000e220008000a00 */
[----:B------:R-:W-:-:S04]  /*2450*/  CS2R R6, SRZ ;  /* 0x0000000000067805 */ /* 0x000fc8000001ff00 */
[----:B------:R-:W1:Y:S01]  /*2460*/  LDC.64 R8, c[0x4][R8] ;  /* 0x0100000008087b82 */ /* 0x000e620000000a00 */
[----:B0-----:R-:W-:Y:S02]  /*2470*/  IMAD.U32 R4, RZ, RZ, UR4 ;  /* 0x00000004ff047e24 */ /* 0x001fe4000f8e00ff */
[----:B------:R-:W-:-:S07]  /*2480*/  IMAD.U32 R5, RZ, RZ, UR5 ;  /* 0x00000005ff057e24 */ /* 0x000fce000f8e00ff */
[----:B------:R-:W-:-:S07]  /*2490*/  LEPC R20, `(.L_x_137) ;  /* 0x000000001014794e */ /* 0x000fce0000000000 */
[----:B-1----:R-:W-:Y:S05]  /*24a0*/  CALL.ABS.NOINC R8 ;  /* 0x0000000008007343 */ /* 0x002fea0003c00000 */
.L_x_137:
[----:B------:R-:W-:Y:S05]  /*24b0*/  BRA `(.L_x_134) ;  /* 0x0000000000247947 */ /* 0x000fea0003800000 */
.L_x_136:
[----:B------:R-:W-:Y:S01]  /*24c0*/  LOP3.LUT R8, R8, 0xf, RZ, 0xc0, !PT ;  /* 0x0000000f08087812 */ /* 0x000fe200078ec0ff */
[----:B------:R-:W-:Y:S01]  /*24d0*/  IMAD.WIDE.U32 R6, R7, 0x8, R18 ;  /* 0x0000000807067825 */ /* 0x000fe200078e0012 */
[----:B------:R-:W-:-:S03]  /*24e0*/  LOP3.LUT R9, R10, 0xf, RZ, 0xc0, !PT ;  /* 0x0000000f0a097812 */ /* 0x000fc600078ec0ff */
[----:B------:R-:W-:Y:S02]  /*24f0*/  IMAD.IADD R5, R8, 0x1, R3 ;  /* 0x0000000108057824 */ /* 0x000fe400078e0203 */
[----:B------:R-:W-:-:S05]  /*2500*/  IMAD.IADD R4, R9, 0x1, R4 ;  /* 0x0000000109047824 */ /* 0x000fca00078e0204 */
[----:B------:R0:W-:Y:S01]  /*2510*/  ST.E.64 desc[UR36][R6.64+0x8], R4 ;  /* 0x0000080406007985 */ /* 0x0001e2000c101b24 */
[----:B------:R-:W-:Y:S05]  /*2520*/  BRA `(.L_x_134) ;  /* 0x0000000000087947 */ /* 0x000fea0003800000 */
.L_x_135:
[----:B------:R-:W-:-:S05]  /*2530*/  IADD3 R2, P0, PT, R2, 0x1, RZ ;  /* 0x0000000102027810 */ /* 0x000fca0007f1e0ff */
[----:B------:R-:W-:-:S08]  /*2540*/  IMAD.X R17, RZ, RZ, R17, P0 ;  /* 0x000000ffff117224 */ /* 0x000fd000000e0611 */
.L_x_134:
[----:B------:R-:W-:Y:S05]  /*2550*/  BSYNC.RECONVERGENT B6 ;  /* 0x0000000000067941 */ /* 0x000fea0003800200 */
.L_x_133:
[----:B------:R-:W-:Y:S02]  /*2560*/  VIADD R0, R40, 0x3 ;  /* 0x0000000328007836 */ /* 0x000fe40000000000 */
[----:B------:R-:W-:-:S03]  /*2570*/  VIADD R37, R37, 0x2 ;  /* 0x0000000225257836 */ /* 0x000fc60000000000 */
[----:B------:R-:W-:-:S04]  /*2580*/  SHF.R.U32.HI R0, RZ, 0x2, R0 ;  /* 0x00000002ff007819 */ /* 0x000fc80000011600 */
[----:B------:R-:W-:-:S04]  /*2590*/  LOP3.LUT R0, R0, 0x3ffffffe, RZ, 0xc0, !PT ;  /* 0x3ffffffe00007812 */ /* 0x000fc800078ec0ff */
[----:B------:R-:W-:-:S13]  /*25a0*/  ISETP.NE.AND P0, PT, R37, R0, PT ;  /* 0x000000002500720c */ /* 0x000fda0003f05270 */
[----:B------:R-:W-:Y:S05]  /*25b0*/  @P0 BRA `(.L_x_138) ;  /* 0xfffffff800040947 */ /* 0x000fea000383ffff */
[----:B------:R-:W-:Y:S05]  /*25c0*/  BSYNC B7 ;  /* 0x0000000000077941 */ /* 0x000fea0003800000 */
.L_x_128:
[----:B------:R-:W-:-:S07]  /*25d0*/  IMAD.SHL.U32 R0, R0, 0x4, RZ ;  /* 0x0000000400007824 */ /* 0x000fce00078e00ff */
.L_x_127:
[----:B------:R-:W-:Y:S05]  /*25e0*/  BSYNC B8 ;  /* 0x0000000000087941 */ /* 0x000fea0003800000 */
.L_x_126:
[----:B------:R-:W-:-:S05]  /*25f0*/  VIADD R3, R40, 0x3 ;  /* 0x0000000328037836 */ /* 0x000fca0000000000 */
[----:B------:R-:W-:-:S13]  /*2600*/  LOP3.LUT P0, RZ, R3, 0x4, RZ, 0xc0, !PT ;  /* 0x0000000403ff7812 */ /* 0x000fda000780c0ff */
[----:B------:R-:W-:Y:S05]  /*2610*/  @!P0 BRA `(.L_x_125) ;  /* 0x0000000000e48947 */ /* 0x000fea0003800000 */
[----:B------:R-:W2:Y:S02]  /*2620*/  S2R R3, SR_TID.X ;  /* 0x0000000000037919 */ /* 0x000ea40000002100 */
[----:B--2---:R-:W-:-:S05]  /*2630*/  LOP3.LUT R3, R3, 0x3, RZ, 0xc0, !PT ;  /* 0x0000000303037812 */ /* 0x004fca00078ec0ff */
[----:B------:R-:W-:-:S05]  /*2640*/  IMAD.IADD R3, R3, 0x1, R0 ;  /* 0x0000000103037824 */ /* 0x000fca00078e0200 */
[----:B------:R-:W-:-:S13]  /*2650*/  ISETP.GE.U32.AND P0, PT, R3, R40, PT ;  /* 0x000000280300720c */ /* 0x000fda0003f06070 */
[----:B------:R-:W-:Y:S05]  /*2660*/  @P0 BRA `(.L_x_125) ;  /* 0x0000000000d00947 */ /* 0x000fea0003800000 */
[----:B------:R-:W-:-:S04]  /*2670*/  IMAD.SHL.U32 R3, R3, 0x2, RZ ;  /* 0x0000000203037824 */ /* 0x000fc800078e00ff */
[----:B------:R-:W-:-:S05]  /*2680*/  IMAD.WIDE.U32 R22, R3, 0x4, R22 ;  /* 0x0000000403167825 */ /* 0x000fca00078e0016 */
[----:B0-----:R-:W2:Y:S04]  /*2690*/  LDG.E R5, desc[UR36][R22.64] ;  /* 0x0000002416057981 */ /* 0x001ea8000c1e1900 */
[----:B-1----:R-:W3:Y:S01]  /*26a0*/  LDG.E R7, desc[UR36][R22.64+0x4] ;  /* 0x0000042416077981 */ /* 0x002ee2000c1e1900 */
[----:B------:R-:W-:Y:S01]  /*26b0*/  VIADD R0, R39, 0xfffffff ;  /* 0x0fffffff27007836 */ /* 0x000fe20000000000 */
[----:B--2---:R-:W-:Y:S02]  /*26c0*/  LOP3.LUT R6, R5, 0xf, RZ, 0xc0, !PT ;  /* 0x0000000f05067812 */ /* 0x004fe400078ec0ff */
[----:B---3--:R-:W-:Y:S02]  /*26d0*/  LOP3.LUT R3, R7, 0xf, RZ, 0xc0, !PT ;  /* 0x0000000f07037812 */ /* 0x008fe400078ec0ff */
[----:B------:R-:W-:-:S02]  /*26e0*/  ISETP.NE.AND P0, PT, R6, 0xf, PT ;  /* 0x0000000f0600780c */ /* 0x000fc40003f05270 */
[C---:B------:R-:W-:Y:S02]  /*26f0*/  ISETP.NE.AND P1, PT, R3.reuse, 0xf, PT ;  /* 0x0000000f0300780c */ /* 0x040fe40003f25270 */
        /* <DEDUP_REMOVED lines=35> */
.L_x_141:
[----:B------:R-:W-:Y:S05]  /*2930*/  BRA `(.L_x_125) ;  /* 0x00000000001c7947 */ /* 0x000fea0003800000 */
.L_x_140:
[----:B------:R-:W-:Y:S02]  /*2940*/  IMAD.IADD R7, R6, 0x1, R7 ;  /* 0x0000000106077824 */ /* 0x000fe400078e0207 */
[----:B------:R-:W-:Y:S02]  /*2950*/  IMAD.IADD R6, R3, 0x1, R38 ;  /* 0x0000000103067824 */ /* 0x000fe400078e0226 */
[----:B------:R-:W-:-:S05]  /*2960*/  IMAD.WIDE.U32 R4, R5, 0x8, R18 ;  /* 0x0000000805047825 */ /* 0x000fca00078e0012 */
[----:B------:R2:W-:Y:S01]  /*2970*/  ST.E.64 desc[UR36][R4.64+0x8], R6 ;  /* 0x0000080604007985 */ /* 0x0005e2000c101b24 */
[----:B------:R-:W-:Y:S05]  /*2980*/  BRA `(.L_x_125) ;  /* 0x0000000000087947 */ /* 0x000fea0003800000 */
.L_x_139:
[----:B------:R-:W-:-:S05]  /*2990*/  IADD3 R2, P0, PT, R2, 0x1, RZ ;  /* 0x0000000102027810 */ /* 0x000fca0007f1e0ff */
[----:B------:R-:W-:-:S08]  /*29a0*/  IMAD.X R17, RZ, RZ, R17, P0 ;  /* 0x000000ffff117224 */ /* 0x000fd000000e0611 */
.L_x_125:
[----:B------:R-:W-:Y:S05]  /*29b0*/  BSYNC B9 ;  /* 0x0000000000097941 */ /* 0x000fea0003800000 */
.L_x_124:
[----:B------:R-:W3:Y:S01]  /*29c0*/  LDG.E R25, desc[UR36][R24.64+0x4] ;  /* 0x0000042418197981 */ /* 0x000ee2000c1e1900 */
[----:B------:R-:W-:Y:S01]  /*29d0*/  PLOP3.LUT P2, PT, PT, PT, PT, 0x8, 0x80 ;  /* 0x000000000080781c */ /* 0x000fe20003f4e170 */
[----:B------:R-:W4:Y:S02]  /*29e0*/  S2R R3, SR_TID.X ;  /* 0x0000000000037919 */ /* 0x000f240000002100 */
[----:B----4-:R-:W-:Y:S02]  /*29f0*/  LOP3.LUT R3, R3, 0x3, RZ, 0xc0, !PT ;  /* 0x0000000303037812 */ /* 0x010fe400078ec0ff */
[C---:B---3--:R-:W-:Y:S02]  /*2a00*/  LOP3.LUT R0, R25.reuse, 0xf, RZ, 0xc0, !PT ;  /* 0x0000000f19007812 */ /* 0x048fe400078ec0ff */
        /* <DEDUP_REMOVED lines=9> */
[----:B------:R-:W-:-:S04]  /*2aa0*/  ISETP.EQ.OR P1, PT, R9, RZ, P1 ;  /* 0x000000ff0900720c */ /* 0x000fc80000f22670 */
[----:B------:R-:W-:-:S13]  /*2ab0*/  ISETP.NE.OR P1, PT, R3, RZ, P1 ;  /* 0x000000ff0300720c */ /* 0x000fda0000f25670 */
[----:B012---:R-:W0:Y:S02]  /*2ac0*/  @!P1 LDC.64 R6, c[0x0][0x380] ;  /* 0x0000e000ff069b82 */ /* 0x007e240000000a00 */
[----:B0-----:R-:W2:Y:S01]  /*2ad0*/  @!P1 LDG.E.64 R4, desc[UR36][R6.64+0x8] ;  /* 0x0000082406049981 */ /* 0x001ea2000c1e1b00 */
[----:B------:R-:W-:Y:S01]  /*2ae0*/  @!P1 SHF.R.U32.HI R3, RZ, 0x4, R9 ;  /* 0x00000004ff039819 */ /* 0x000fe20000011609 */
[----:B------:R-:W-:Y:S02]  /*2af0*/  @!P1 IMAD.SHL.U32 R0, R25, 0x4, RZ ;  /* 0x0000000419009824 */ /* 0x000fe400078e00ff */
[----:B------:R3:W-:Y:S02]  /*2b00*/  STL [R26], R9 ;  /* 0x000000091a007387 */ /* 0x0007e40000100800 */
[----:B--2---:R-:W-:Y:S01]  /*2b10*/  @!P1 IMAD.WIDE.U32 R4, R3, 0x8, R4 ;  /* 0x0000000803049825 */ /* 0x004fe200078e0004 */
[----:B------:R-:W-:-:S04]  /*2b20*/  @!P1 LOP3.LUT R3, R0, 0x4, RZ, 0xc0, !PT ;  /* 0x0000000400039812 */ /* 0x000fc800078ec0ff */
[----:B------:R-:W-:-:S05]  /*2b30*/  @!P1 IADD3 R4, P0, PT, R4, R3, RZ ;  /* 0x0000000304049210 */ /* 0x000fca0007f1e0ff */
[----:B------:R-:W-:-:S05]  /*2b40*/  @!P1 IMAD.X R5, RZ, RZ, R5, P0 ;  /* 0x000000ffff059224 */ /* 0x000fca00000e0605 */
[----:B------:R3:W-:Y:S03]  /*2b50*/  @!P1 ST.E desc[UR36][R4.64], RZ ;  /* 0x000000ff04009985 */ /* 0x0007e6000c101924 */
.L_x_113:
[----:B------:R-:W-:Y:S05]  /*2b60*/  BSYNC B10 ;  /* 0x00000000000a7941 */ /* 0x000fea0003800000 */
.L_x_112:
[----:B0--3--:R-:W2:Y:S01]  /*2b70*/  LDL.64 R4, [R1] ;  /* 0x0000000001047983 */ /* 0x009ea20000100a00 */
[----:B------:R-:W-:Y:S01]  /*2b80*/  ISETP.NE.AND P1, PT, R41, RZ, PT ;  /* 0x000000ff2900720c */ /* 0x000fe20003f25270 */
[----:B------:R-:W0:Y:S03]  /*2b90*/  S2R R23, SR_TID.X ;  /* 0x0000000000177919 */ /* 0x000e260000002100 */
[----:B------:R-:W-:Y:S02]  /*2ba0*/  ISETP.EQ.AND P3, PT, R39, -0x1, P1 ;  /* 0xffffffff2700780c */ /* 0x000fe40000f62270 */
[----:B------:R-:W-:Y:S02]  /*2bb0*/  PLOP3.LUT P2, PT, PT, PT, PT, 0x8, 0x80 ;  /* 0x000000000080781c */ /* 0x000fe40003f4e170 */
[----:B------:R-:W-:Y:S02]  /*2bc0*/  PLOP3.LUT P1, PT, PT, PT, PT, 0x8, 0x80 ;  /* 0x000000000080781c */ /* 0x000fe40003f2e170 */
[----:B-----5:R-:W-:-:S02]  /*2bd0*/  P2R R3, PR, RZ, 0x8 ;  /* 0x00000008ff037803 */ /* 0x020fc40000000000 */
[----:B------:R-:W-:Y:S02]  /*2be0*/  P2R R22, PR, RZ, 0x4 ;  /* 0x00000004ff167803 */ /* 0x000fe40000000000 */
[----:B------:R-:W-:Y:S01]  /*2bf0*/  P2R R26, PR, RZ, 0x2 ;  /* 0x00000002ff1a7803 */ /* 0x000fe20000000000 */
[----:B------:R-:W-:Y:S01]  /*2c00*/  BSSY B0, `(.L_x_142) ;  /* 0x00000e2000007945 */ /* 0x000fe20003800000 */
[----:B------:R-:W-:Y:S02]  /*2c10*/  PLOP3.LUT P3, PT, PT, PT, PT, 0x8, 0x80 ;  /* 0x000000000080781c */ /* 0x000fe40003f6e170 */
[----:B------:R-:W-:Y:S02]  /*2c20*/  PLOP3.LUT P2, PT, PT, PT, PT, 0x8, 0x80 ;  /* 0x000000000080781c */ /* 0x000fe40003f4e170 */
[----:B------:R-:W-:Y:S02]  /*2c30*/  PLOP3.LUT P1, PT, PT, PT, PT, 0x8, 0x80 ;  /* 0x000000000080781c */ /* 0x000fe40003f2e170 */
[----:B------:R-:W-:-:S02]  /*2c40*/  P2R R37, PR, RZ, 0x8 ;  /* 0x00000008ff257803 */ /* 0x000fc40000000000 */
[----:B------:R-:W-:Y:S02]  /*2c50*/  P2R R38, PR, RZ, 0x4 ;  /* 0x00000004ff267803 */ /* 0x000fe40000000000 */
[----:B------:R-:W-:Y:S02]  /*2c60*/  P2R R25, PR, RZ, 0x2 ;  /* 0x00000002ff197803 */ /* 0x000fe40000000000 */
[----:B--2---:R-:W-:-:S04]  /*2c70*/  ISETP.NE.AND P0, PT, R5, RZ, PT ;  /* 0x000000ff0500720c */ /* 0x004fc80003f05270 */
[----:B------:R-:W-:-:S13]  /*2c80*/  ISETP.NE.AND P0, PT, R4, RZ, P0 ;  /* 0x000000ff0400720c */ /* 0x000fda0000705270 */
[----:B0-----:R-:W-:Y:S05]  /*2c90*/  @!P0 BRA `(.L_x_143) ;  /* 0x0000000c00608947 */ /* 0x001fea0003800000 */
[----:B-1----:R-:W-:Y:S02]  /*2ca0*/  LOP3.LUT R7, R4, 0xf, RZ, 0xc0, !PT ;  /* 0x0000000f04077812 */ /* 0x002fe400078ec0ff */
[----:B------:R-:W-:Y:S02]  /*2cb0*/  LOP3.LUT R0, R5, 0xf, RZ, 0xc0, !PT ;  /* 0x0000000f05007812 */ /* 0x000fe400078ec0ff */
[----:B------:R-:W-:Y:S02]  /*2cc0*/  ISETP.NE.AND P1, PT, R7, 0x5, PT ;  /* 0x000000050700780c */ /* 0x000fe40003f25270 */
[----:B------:R-:W-:Y:S02]  /*2cd0*/  PLOP3.LUT P3, PT, PT, PT, PT, 0x8, 0x80 ;  /* 0x000000000080781c */ /* 0x000fe40003f6e170 */
[----:B------:R-:W-:Y:S02]  /*2ce0*/  LOP3.LUT R8, R23, 0x1, RZ, 0xc0, !PT ;  /* 0x0000000117087812 */ /* 0x000fe400078ec0ff */
[----:B------:R-:W-:-:S07]  /*2cf0*/  PLOP3.LUT P5, PT, PT, PT, PT, 0x8, 0x80 ;  /* 0x000000000080781c */ /* 0x000fce0003fae170 */
[----:B------:R-:W-:-:S04]  /*2d00*/  @!P1 ISETP.NE.AND P2, PT, R0, 0xf, PT ;  /* 0x0000000f0000980c */ /* 0x000fc80003f45270 */
[----:B------:R-:W-:Y:S02]  /*2d10*/  @!P1 ISETP.GT.U32.AND P3, PT, R0, 0x9, P2 ;  /* 0x000000090000980c */ /* 0x000fe40001764070 */
[----:B------:R-:W-:Y:S02]  /*2d20*/  LOP3.LUT P2, RZ, R4, 0xe, RZ, 0xc0, !PT ;  /* 0x0000000e04ff7812 */ /* 0x000fe4000784c0ff */
[----:B------:R-:W-:Y:S02]  /*2d30*/  P2R R38, PR, RZ, 0x8 ;  /* 0x00000008ff267803 */ /* 0x000fe40000000000 */
[----:B------:R-:W-:-:S09]  /*2d40*/  PLOP3.LUT P3, PT, PT, PT, PT, 0x8, 0x80 ;  /* 0x000000000080781c */ /* 0x000fd20003f6e170 */
[C---:B------:R-:W-:Y:S02]  /*2d50*/  @!P2 ISETP.NE.AND P1, PT, R0.reuse, 0xf, PT ;  /* 0x0000000f0000a80c */ /* 0x040fe40003f25270 */
[----:B------:R-:W-:Y:S02]  /*2d60*/  @!P2 LOP3.LUT R6, R5, 0xe, RZ, 0xc0, !PT ;  /* 0x0000000e0506a812 */ /* 0x000fe400078ec0ff */
[----:B------:R-:W-:-:S04]  /*2d70*/  @!P2 ISETP.GT.U32.AND P1, PT, R0, 0x9, P1 ;  /* 0x000000090000a80c */ /* 0x000fc80000f24070 */
[----:B------:R-:W-:-:S04]  /*2d80*/  @!P2 ISETP.EQ.OR P1, PT, R6, 0x4, P1 ;  /* 0x000000040600a80c */ /* 0x000fc80000f22670 */
[----:B------:R-:W-:Y:S02]  /*2d90*/  @!P2 ISETP.EQ.AND P3, PT, R8, RZ, P1 ;  /* 0x000000ff0800a20c */ /* 0x000fe40000f62270 */
[C---:B------:R-:W-:Y:S02]  /*2da0*/  ISETP.NE.AND P1, PT, R7.reuse, 0xf, PT ;  /* 0x0000000f0700780c */ /* 0x040fe40003f25270 */
[C---:B------:R-:W-:Y:S02]  /*2db0*/  ISETP.NE.AND P2, PT, R0.reuse, 0xf, PT ;  /* 0x0000000f0000780c */ /* 0x040fe40003f45270 */
[----:B------:R-:W-:Y:S02]  /*2dc0*/  ISETP.LT.U32.OR P1, PT, R7, 0xa, !P1 ;  /* 0x0000000a0700780c */ /* 0x000fe40004f21470 */
[----:B------:R-:W-:Y:S02]  /*2dd0*/  ISETP.LT.U32.OR P2, PT, R0, 0xa, !P2 ;  /* 0x0000000a0000780c */ /* 0x000fe40005741470 */
[----:B------:R-:W-:-:S02]  /*2de0*/  P2R R37, PR, RZ, 0x8 ;  /* 0x00000008ff257803 */ /* 0x000fc40000000000 */
[----:B------:R-:W-:-:S07]  /*2df0*/  PLOP3.LUT P3, PT, P1, P2, PT, 0xf8, 0x8f ;  /* 0x00000000008f781c */ /* 0x000fce0000f65f70 */
[----:B------:R-:W-:-:S06]  /*2e00*/  @!P1 LOP3.LUT R0, R5, 0xf, RZ, 0xc0, !PT ;  /* 0x0000000f05009812 */ /* 0x000fcc00078ec0ff */
[----:B------:R-:W-:-:S04]  /*2e10*/  @!P3 LOP3.LUT P4, RZ, R5, 0xf, R4, 0x48, !PT ;  /* 0x0000000f05ffb812 */ /* 0x000fc80007884804 */
[----:B------:R-:W-:Y:S02]  /*2e20*/  @!P3 PLOP3.LUT P5, PT, P4, PT, PT, 0x8, 0x80 ;  /* 0x000000000080b81c */ /* 0x000fe400027ae170 */
[----:B------:R-:W-:Y:S02]  /*2e30*/  PLOP3.LUT P3, PT, PT, PT, PT, 0x8, 0x80 ;  /* 0x000000000080781c */ /* 0x000fe40003f6e170 */
[----:B------:R-:W-:Y:S02]  /*2e40*/  P2R R25, PR, RZ, 0x20 ;  /* 0x00000020ff197803 */ /* 0x000fe40000000000 */
[----:B------:R-:W-:Y:S02]  /*2e50*/  PLOP3.LUT P5, PT, PT, PT, PT, 0x8, 0x80 ;  /* 0x000000000080781c */ /* 0x000fe40003fae170 */
[----:B------:R-:W-:Y:S02]  /*2e60*/  @!P1 ISETP.EQ.AND P5, PT, R0, 0x5, PT ;  /* 0x000000050000980c */ /* 0x000fe40003fa2270 */
[----:B------:R-:W-:-:S02]  /*2e70*/  P2R R22, PR, RZ, 0x8 ;  /* 0x00000008ff167803 */ /* 0x000fc40000000000 */
[----:B------:R-:W-:Y:S01]  /*2e80*/  P2R R26, PR, RZ, 0x20 ;  /* 0x00000020ff1a7803 */ /* 0x000fe20000000000 */
[----:B------:R-:W-:Y:S08]  /*2e90*/  @P1 BRA `(.L_x_143) ;  /* 0x0000000800e01947 */ /* 0x000ff00003800000 */
[----:B------:R-:W-:-:S04]  /*2ea0*/  LOP3.LUT P1, RZ, R5, 0xf, R4, 0x48, !PT ;  /* 0x0000000f05ff7812 */ /* 0x000fc80007824804 */
[----:B------:R-:W-:-:S13]  /*2eb0*/  PLOP3.LUT P1, PT, P2, P1, PT, 0xf2, 0x2f ;  /* 0x00000000002f781c */ /* 0x000fda0001723e72 */
[----:B------:R-:W-:Y:S05]  /*2ec0*/  @P1 BRA `(.L_x_143) ;  /* 0x0000000800d41947 */ /* 0x000fea0003800000 */
[----:B------:R-:W0:Y:S02]  /*2ed0*/  LDC.64 R6, c[0x0][0x380] ;  /* 0x0000e000ff067b82 */ /* 0x000e240000000a00 */
[----:B0-----:R-:W5:Y:S01]  /*2ee0*/  LDG.E.64 R6, desc[UR36][R6.64+0x8] ;  /* 0x0000082406067981 */ /* 0x001f62000c1e1b00 */
[----:B------:R-:W-:Y:S01]  /*2ef0*/  MOV R0, 0x400 ;  /* 0x0000040000007802 */ /* 0x000fe20000000f00 */
[----:B------:R-:W-:Y:S01]  /*2f00*/  IMAD.MOV.U32 R11, RZ, RZ, RZ ;  /* 0x000000ffff0b7224 */ /* 0x000fe200078e00ff */
[----:B------:R-:W0:Y:S01]  /*2f10*/  S2R R8, SR_CgaCtaId ;  /* 0x0000000000087919 */ /* 0x000e220000008800 */
[----:B------:R-:W-:Y:S02]  /*2f20*/  IMAD.MOV.U32 R14, RZ, RZ, RZ ;  /* 0x000000ffff0e7224 */ /* 0x000fe400078e00ff */
[----:B------:R-:W-:Y:S01]  /*2f30*/  VIADD R9, R0, 0x800 ;  /* 0x0000080000097836 */ /* 0x000fe20000000000 */
[----:B------:R-:W-:-:S04]  /*2f40*/  LOP3.LUT R0, R23, 0x3fc, RZ, 0xc0, !PT ;  /* 0x000003fc17007812 */ /* 0x000fc800078ec0ff */
[----:B0-----:R-:W-:-:S05]  /*2f50*/  LEA R9, R8, R9, 0x18 ;  /* 0x0000000908097211 */ /* 0x001fca00078ec0ff */
[----:B------:R-:W-:-:S05]  /*2f60*/  IMAD.IADD R0, R0, 0x1, R9 ;  /* 0x0000000100007824 */ /* 0x000fca00078e0209 */
[----:B------:R-:W0:Y:S02]  /*2f70*/  LDS R10, [R0] ;  /* 0x00000000000a7984 */ /* 0x000e240000000800 */
[----:B0-----:R-:W-:-:S07]  /*2f80*/  LOP3.LUT R10, R10, 0xfffffffc, RZ, 0xc0, !PT ;  /* 0xfffffffc0a0a7812 */ /* 0x001fce00078ec0ff */
.L_x_153:
[----:B------:R-:W-:-:S05]  /*2f90*/  LOP3.LUT R13, R28, 0x3, R23, 0xf8, !PT ;  /* 0x000000031c0d7812 */ /* 0x000fca00078ef817 */
[----:B------:R-:W-:-:S04]  /*2fa0*/  IMAD.IADD R9, R13, 0x1, R10 ;  /* 0x000000010d097824 */ /* 0x000fc800078e020a */
[----:B-----5:R-:W-:-:S05]  /*2fb0*/  IMAD.WIDE.U32 R8, R9, 0x8, R6 ;  /* 0x0000000809087825 */ /* 0x020fca00078e0006 */
[----:B------:R-:W2:Y:S01]  /*2fc0*/  LD.E R12, desc[UR36][R8.64] ;  /* 0x00000024080c7980 */ /* 0x000ea2000c101900 */
[----:B------:R-:W-:Y:S01]  /*2fd0*/  IMAD.MOV.U32 R20, RZ, RZ, 0xf ;  /* 0x0000000fff147424 */ /* 0x000fe200078e00ff */
[----:B------:R-:W-:-:S04]  /*2fe0*/  LOP3.LUT R15, R23, 0x1c, RZ, 0xc0, !PT ;  /* 0x0000001c170f7812 */ /* 0x000fc800078ec0ff */
[----:B------:R-:W-:-:S04]  /*2ff0*/  SHF.L.U32 R15, R20, R15, RZ ;  /* 0x0000000f140f7219 */ /* 0x000fc800000006ff */
[----:B------:R-:W0:Y:S01]  /*3000*/  REDUX.OR UR4, R15 ;  /* 0x000000000f0473c4 */ /* 0x000e220000004000 */
[----:B--2---:R-:W-:-:S13]  /*3010*/  ISETP.NE.AND P5, PT, R12, RZ, PT ;  /* 0x000000ff0c00720c */ /* 0x004fda0003fa5270 */
[----:B------:R-:W2:Y:S01]  /*3020*/  @!P5 LD.E R12, desc[UR36][R8.64+0x4] ;  /* 0x00000424080cd980 */ /* 0x000ea2000c101900 */
[----:B------:R-:W-:Y:S02]  /*3030*/  R2UR P1, URZ, R15 ;  /* 0x000000000fff72ca */ /* 0x000fe40000020000 */
[----:B--2---:R-:W-:-:S11]  /*3040*/  ISETP.EQ.AND P5, PT, R12, RZ, !P5 ;  /* 0x000000ff0c00720c */ /* 0x004fd60006fa2270 */
[----:B0-----:R-:W-:Y:S05]  /*3050*/  @!P1 BRA.DIV UR4, `(.L_x_144) ;  /* 0x0000002e04709947 */ /* 0x001fea000b800000 */
[----:B------:R-:W-:-:S13]  /*3060*/  VOTE.ALL P5, P5 ;  /* 0x0000000000ff7806 */ /* 0x000fda00028a0000 */
.L_x_240:
[----:B------:R-:W-:Y:S01]  /*3070*/  LOP3.LUT R12, R10, 0x3fff, RZ, 0xc0, !PT ;  /* 0x00003fff0a0c7812 */ /* 0x000fe200078ec0ff */
[----:B------:R-:W-:Y:S02]  /*3080*/  VIADD R14, R14, 0x4 ;  /* 0x000000040e0e7836 */ /* 0x000fe40000000000 */
[----:B------:R-:W-:Y:S01]  /*3090*/  VIADD R8, R10, 0x4 ;  /* 0x000000040a087836 */ /* 0x000fe20000000000 */
[----:B------:R-:W-:-:S04]  /*30a0*/  ISETP.NE.AND P1, PT, R12, 0x3ffc, PT ;  /* 0x00003ffc0c00780c */ /* 0x000fc80003f25270 */
[----:B------:R-:W-:Y:S02]  /*30b0*/  SEL R14, R14, RZ, P1 ;  /* 0x000000ff0e0e7207 */ /* 0x000fe40000800000 */
[----:B------:R-:W-:Y:S02]  /*30c0*/  LOP3.LUT R9, R8, 0x3fff, RZ, 0xc0, !PT ;  /* 0x00003fff08097812 */ /* 0x000fe400078ec0ff */
[----:B------:R-:W-:-:S04]  /*30d0*/  SEL R20, R14, RZ, P5 ;  /* 0x000000ff0e147207 */ /* 0x000fc80002800000 */
[----:B------:R-:W-:-:S13]  /*30e0*/  ISETP.NE.AND P1, PT, R20, 0x4, PT ;  /* 0x000000041400780c */ /* 0x000fda0003f25270 */
[----:B------:R-:W-:Y:S05]  /*30f0*/  @!P1 BRA `(.L_x_145) ;  /* 0x0000000800349947 */ /* 0x000fea0003800000 */
[----:B------:R-:W-:-:S04]  /*3100*/  IMAD.IADD R9, R13, 0x1, R9 ;  /* 0x000000010d097824 */ /* 0x000fc800078e0209 */
[----:B------:R-:W-:-:S05]  /*3110*/  IMAD.WIDE.U32 R8, R9, 0x8, R6 ;  /* 0x0000000809087825 */ /* 0x000fca00078e0006 */
[----:B------:R-:W2:Y:S02]  /*3120*/  LD.E R14, desc[UR36][R8.64] ;  /* 0x00000024080e7980 */ /* 0x000ea4000c101900 */
[----:B--2---:R-:W-:-:S13]  /*3130*/  ISETP.NE.AND P1, PT, R14, RZ, PT ;  /* 0x000000ff0e00720c */ /* 0x004fda0003f25270 */
[----:B------:R-:W2:Y:S01]  /*3140*/  @!P1 LD.E R14, desc[UR36][R8.64+0x4] ;  /* 0x00000424080e9980 */ /* 0x000ea2000c101900 */
[----:B------:R-:W0:Y:S01]  /*3150*/  REDUX.OR UR4, R15 ;  /* 0x000000000f0473c4 */ /* 0x000e220000004000 */
[----:B------:R-:W-:Y:S02]  /*3160*/  PLOP3.LUT P5, PT, PT, PT, PT, 0x8, 0x80 ;  /* 0x000000000080781c */ /* 0x000fe40003fae170 */
[----:B--2---:R-:W-:Y:S02]  /*3170*/  @!P1 ISETP.EQ.AND P5, PT, R14, RZ, PT ;  /* 0x000000ff0e00920c */ /* 0x004fe40003fa2270 */
[----:B------:R-:W-:-:S13]  /*3180*/  R2UR P1, URZ, R15 ;  /* 0x000000000fff72ca */ /* 0x000fda0000020000 */
[----:B0-----:R-:W-:Y:S05]  /*3190*/  @!P1 BRA.DIV UR4, `(.L_x_146) ;  /* 0x0000002e043c9947 */ /* 0x001fea000b800000 */
[----:B------:R-:W-:-:S13]  /*31a0*/  VOTE.ALL P5, P5 ;  /* 0x0000000000ff7806 */ /* 0x000fda00028a0000 */
.L_x_243:
[----:B------:R-:W-:Y:S01]  /*31b0*/  VIADD R8, R20, 0x4 ;  /* 0x0000000414087836 */ /* 0x000fe20000000000 */
[----:B------:R-:W-:-:S04]  /*31c0*/  ISETP.NE.AND P1, PT, R12, 0x3ff8, PT ;  /* 0x00003ff80c00780c */ /* 0x000fc80003f25270 */
[----:B------:R-:W-:-:S04]  /*31d0*/  SEL R8, R8, RZ, P1 ;  /* 0x000000ff08087207 */ /* 0x000fc80000800000 */
[----:B------:R-:W-:Y:S01]  /*31e0*/  SEL R20, R8, RZ, P5 ;  /* 0x000000ff08147207 */ /* 0x000fe20002800000 */
[----:B------:R-:W-:-:S03]  /*31f0*/  VIADD R8, R10, 0x8 ;  /* 0x000000080a087836 */ /* 0x000fc60000000000 */
[----:B------:R-:W-:Y:S02]  /*3200*/  ISETP.NE.AND P1, PT, R20, 0x4, PT ;  /* 0x000000041400780c */ /* 0x000fe40003f25270 */
[----:B------:R-:W-:-:S11]  /*3210*/  LOP3.LUT R9, R8, 0x3fff, RZ, 0xc0, !PT ;  /* 0x00003fff08097812 */ /* 0x000fd600078ec0ff */
        /* <DEDUP_REMOVED lines=12> */
.L_x_246:
        /* <DEDUP_REMOVED lines=19> */
.L_x_249:
        /* <DEDUP_REMOVED lines=19> */
.L_x_252:
        /* <DEDUP_REMOVED lines=19> */
.L_x_255:
        /* <DEDUP_REMOVED lines=19> */
.L_x_258:
        /* <DEDUP_REMOVED lines=19> */
.L_x_261:
[----:B------:R-:W-:Y:S01]  /*38d0*/  VIADD R8, R14, 0x4 ;  /* 0x000000040e087836 */ /* 0x000fe20000000000 */
[----:B------:R-:W-:Y:S01]  /*38e0*/  ISETP.NE.AND P1, PT, R12, 0x3fe0, PT ;  /* 0x00003fe00c00780c */ /* 0x000fe20003f25270 */
[----:B------:R-:W-:-:S03]  /*38f0*/  VIADD R10, R10, 0x20 ;  /* 0x000000200a0a7836 */ /* 0x000fc60000000000 */
[----:B------:R-:W-:Y:S02]  /*3900*/  SEL R8, R8, RZ, P1 ;  /* 0x000000ff08087207 */ /* 0x000fe40000800000 */
[----:B------:R-:W-:Y:S02]  /*3910*/  LOP3.LUT R10, R10, 0x3fff, RZ, 0xc0, !PT ;  /* 0x00003fff0a0a7812 */ /* 0x000fe400078ec0ff */
[----:B------:R-:W-:-:S03]  /*3920*/  SEL R14, R8, RZ, P5 ;  /* 0x000000ff080e7207 */ /* 0x000fc60002800000 */
[----:B------:R-:W-:Y:S01]  /*3930*/  IMAD.MOV.U32 R9, RZ, RZ, R10 ;  /* 0x000000ffff097224 */ /* 0x000fe200078e000a */
[----:B------:R-:W-:-:S13]  /*3940*/  ISETP.NE.AND P1, PT, R14, 0x4, PT ;  /* 0x000000040e00780c */ /* 0x000fda0003f25270 */
[----:B------:R-:W-:Y:S05]  /*3950*/  @!P1 BRA `(.L_x_145) ;  /* 0x00000000001c9947 */ /* 0x000fea0003800000 */
[----:B------:R-:W-:Y:S01]  /*3960*/  VIADD R11, R11, 0x8 ;  /* 0x000000080b0b7836 */ /* 0x000fe20000000000 */
[----:B------:R-:W-:Y:S01]  /*3970*/  PLOP3.LUT P2, PT, PT, PT, PT, 0x80, 0x8 ;  /* 0x000000000008781c */ /* 0x000fe20003f4f070 */
[----:B------:R-:W-:-:S03]  /*3980*/  IMAD.MOV.U32 R35, RZ, RZ, -0x1 ;  /* 0xffffffffff237424 */ /* 0x000fc600078e00ff */
[----:B------:R-:W-:Y:S02]  /*3990*/  ISETP.NE.AND P1, PT, R11, 0x100, PT ;  /* 0x000001000b00780c */ /* 0x000fe40003f25270 */
[----:B------:R-:W-:-:S11]  /*39a0*/  P2R R22, PR, RZ, 0x4 ;  /* 0x00000004ff167803 */ /* 0x000fd60000000000 */
[----:B------:R-:W-:Y:S05]  /*39b0*/  @!P1 BRA `(.L_x_143) ;  /* 0x0000000000189947 */ /* 0x000fea0003800000 */
[----:B------:R-:W-:Y:S05]  /*39c0*/  BRA `(.L_x_153) ;  /* 0xfffffff400707947 */ /* 0x000fea000383ffff */
.L_x_145:
[----:B------:R0:W-:Y:S01]  /*39d0*/  STS [R0], R9 ;  /* 0x0000000900007388 */ /* 0x0001e20000000800 */
[----:B------:R-:W-:Y:S02]  /*39e0*/  IADD3 R35, PT, PT, R28, 0xffffffc, R9 ;  /* 0x0ffffffc1c237810 */ /* 0x000fe40007ffe009 */
[----:B------:R-:W-:Y:S02]  /*39f0*/  PLOP3.LUT P1, PT, PT, PT, PT, 0x80, 0x8 ;  /* 0x000000000008781c */ /* 0x000fe40003f2f070 */
[----:B------:R-:W-:Y:S02]  /*3a00*/  LOP3.LUT R35, R35, 0xfffffff, RZ, 0xc0, !PT ;  /* 0x0fffffff23237812 */ /* 0x000fe400078ec0ff */
[----:B------:R-:W-:-:S09]  /*3a10*/  P2R R22, PR, RZ, 0x2 ;  /* 0x00000002ff167803 */ /* 0x000fd20000000000 */
.L_x_143:
[----:B------:R-:W-:Y:S05]  /*3a20*/  BSYNC B0 ;  /* 0x0000000000007941 */ /* 0x000fea0003800000 */
.L_x_142:
[----:B------:R-:W-:Y:S01]  /*3a30*/  ISETP.NE.AND P1, PT, R22, RZ, PT ;  /* 0x000000ff1600720c */ /* 0x000fe20003f25270 */
[----:B------:R-:W-:Y:S01]  /*3a40*/  BSSY.RECONVERGENT B6, `(.L_x_154) ;  /* 0x0000027000067945 */ /* 0x000fe20003800200 */
[----:B------:R-:W-:Y:S02]  /*3a50*/  ISETP.NE.AND P2, PT, R3, RZ, PT ;  /* 0x000000ff0300720c */ /* 0x000fe40003f45270 */
[----:B------:R-:W-:-:S04]  /*3a60*/  ISETP.EQ.AND P1, PT, R35, -0x1, P1 ;  /* 0xffffffff2300780c */ /* 0x000fc80000f22270 */
[----:B------:R-:W-:-:S13]  /*3a70*/  PLOP3.LUT P1, PT, P0, P1, P2, 0xe0, 0x0 ;  /* 0x000000000000781c */ /* 0x000fda0000723c20 */
[----:B------:R-:W-:Y:S05]  /*3a80*/  @!P1 BRA `(.L_x_155) ;  /* 0x0000000000889947 */ /* 0x000fea0003800000 */
[----:B------:R-:W-:Y:S02]  /*3a90*/  LOP3.LUT R3, R5, 0xf, RZ, 0xc0, !PT ;  /* 0x0000000f05037812 */ /* 0x000fe400078ec0ff */
[----:B0-----:R-:W-:Y:S02]  /*3aa0*/  LOP3.LUT R0, R4, 0xf, RZ, 0xc0, !PT ;  /* 0x0000000f04007812 */ /* 0x001fe400078ec0ff */
[----:B------:R-:W-:Y:S02]  /*3ab0*/  ISETP.NE.AND P0, PT, R3, 0x5, PT ;  /* 0x000000050300780c */ /* 0x000fe40003f05270 */
[----:B------:R-:W-:-:S13]  /*3ac0*/  ISETP.EQ.AND P1, PT, R0, 0x5, PT ;  /* 0x000000050000780c */ /* 0x000fda0003f22270 */
[----:B------:R-:W-:Y:S05]  /*3ad0*/  @!P0 BRA P1, `(.L_x_156) ;  /* 0x0000000000188947 */ /* 0x000fea0000800000 */
[----:B------:R-:W-:Y:S02]  /*3ae0*/  ISETP.EQ.AND P1, PT, R0, 0x4, !P0 ;  /* 0x000000040000780c */ /* 0x000fe40004722270 */
[----:B------:R-:W-:Y:S02]  /*3af0*/  LOP3.LUT R0, R4, 0xe, RZ, 0xc0, !PT ;  /* 0x0000000e04007812 */ /* 0x000fe400078ec0ff */
[----:B------:R-:W-:-:S04]  /*3b00*/  ISETP.NE.AND P0, PT, R3, 0x4, PT ;  /* 0x000000040300780c */ /* 0x000fc80003f05270 */
[----:B------:R-:W-:-:S04]  /*3b10*/  ISETP.EQ.AND P0, PT, R0, 0x4, !P0 ;  /* 0x000000040000780c */ /* 0x000fc80004702270 */
[----:B------:R-:W-:-:S13]  /*3b20*/  PLOP3.LUT P0, PT, P1, P0, PT, 0xf8, 0x8f ;  /* 0x00000000008f781c */ /* 0x000fda0000f01f70 */
[----:B------:R-:W-:Y:S05]  /*3b30*/  @!P0 BRA `(.L_x_157) ;  /* 0x0000000000108947 */ /* 0x000fea0003800000 */
.L_x_156:
[----:B------:R-:W-:-:S05]  /*3b40*/  IADD3 R2, P0, PT, R2, 0x1, RZ ;  /* 0x0000000102027810 */ /* 0x000fca0007f1e0ff */
[----:B------:R-:W-:Y:S01]  /*3b50*/  IMAD.X R17, RZ, RZ, R17, P0 ;  /* 0x000000ffff117224 */ /* 0x000fe200000e0611 */
[----:B------:R-:W-:Y:S01]  /*3b60*/  PLOP3.LUT P0, PT, PT, PT, PT, 0x8, 0x80 ;  /* 0x000000000080781c */ /* 0x000fe20003f0e170 */
[----:B------:R-:W-:-:S12]  /*3b70*/  BRA `(.L_x_155) ;  /* 0x00000000004c7947 */ /* 0x000fd80003800000 */
.L_x_157:
[----:B------:R-:W-:-:S05]  /*3b80*/  IMAD.MOV.U32 R3, RZ, RZ, 0x1 ;  /* 0x00000001ff037424 */ /* 0x000fca00078e00ff */
[----:B-1----:R-:W2:Y:S02]  /*3b90*/  ATOM.E.ADD.STRONG.GPU PT, R7, desc[UR36][R18.64], R3 ;  /* 0x800000031207798a */ /* 0x002ea400081ef124 */
[----:B--2---:R-:W-:-:S13]  /*3ba0*/  ISETP.GT.U32.AND P1, PT, R7, 0xfe, PT ;  /* 0x000000fe0700780c */ /* 0x004fda0003f24070 */
[-C--:B------:R-:W-:Y:S01]  /*3bb0*/  @!P1 LOP3.LUT R5, R5, R4.reuse, RZ, 0x3c, !PT ;  /* 0x0000000405059212 */ /* 0x080fe200078e3cff */
[----:B------:R-:W-:Y:S01]  /*3bc0*/  @!P1 IMAD.WIDE.U32 R6, R7, 0x8, R18 ;  /* 0x0000000807069825 */ /* 0x000fe200078e0012 */
[----:B------:R-:W-:Y:S02]  /*3bd0*/  @!P1 PLOP3.LUT P0, PT, PT, PT, PT, 0x8, 0x80 ;  /* 0x000000000080981c */ /* 0x000fe40003f0e170 */
[----:B------:R-:W-:-:S04]  /*3be0*/  @!P1 LOP3.LUT R4, R5, R4, RZ, 0x3c, !PT ;  /* 0x0000000405049212 */ /* 0x000fc800078e3cff */
[----:B------:R-:W-:-:S05]  /*3bf0*/  @!P1 LOP3.LUT R5, R5, R4, RZ, 0x3c, !PT ;  /* 0x0000000405059212 */ /* 0x000fca00078e3cff */
[----:B------:R2:W-:Y:S01]  /*3c00*/  @!P1 ST.E.64 desc[UR36][R6.64+0x8], R4 ;  /* 0x0000080406009985 */ /* 0x0005e2000c101b24 */
[----:B------:R-:W-:Y:S05]  /*3c10*/  @!P1 BRA `(.L_x_155) ;  /* 0x0000000000249947 */ /* 0x000fea0003800000 */
[----:B------:R-:W-:Y:S01]  /*3c20*/  MOV R8, 0x0 ;  /* 0x0000000000087802 */ /* 0x000fe20000000f00 */
[----:B------:R-:W0:Y:S01]  /*3c30*/  LDCU.64 UR4, c[0x4][0x8] ;  /* 0x01000100ff0477ac */ /* 0x000e220008000a00 */
[----:B--2---:R-:W-:-:S04]  /*3c40*/  CS2R R6, SRZ ;  /* 0x0000000000067805 */ /* 0x004fc8000001ff00 */
[----:B------:R-:W1:Y:S01]  /*3c50*/  LDC.64 R8, c[0x4][R8] ;  /* 0x0100000008087b82 */ /* 0x000e620000000a00 */
[----:B0-----:R-:W-:Y:S02]  /*3c60*/  IMAD.U32 R4, RZ, RZ, UR4 ;  /* 0x00000004ff047e24 */ /* 0x001fe4000f8e00ff */
[----:B------:R-:W-:-:S07]  /*3c70*/  IMAD.U32 R5, RZ, RZ, UR5 ;  /* 0x00000005ff057e24 */ /* 0x000fce000f8e00ff */
[----:B------:R-:W-:-:S07]  /*3c80*/  LEPC R20, `(.L_x_158) ;  /* 0x000000001014794e */ /* 0x000fce0000000000 */
[----:B-1----:R-:W-:Y:S05]  /*3c90*/  CALL.ABS.NOINC R8 ;  /* 0x0000000008007343 */ /* 0x002fea0003c00000 */
.L_x_158:
[----:B------:R-:W-:-:S13]  /*3ca0*/  PLOP3.LUT P0, PT, PT, PT, PT, 0x8, 0x80 ;  /* 0x000000000080781c */ /* 0x000fda0003f0e170 */
.L_x_155:
[----:B------:R-:W-:Y:S05]  /*3cb0*/  BSYNC.RECONVERGENT B6 ;  /* 0x0000000000067941 */ /* 0x000fea0003800200 */
.L_x_154:
[----:B------:R-:W-:Y:S01]  /*3cc0*/  IMAD.MOV.U32 R3, RZ, RZ, 0xf ;  /* 0x0000000fff037424 */ /* 0x000fe200078e00ff */
[C---:B------:R-:W-:Y:S01]  /*3cd0*/  LOP3.LUT R24, R23.reuse, 0x1c, RZ, 0xc0, !PT ;  /* 0x0000001c17187812 */ /* 0x040fe200078ec0ff */
[----:B------:R-:W-:Y:S01]  /*3ce0*/  VOTEU.ANY UR5, UPT, PT ;  /* 0x0000000000057886 */ /* 0x000fe200038e0100 */
[----:B-12---:R-:W-:Y:S02]  /*3cf0*/  LOP3.LUT R7, R23, 0x1, RZ, 0xc0, !PT ;  /* 0x0000000117077812 */ /* 0x006fe400078ec0ff */
[----:B------:R-:W-:Y:S02]  /*3d00*/  SHF.L.U32 R24, R3, R24, RZ ;  /* 0x0000001803187219 */ /* 0x000fe400000006ff */
[----:B------:R-:W-:Y:S02]  /*3d10*/  LOP3.LUT R6, R23, 0x3, RZ, 0xc0, !PT ;  /* 0x0000000317067812 */ /* 0x000fe400078ec0ff */
[----:B------:R-:W1:Y:S08]  /*3d20*/  MATCH.ANY R3, R24 ;  /* 0x00000000180373a1 */ /* 0x000e7000000e8000 */
[----:B------:R-:W2:Y:S01]  /*3d30*/  REDUX.OR UR4, R24 ;  /* 0x00000000180473c4 */ /* 0x000ea20000004000 */
[----:B-1----:R-:W-:-:S13]  /*3d40*/  LOP3.LUT P1, RZ, R24, UR5, R3, 0x40, !PT ;  /* 0x0000000518ff7c12 */ /* 0x002fda000f824003 */
[----:B--2---:R-:W-:Y:S05]  /*3d50*/  @!P1 BRA.DIV UR4, `(.L_x_159) ;  /* 0x0000002604109947 */ /* 0x004fea000b800000 */
[----:B------:R-:W-:Y:S01]  /*3d60*/  NOP ;  /* 0x0000000000007918 */ /* 0x000fe20000000000 */
.L_x_264:
[----:B------:R-:W-:Y:S01]  /*3d70*/  BSSY B0, `(.L_x_160) ;  /* 0x0000022000007945 */ /* 0x000fe20003800000 */
[----:B0-----:R-:W-:-:S03]  /*3d80*/  IMAD.MOV.U32 R0, RZ, RZ, 0x5 ;  /* 0x00000005ff007424 */ /* 0x001fc600078e00ff */
[----:B------:R-:W-:Y:S05]  /*3d90*/  @!P0 BRA `(.L_x_161) ;  /* 0x00000000007c8947 */ /* 0x000fea0003800000 */
[----:B------:R-:W-:Y:S02]  /*3da0*/  ISETP.NE.AND P1, PT, R6, RZ, PT ;  /* 0x000000ff0600720c */ /* 0x000fe40003f25270 */
[----:B------:R-:W-:Y:S02]  /*3db0*/  ISETP.NE.AND P4, PT, R25, RZ, PT ;  /* 0x000000ff1900720c */ /* 0x000fe40003f85270 */
[----:B------:R-:W-:Y:S02]  /*3dc0*/  SEL R3, RZ, 0x1, P1 ;  /* 0x00000001ff037807 */ /* 0x000fe40000800000 */
[----:B------:R-:W-:Y:S02]  /*3dd0*/  ISETP.NE.AND P3, PT, R26, RZ, PT ;  /* 0x000000ff1a00720c */ /* 0x000fe40003f65270 */
[----:B------:R-:W-:Y:S02]  /*3de0*/  IADD3 R2, P1, PT, R3, R2, RZ ;  /* 0x0000000203027210 */ /* 0x000fe40007f3e0ff */
[----:B------:R-:W-:-:S03]  /*3df0*/  ISETP.NE.AND P2, PT, R22, RZ, PT ;  /* 0x000000ff1600720c */ /* 0x000fc60003f45270 */
[----:B------:R-:W-:Y:S01]  /*3e00*/  IMAD.X R17, RZ, RZ, R17, P1 ;  /* 0x000000ffff117224 */ /* 0x000fe200008e0611 */
[----:B------:R-:W-:-:S13]  /*3e10*/  PLOP3.LUT P1, PT, P2, P3, P4, 0xfe, 0x0 ;  /* 0x000000000000781c */ /* 0x000fda0001727f46 */
[----:B------:R-:W-:Y:S05]  /*3e20*/  @!P1 BRA `(.L_x_161) ;  /* 0x0000000000589947 */ /* 0x000fea0003800000 */
[----:B------:R-:W0:Y:S01]  /*3e30*/  LDC.64 R8, c[0x0][0x380] ;  /* 0x0000e000ff087b82 */ /* 0x000e220000000a00 */
[----:B------:R-:W2:Y:S04]  /*3e40*/  LDL R32, [R1] ;  /* 0x0000000001207983 */ /* 0x000ea80000100800 */
[----:B0-----:R-:W3:Y:S01]  /*3e50*/  LDG.E.64 R4, desc[UR36][R8.64+0x8] ;  /* 0x0000082408047981 */ /* 0x001ee2000c1e1b00 */
[----:B--2---:R-:W-:-:S05]  /*3e60*/  SHF.R.U32.HI R3, RZ, 0x4, R32 ;  /* 0x00000004ff037819 */ /* 0x004fca0000011620 */
[----:B---3--:R-:W-:-:S04]  /*3e70*/  IMAD.WIDE.U32 R4, R3, 0x8, R4 ;  /* 0x0000000803047825 */ /* 0x008fc800078e0004 */
[----:B------:R-:W-:Y:S02]  /*3e80*/  IMAD.MOV.U32 R3, RZ, RZ, -0x1 ;  /* 0xffffffffff037424 */ /* 0x000fe400078e00ff */
[----:B------:R-:W-:-:S05]  /*3e90*/  IMAD.WIDE.U32 R4, R7, 0x4, R4 ;  /* 0x0000000407047825 */ /* 0x000fca00078e0004 */
[----:B------:R-:W2:Y:S01]  /*3ea0*/  ATOM.E.EXCH.STRONG.GPU PT, R16, desc[UR36][R4.64], R3 ;  /* 0x800000030410798a */ /* 0x000ea2000c1ef124 */
[----:B------:R-:W-:Y:S01]  /*3eb0*/  BSSY B1, `(.L_x_162) ;  /* 0x000000a000017945 */ /* 0x000fe20003800000 */
[----:B------:R-:W-:Y:S02]  /*3ec0*/  LOP3.LUT R32, R32, 0xfffffff0, RZ, 0xc0, !PT ;  /* 0xfffffff020207812 */ /* 0x000fe400078ec0ff */
[----:B--2---:R-:W-:-:S13]  /*3ed0*/  ISETP.NE.AND P1, PT, R16, -0x1, PT ;  /* 0xffffffff1000780c */ /* 0x004fda0003f25270 */
[----:B------:R-:W-:Y:S05]  /*3ee0*/  @P1 BRA `(.L_x_163) ;  /* 0x0000000000181947 */ /* 0x000fea0003800000 */
[----:B------:R-:W-:Y:S01]  /*3ef0*/  BSSY B2, `(.L_x_163) ;  /* 0x0000005000027945 */ /* 0x000fe20003800000 */
.L_x_164:
[----:B------:R-:W-:Y:S05]  /*3f00*/  YIELD ;  /* 0x0000000000007946 */ /* 0x000fea0003800000 */
[----:B------:R-:W2:Y:S02]  /*3f10*/  ATOM.E.EXCH.STRONG.GPU PT, R16, desc[UR36][R4.64], R3 ;  /* 0x800000030410798a */ /* 0x000ea4000c1ef124 */
[----:B--2---:R-:W-:-:S13]  /*3f20*/  ISETP.NE.AND P1, PT, R16, -0x1, PT ;  /* 0xffffffff1000780c */ /* 0x004fda0003f25270 */
[----:B------:R-:W-:Y:S05]  /*3f30*/  @!P1 BRA `(.L_x_164) ;  /* 0xfffffffc00f09947 */ /* 0x000fea000383ffff */
[----:B------:R-:W-:Y:S05]  /*3f40*/  BSYNC B2 ;  /* 0x0000000000027941 */ /* 0x000fea0003800000 */
.L_x_163:
[----:B------:R-:W-:Y:S05]  /*3f50*/  BSYNC B1 ;  /* 0x0000000000017941 */ /* 0x000fea0003800000 */
.L_x_162:
[----:B------:R-:W-:Y:S02]  /*3f60*/  ISETP.NE.AND P1, PT, R25, RZ, PT ;  /* 0x000000ff1900720c */ /* 0x000fe40003f25270 */
[----:B------:R-:W-:Y:S02]  /*3f70*/  LOP3.LUT R32, R32, 0x1, R23, 0xf8, !PT ;  /* 0x0000000120207812 */ /* 0x000fe400078ef817 */
[----:B------:R-:W-:-:S09]  /*3f80*/  SEL R0, R16, 0x5, P1 ;  /* 0x0000000510007807 */ /* 0x000fd20000800000 */
.L_x_161:
[----:B------:R-:W-:Y:S05]  /*3f90*/  BSYNC B0 ;  /* 0x0000000000007941 */ /* 0x000fea0003800000 */
.L_x_160:
[----:B------:R-:W-:Y:S01]  /*3fa0*/  ISETP.NE.AND P3, PT, R22, RZ, PT ;  /* 0x000000ff1600720c */ /* 0x000fe20003f65270 */
[----:B------:R-:W-:Y:S03]  /*3fb0*/  BSSY.RECONVERGENT B0, `(.L_x_165) ;  /* 0x000001a000007945 */ /* 0x000fe60003800200 */
[----:B------:R-:W-:-:S13]  /*3fc0*/  PLOP3.LUT P1, PT, P3, P0, PT, 0x80, 0x8 ;  /* 0x000000000008781c */ /* 0x000fda0001f21070 */
[----:B------:R-:W-:Y:S05]  /*3fd0*/  @!P1 BRA `(.L_x_166) ;  /* 0x00000000005c9947 */ /* 0x000fea0003800000 */
[----:B------:R-:W0:Y:S01]  /*3fe0*/  LDC.64 R4, c[0x0][0x380] ;  /* 0x0000e000ff047b82 */ /* 0x000e220000000a00 */
[C---:B------:R-:W-:Y:S01]  /*3ff0*/  ISETP.GE.U32.AND P1, PT, R6.reuse, 0x2, PT ;  /* 0x000000020600780c */ /* 0x040fe20003f26070 */
[C---:B------:R-:W-:Y:S02]  /*4000*/  VIADD R0, R35.reuse, 0x2 ;  /* 0x0000000223007836 */ /* 0x040fe40000000000 */
[C-C-:B------:R-:W-:Y:S02]  /*4010*/  IMAD.IADD R3, R6.reuse, 0x1, R35.reuse ;  /* 0x0000000106037824 */ /* 0x140fe400078e0223 */
[----:B------:R-:W-:Y:S01]  /*4020*/  VIADD R12, R35, 0x1 ;  /* 0x00000001230c7836 */ /* 0x000fe20000000000 */
[----:B0-----:R-:W2:Y:S07]  /*4030*/  LDG.E.64 R8, desc[UR36][R4.64+0x8] ;  /* 0x0000082404087981 */ /* 0x001eae000c1e1b00 */
[----:B------:R-:W-:Y:S01]  /*4040*/  @P1 IMAD.MOV R0, RZ, RZ, R35 ;  /* 0x000000ffff001224 */ /* 0x000fe200078e0223 */
[----:B------:R-:W-:Y:S01]  /*4050*/  ISETP.GT.U32.AND P1, PT, R6, 0x1, PT ;  /* 0x000000010600780c */ /* 0x000fe20003f24070 */
[----:B------:R-:W-:-:S05]  /*4060*/  IMAD.SHL.U32 R10, R3, 0x8, RZ ;  /* 0x00000008030a7824 */ /* 0x000fca00078e00ff */
[----:B------:R-:W-:Y:S01]  /*4070*/  LOP3.LUT R15, R10, 0x7ffffff8, RZ, 0xc0, !PT ;  /* 0x7ffffff80a0f7812 */ /* 0x000fe200078ec0ff */
[----:B------:R-:W-:-:S06]  /*4080*/  IMAD R13, R0, 0x10, R7 ;  /* 0x00000010000d7824 */ /* 0x000fcc00078e0207 */
[----:B------:R-:W-:Y:S01]  /*4090*/  @!P1 VIADD R12, R35, 0x3 ;  /* 0x00000003230c9836 */ /* 0x000fe20000000000 */
[----:B--2---:R-:W-:-:S05]  /*40a0*/  IADD3 R8, P1, PT, R8, R15, RZ ;  /* 0x0000000f08087210 */ /* 0x004fca0007f3e0ff */
[----:B------:R-:W-:-:S05]  /*40b0*/  IMAD.X R9, RZ, RZ, R9, P1 ;  /* 0x000000ffff097224 */ /* 0x000fca00008e0609 */
[----:B------:R0:W-:Y:S04]  /*40c0*/  ATOM.E.EXCH.STRONG.GPU PT, RZ, desc[UR36][R8.64], R13 ;  /* 0x8000000d08ff798a */ /* 0x0001e8000c1ef124 */
[----:B------:R-:W2:Y:S02]  /*40d0*/  LDG.E.64 R10, desc[UR36][R4.64+0x8] ;  /* 0x00000824040a7981 */ /* 0x000ea4000c1e1b00 */
[----:B--2---:R-:W-:Y:S01]  /*40e0*/  IADD3 R10, P1, PT, R10, R15, RZ ;  /* 0x0000000f0a0a7210 */ /* 0x004fe20007f3e0ff */
[----:B------:R-:W-:-:S04]  /*40f0*/  IMAD R15, R12, 0x10, R7 ;  /* 0x000000100c0f7824 */ /* 0x000fc800078e0207 */
[----:B------:R-:W-:-:S05]  /*4100*/  IMAD.X R11, RZ, RZ, R11, P1 ;  /* 0x000000ffff0b7224 */ /* 0x000fca00008e060b */
[----:B------:R0:W-:Y:S04]  /*4110*/  ATOM.E.EXCH.STRONG.GPU PT, RZ, desc[UR36][R10.64+0x4], R15 ;  /* 0x8000040f0aff798a */ /* 0x0001e8000c1ef124 */
[----:B------:R-:W2:Y:S02]  /*4120*/  LDL R0, [R1] ;  /* 0x0000000001007983 */ /* 0x000ea40000100800 */
[----:B--2---:R-:W-:-:S05]  /*4130*/  LOP3.LUT R0, R0, 0xf, RZ, 0xc0, !PT ;  /* 0x0000000f00007812 */ /* 0x004fca00078ec0ff */
[----:B0-----:R-:W-:-:S07]  /*4140*/  IMAD R0, R3, 0x10, R0 ;  /* 0x0000001003007824 */ /* 0x001fce00078e0200 */
.L_x_166:
[----:B------:R-:W-:Y:S05]  /*4150*/  BSYNC.RECONVERGENT B0 ;  /* 0x0000000000007941 */ /* 0x000fea0003800200 */
.L_x_165:
[----:B------:R-:W0:Y:S08]  /*4160*/  MATCH.ANY R3, R24 ;  /* 0x00000000180373a1 */ /* 0x000e3000000e8000 */
[----:B------:R-:W1:Y:S01]  /*4170*/  REDUX.OR UR4, R24 ;  /* 0x00000000180473c4 */ /* 0x000e620000004000 */
[----:B------:R-:W-:Y:S02]  /*4180*/  VOTEU.ANY UR5, UPT, PT ;  /* 0x0000000000057886 */ /* 0x000fe400038e0100 */
[----:B0-----:R-:W-:-:S13]  /*4190*/  LOP3.LUT P1, RZ, R24, UR5, R3, 0x40, !PT ;  /* 0x0000000518ff7c12 */ /* 0x001fda000f824003 */
[----:B-1----:R-:W-:Y:S05]  /*41a0*/  @!P1 BRA.DIV UR4, `(.L_x_167) ;  /* 0x0000002204189947 */ /* 0x002fea000b800000 */
[----:B------:R-:W-:Y:S01]  /*41b0*/  NOP ;  /* 0x0000000000007918 */ /* 0x000fe20000000000 */
.L_x_267:
[----:B------:R-:W-:Y:S01]  /*41c0*/  ISETP.NE.AND P1, PT, R38, RZ, PT ;  /* 0x000000ff2600720c */ /* 0x000fe20003f25270 */
[----:B------:R-:W-:Y:S01]  /*41d0*/  BSSY.RECONVERGENT B0, `(.L_x_168) ;  /* 0x0000011000007945 */ /* 0x000fe20003800200 */
[----:B------:R-:W-:-:S04]  /*41e0*/  ISETP.NE.AND P2, PT, R25, RZ, PT ;  /* 0x000000ff1900720c */ /* 0x000fc80003f45270 */
[----:B------:R-:W-:-:S04]  /*41f0*/  PLOP3.LUT P1, PT, P3, P1, P2, 0xfe, 0x0 ;  /* 0x000000000000781c */ /* 0x000fc80001f23f26 */
[----:B------:R-:W-:-:S13]  /*4200*/  PLOP3.LUT P1, PT, P0, P1, PT, 0x80, 0x8 ;  /* 0x000000000008781c */ /* 0x000fda0000723070 */
[----:B------:R-:W-:Y:S05]  /*4210*/  @!P1 BRA `(.L_x_169) ;  /* 0x0000000000309947 */ /* 0x000fea0003800000 */
[----:B------:R-:W0:Y:S01]  /*4220*/  S2R R3, SR_TID.X ;  /* 0x0000000000037919 */ /* 0x000e220000002100 */
[----:B------:R-:W1:Y:S01]  /*4230*/  S2UR UR5, SR_CgaCtaId ;  /* 0x00000000000579c3 */ /* 0x000e620000008800 */
[C---:B------:R-:W-:Y:S01]  /*4240*/  ISETP.GE.U32.AND P1, PT, R6.reuse, 0x2, PT ;  /* 0x000000020600780c */ /* 0x040fe20003f26070 */
[----:B------:R-:W-:Y:S01]  /*4250*/  UMOV UR4, 0x400 ;  /* 0x0000040000047882 */ /* 0x000fe20000000000 */
[----:B------:R-:W-:-:S11]  /*4260*/  VIADD R4, R6, 0x2 ;  /* 0x0000000206047836 */ /* 0x000fd60000000000 */
[----:B------:R-:W-:Y:S01]  /*4270*/  @P1 VIADD R4, R6, 0xfffffffe ;  /* 0xfffffffe06041836 */ /* 0x000fe20000000000 */
[----:B-1----:R-:W-:Y:S01]  /*4280*/  ULEA UR4, UR5, UR4, 0x18 ;  /* 0x0000000405047291 */ /* 0x002fe2000f8ec0ff */
[----:B0-----:R-:W-:-:S05]  /*4290*/  IMAD.SHL.U32 R3, R3, 0x4, RZ ;  /* 0x0000000403037824 */ /* 0x001fca00078e00ff */
[----:B------:R-:W-:-:S05]  /*42a0*/  LOP3.LUT R3, R3, 0xff0, RZ, 0xc0, !PT ;  /* 0x00000ff003037812 */ /* 0x000fca00078ec0ff */
[----:B------:R-:W-:-:S04]  /*42b0*/  VIADD R3, R3, UR4 ;  /* 0x0000000403037c36 */ /* 0x000fc80008000000 */
[----:B------:R-:W-:-:S05]  /*42c0*/  IMAD R3, R4, 0x4, R3 ;  /* 0x0000000404037824 */ /* 0x000fca00078e0203 */
[----:B------:R0:W-:Y:S02]  /*42d0*/  STS [R3], R0 ;  /* 0x0000000003007388 */ /* 0x0001e40000000800 */
.L_x_169:
[----:B------:R-:W-:Y:S05]  /*42e0*/  BSYNC.RECONVERGENT B0 ;  /* 0x0000000000007941 */ /* 0x000fea0003800200 */
.L_x_168:
[----:B0-----:R-:W0:Y:S08]  /*42f0*/  MATCH.ANY R3, R24 ;  /* 0x00000000180373a1 */ /* 0x001e3000000e8000 */
[----:B------:R-:W1:Y:S01]  /*4300*/  REDUX.OR UR4, R24 ;  /* 0x00000000180473c4 */ /* 0x000e620000004000 */
[----:B------:R-:W-:Y:S02]  /*4310*/  VOTEU.ANY UR5, UPT, PT ;  /* 0x0000000000057886 */ /* 0x000fe400038e0100 */
[----:B0-----:R-:W-:-:S13]  /*4320*/  LOP3.LUT P1, RZ, R24, UR5, R3, 0x40, !PT ;  /* 0x0000000518ff7c12 */ /* 0x001fda000f824003 */
[----:B-1----:R-:W-:Y:S05]  /*4330*/  @!P1 BRA.DIV UR4, `(.L_x_170) ;  /* 0x0000001e04d09947 */ /* 0x002fea000b800000 */
[----:B------:R-:W-:Y:S01]  /*4340*/  NOP ;  /* 0x0000000000007918 */ /* 0x000fe20000000000 */
.L_x_270:
[----:B------:R-:W-:Y:S01]  /*4350*/  ISETP.NE.AND P4, PT, R26, RZ, PT ;  /* 0x000000ff1a00720c */ /* 0x000fe20003f85270 */
[----:B------:R-:W-:Y:S03]  /*4360*/  BSSY.RECONVERGENT B0, `(.L_x_171) ;  /* 0x000000d000007945 */ /* 0x000fe60003800200 */
[----:B------:R-:W-:-:S04]  /*4370*/  PLOP3.LUT P1, PT, P3, P2, P4, 0xfe, 0x0 ;  /* 0x000000000000781c */ /* 0x000fc80001f25f46 */
[----:B------:R-:W-:-:S13]  /*4380*/  PLOP3.LUT P1, PT, P0, P1, PT, 0x80, 0x8 ;  /* 0x000000000008781c */ /* 0x000fda0000723070 */
[----:B------:R-:W-:Y:S05]  /*4390*/  @!P1 BRA `(.L_x_172) ;  /* 0x0000000000249947 */ /* 0x000fea0003800000 */
[----:B------:R-:W0:Y:S01]  /*43a0*/  S2R R0, SR_TID.X ;  /* 0x0000000000007919 */ /* 0x000e220000002100 */
[----:B------:R-:W1:Y:S01]  /*43b0*/  S2UR UR5, SR_CgaCtaId ;  /* 0x00000000000579c3 */ /* 0x000e620000008800 */
[----:B------:R-:W-:Y:S02]  /*43c0*/  UMOV UR4, 0x400 ;  /* 0x0000040000047882 */ /* 0x000fe40000000000 */
[----:B-1----:R-:W-:Y:S01]  /*43d0*/  ULEA UR4, UR5, UR4, 0x18 ;  /* 0x0000000405047291 */ /* 0x002fe2000f8ec0ff */
[----:B0-----:R-:W-:-:S05]  /*43e0*/  IMAD.SHL.U32 R0, R0, 0x4, RZ ;  /* 0x0000000400007824 */ /* 0x001fca00078e00ff */
[----:B------:R-:W-:-:S05]  /*43f0*/  LOP3.LUT R0, R0, 0xff0, RZ, 0xc0, !PT ;  /* 0x00000ff000007812 */ /* 0x000fca00078ec0ff */
[----:B------:R-:W-:-:S04]  /*4400*/  VIADD R33, R0, UR4 ;  /* 0x0000000400217c36 */ /* 0x000fc80008000000 */
[----:B------:R-:W-:-:S06]  /*4410*/  IMAD R33, R6, 0x4, R33 ;  /* 0x0000000406217824 */ /* 0x000fcc00078e0221 */
[----:B------:R-:W0:Y:S02]  /*4420*/  LDS R33, [R33] ;  /* 0x0000000021217984 */ /* 0x000e240000000800 */
.L_x_172:
[----:B------:R-:W-:Y:S05]  /*4430*/  BSYNC.RECONVERGENT B0 ;  /* 0x0000000000007941 */ /* 0x000fea0003800200 */
.L_x_171:
[----:B------:R-:W1:Y:S08]  /*4440*/  MATCH.ANY R3, R24 ;  /* 0x00000000180373a1 */ /* 0x000e7000000e8000 */
[----:B------:R-:W2:Y:S01]  /*4450*/  REDUX.OR UR4, R24 ;  /* 0x00000000180473c4 */ /* 0x000ea20000004000 */
[----:B------:R-:W-:Y:S02]  /*4460*/  VOTEU.ANY UR5, UPT, PT ;  /* 0x0000000000057886 */ /* 0x000fe400038e0100 */
[----:B-1----:R-:W-:-:S13]  /*4470*/  LOP3.LUT P2, RZ, R24, UR5, R3, 0x40, !PT ;  /* 0x0000000518ff7c12 */ /* 0x002fda000f844003 */
[----:B--2---:R-:W-:Y:S05]  /*4480*/  @!P2 BRA.DIV UR4, `(.L_x_173) ;  /* 0x0000001e0498a947 */ /* 0x004fea000b800000 */
[----:B------:R-:W-:Y:S01]  /*4490*/  NOP ;  /* 0x0000000000007918 */ /* 0x000fe20000000000 */
.L_x_273:
[----:B------:R-:W-:Y:S01]  /*44a0*/  ISETP.NE.AND P2, PT, R37, RZ, PT ;  /* 0x000000ff2500720c */ /* 0x000fe20003f45270 */
[----:B------:R-:W-:Y:S03]  /*44b0*/  BSSY.RECONVERGENT B0, `(.L_x_174) ;  /* 0x000000e000007945 */ /* 0x000fe60003800200 */
[----:B------:R-:W-:-:S04]  /*44c0*/  ISETP.EQ.AND P2, PT, R7, RZ, P2 ;  /* 0x000000ff0700720c */ /* 0x000fc80001742270 */
[----:B------:R-:W-:-:S13]  /*44d0*/  PLOP3.LUT P2, PT, P2, P0, PT, 0x80, 0x8 ;  /* 0x000000000008781c */ /* 0x000fda0001741070 */
[----:B------:R-:W-:Y:S05]  /*44e0*/  @!P2 BRA `(.L_x_175) ;  /* 0x000000000028a947 */ /* 0x000fea0003800000 */
[----:B------:R-:W1:Y:S01]  /*44f0*/  LDC.64 R6, c[0x0][0x380] ;  /* 0x0000e000ff067b82 */ /* 0x000e620000000a00 */
[----:B------:R-:W2:Y:S04]  /*4500*/  LDL.64 R8, [R1] ;  /* 0x0000000001087983 */ /* 0x000ea80000100a00 */
[----:B-1----:R-:W3:Y:S01]  /*4510*/  LDG.E.64 R4, desc[UR36][R6.64+0x8] ;  /* 0x0000082406047981 */ /* 0x002ee2000c1e1b00 */
[----:B--2---:R-:W-:Y:S01]  /*4520*/  SHF.R.U32.HI R3, RZ, 0x4, R8 ;  /* 0x00000004ff037819 */ /* 0x004fe20000011608 */
[----:B------:R-:W-:-:S04]  /*4530*/  IMAD.SHL.U32 R0, R8, 0x4, RZ ;  /* 0x0000000408007824 */ /* 0x000fc800078e00ff */
[----:B---3--:R-:W-:Y:S01]  /*4540*/  IMAD.WIDE.U32 R4, R3, 0x8, R4 ;  /* 0x0000000803047825 */ /* 0x008fe200078e0004 */
[----:B------:R-:W-:-:S04]  /*4550*/  LOP3.LUT R3, R0, 0x4, RZ, 0xc0, !PT ;  /* 0x0000000400037812 */ /* 0x000fc800078ec0ff */
[----:B------:R-:W-:-:S05]  /*4560*/  IADD3 R4, P0, PT, R4, R3, RZ ;  /* 0x0000000304047210 */ /* 0x000fca0007f1e0ff */
[----:B------:R-:W-:-:S05]  /*4570*/  IMAD.X R5, RZ, RZ, R5, P0 ;  /* 0x000000ffff057224 */ /* 0x000fca00000e0605 */
[----:B------:R1:W-:Y:S03]  /*4580*/  ATOM.E.EXCH.STRONG.GPU PT, RZ, desc[UR36][R4.64], R9 ;  /* 0x8000000904ff798a */ /* 0x0003e6000c1ef124 */
.L_x_175:
[----:B------:R-:W-:Y:S05]  /*4590*/  BSYNC.RECONVERGENT B0 ;  /* 0x0000000000007941 */ /* 0x000fea0003800200 */
.L_x_174:
[----:B------:R-:W2:Y:S08]  /*45a0*/  MATCH.ANY R3, R24 ;  /* 0x00000000180373a1 */ /* 0x000eb000000e8000 */
[----:B------:R-:W3:Y:S01]  /*45b0*/  REDUX.OR UR4, R24 ;  /* 0x00000000180473c4 */ /* 0x000ee20000004000 */
[----:B------:R-:W-:Y:S02]  /*45c0*/  VOTEU.ANY UR5, UPT, PT ;  /* 0x0000000000057886 */ /* 0x000fe400038e0100 */
[----:B--2---:R-:W-:-:S13]  /*45d0*/  LOP3.LUT P0, RZ, R24, UR5, R3, 0x40, !PT ;  /* 0x0000000518ff7c12 */ /* 0x004fda000f804003 */
[----:B---3--:R-:W-:Y:S05]  /*45e0*/  @!P0 BRA.DIV UR4, `(.L_x_176) ;  /* 0x0000001e045c8947 */ /* 0x008fea000b800000 */
[----:B------:R-:W-:Y:S01]  /*45f0*/  NOP ;  /* 0x0000000000007918 */ /* 0x000fe20000000000 */
.L_x_276:
[----:B------:R-:W-:Y:S04]  /*4600*/  BSSY B8, `(.L_x_177) ;  /* 0x0000109000087945 */ /* 0x000fe80003800000 */
[----:B------:R-:W-:Y:S05]  /*4610*/  @!P1 BRA `(.L_x_178) ;  /* 0x00000010001c9947 */ /* 0x000fea0003800000 */
[----:B-1----:R-:W1:Y:S02]  /*4620*/  LDC.64 R4, c[0x0][0x380] ;  /* 0x0000e000ff047b82 */ /* 0x002e640000000a00 */
[----:B-1----:R-:W2:Y:S01]  /*4630*/  LDG.E.64 R6, desc[UR36][R4.64+0x8] ;  /* 0x0000082404067981 */ /* 0x002ea2000c1e1b00 */
[----:B------:R-:W-:Y:S01]  /*4640*/  LOP3.LUT P1, RZ, R16, 0xe, RZ, 0xc0, !PT ;  /* 0x0000000e10ff7812 */ /* 0x000fe2000782c0ff */
[----:B------:R-:W-:Y:S01]  /*4650*/  IMAD.SHL.U32 R0, R32, 0x4, RZ ;  /* 0x0000000420007824 */ /* 0x000fe200078e00ff */
[----:B------:R-:W-:Y:S02]  /*4660*/  SHF.R.U32.HI R9, RZ, 0x4, R32 ;  /* 0x00000004ff097819 */ /* 0x000fe40000011620 */
[----:B------:R-:W-:Y:S02]  /*4670*/  ISETP.EQ.OR P1, PT, R16, RZ, P1 ;  /* 0x000000ff1000720c */ /* 0x000fe40000f22670 */
[----:B------:R-:W-:Y:S02]  /*4680*/  LOP3.LUT R23, R0, 0x4, RZ, 0xc0, !PT ;  /* 0x0000000400177812 */ /* 0x000fe400078ec0ff */
[----:B------:R-:W-:Y:S01]  /*4690*/  PLOP3.LUT P0, PT, P3, P4, PT, 0xf8, 0x8f ;  /* 0x00000000008f781c */ /* 0x000fe20001f09f70 */
[----:B--2---:R-:W-:-:S03]  /*46a0*/  IMAD.WIDE.U32 R8, R9, 0x8, R6 ;  /* 0x0000000809087825 */ /* 0x004fc600078e0006 */
[----:B------:R-:W-:-:S05]  /*46b0*/  IADD3 R22, P2, PT, R8, R23, RZ ;  /* 0x0000001708167210 */ /* 0x000fca0007f5e0ff */
[----:B------:R-:W-:Y:S01]  /*46c0*/  IMAD.X R23, RZ, RZ, R9, P2 ;  /* 0x000000ffff177224 */ /* 0x000fe200010e0609 */
[----:B------:R-:W-:Y:S07]  /*46d0*/  @P1 BRA `(.L_x_179) ;  /* 0x0000000c00201947 */ /* 0x000fee0003800000 */
[----:B------:R-:W-:Y:S01]  /*46e0*/  SHF.R.U32.HI R3, RZ, 0x4, R16 ;  /* 0x00000004ff037819 */ /* 0x000fe20000011610 */
[----:B------:R-:W-:-:S04]  /*46f0*/  IMAD.SHL.U32 R0, R16, 0x4, RZ ;  /* 0x0000000410007824 */ /* 0x000fc800078e00ff */
[----:B------:R-:W-:Y:S01]  /*4700*/  IMAD.WIDE.U32 R6, R3, 0x8, R6 ;  /* 0x0000000803067825 */ /* 0x000fe200078e0006 */
[----:B------:R-:W-:-:S04]  /*4710*/  LOP3.LUT R3, R0, 0x4, RZ, 0xc0, !PT ;  /* 0x0000000400037812 */ /* 0x000fc800078ec0ff */
[----:B------:R-:W-:-:S05]  /*4720*/  IADD3 R6, P0, PT, R6, R3, RZ ;  /* 0x0000000306067210 */ /* 0x000fca0007f1e0ff */
[----:B------:R-:W-:-:S06]  /*4730*/  IMAD.X R7, RZ, RZ, R7, P0 ;  /* 0x000000ffff077224 */ /* 0x000fcc00000e0607 */
[----:B0-----:R-:W2:Y:S02]  /*4740*/  ATOM.E.CAS.STRONG.GPU PT, R7, [R6], R32, R33 ;  /* 0x000000200607738b */ /* 0x001ea400001ee121 */
[----:B--2---:R-:W-:-:S13]  /*4750*/  ISETP.NE.AND P0, PT, R7, R32, PT ;  /* 0x000000200700720c */ /* 0x004fda0003f05270 */
[----:B------:R-:W-:Y:S05]  /*4760*/  @P0 BRA `(.L_x_180) ;  /* 0x0000000000080947 */ /* 0x000fea0003800000 */
[----:B------:R4:W-:Y:S01]  /*4770*/  ATOM.E.EXCH.STRONG.GPU PT, RZ, desc[UR36][R22.64], RZ ;  /* 0x800000ff16ff798a */ /* 0x0009e2000c1ef124 */
[----:B------:R-:W-:Y:S05]  /*4780*/  BRA `(.L_x_178) ;  /* 0x0000000c00c07947 */ /* 0x000fea0003800000 */
.L_x_180:
[----:B------:R-:W-:-:S04]  /*4790*/  LOP3.LUT P0, R0, R33, 0xe, RZ, 0xc0, !PT ;  /* 0x0000000e21007812 */ /* 0x000fc8000780c0ff */
[----:B------:R-:W-:-:S13]  /*47a0*/  ISETP.EQ.OR P0, PT, R33, RZ, P0 ;  /* 0x000000ff2100720c */ /* 0x000fda0000702670 */
[----:B------:R-:W-:Y:S05]  /*47b0*/  @P0 BRA `(.L_x_181) ;  /* 0x0000000000dc0947 */ /* 0x000fea0003800000 */
[----:B------:R-:W-:-:S04]  /*47c0*/  LOP3.LUT R0, R33, 0xfffffff1, RZ, 0xc0, !PT ;  /* 0xfffffff121007812 */ /* 0x000fc800078ec0ff */
[----:B------:R-:W-:-:S05]  /*47d0*/  LOP3.LUT R3, R0, 0x2, RZ, 0xfc, !PT ;  /* 0x0000000200037812 */ /* 0x000fca00078efcff */
[----:B------:R0:W-:Y:S04]  /*47e0*/  ATOM.E.EXCH.STRONG.GPU PT, RZ, desc[UR36][R22.64], R3 ;  /* 0x8000000316ff798a */ /* 0x0001e8000c1ef124 */
[----:B------:R-:W2:Y:S01]  /*47f0*/  LDG.E.64 R4, desc[UR36][R4.64+0x8] ;  /* 0x0000082404047981 */ /* 0x000ea2000c1e1b00 */
[----:B------:R-:W-:Y:S01]  /*4800*/  SHF.R.U32.HI R0, RZ, 0x4, R33 ;  /* 0x00000004ff007819 */ /* 0x000fe20000011621 */
[----:B------:R-:W-:-:S05]  /*4810*/  IMAD.SHL.U32 R8, R33, 0x4, RZ ;  /* 0x0000000421087824 */ /* 0x000fca00078e00ff */
[----:B------:R-:W-:Y:S01]  /*4820*/  LOP3.LUT R9, R8, 0x4, RZ, 0xc0, !PT ;  /* 0x0000000408097812 */ /* 0x000fe200078ec0ff */
[----:B--2---:R-:W-:-:S03]  /*4830*/  IMAD.WIDE.U32 R6, R0, 0x8, R4 ;  /* 0x0000000800067825 */ /* 0x004fc600078e0004 */
[----:B------:R-:W-:-:S05]  /*4840*/  IADD3 R6, P0, PT, R6, R9, RZ ;  /* 0x0000000906067210 */ /* 0x000fca0007f1e0ff */
[----:B------:R-:W-:-:S05]  /*4850*/  IMAD.X R7, RZ, RZ, R7, P0 ;  /* 0x000000ffff077224 */ /* 0x000fca00000e0607 */
[----:B------:R-:W2:Y:S01]  /*4860*/  LD.E R8, desc[UR36][R6.64] ;  /* 0x0000002406087980 */ /* 0x000ea2000c101900 */
[----:B------:R-:W-:Y:S01]  /*4870*/  BSSY B0, `(.L_x_182) ;  /* 0x000002a000007945 */ /* 0x000fe20003800000 */
[----:B--2---:R-:W-:-:S04]  /*4880*/  LOP3.LUT P0, RZ, R8, 0xe, RZ, 0xc0, !PT ;  /* 0x0000000e08ff7812 */ /* 0x004fc8000780c0ff */
[----:B------:R-:W-:-:S13]  /*4890*/  ISETP.EQ.OR P0, PT, R8, RZ, P0 ;  /* 0x000000ff0800720c */ /* 0x000fda0000702670 */
[----:B0-----:R-:W-:Y:S05]  /*48a0*/  @P0 BRA `(.L_x_183) ;  /* 0x0000000000980947 */ /* 0x001fea0003800000 */
[----:B------:R-:W-:Y:S01]  /*48b0*/  SHF.R.U32.HI R3, RZ, 0x4, R8 ;  /* 0x00000004ff037819 */ /* 0x000fe20000011608 */
[----:B------:R-:W-:-:S04]  /*48c0*/  IMAD.SHL.U32 R9, R8, 0x4, RZ ;  /* 0x0000000408097824 */ /* 0x000fc800078e00ff */
[----:B------:R-:W-:Y:S01]  /*48d0*/  IMAD.WIDE.U32 R4, R3, 0x8, R4 ;  /* 0x0000000803047825 */ /* 0x000fe200078e0004 */
[----:B------:R-:W-:-:S04]  /*48e0*/  LOP3.LUT R9, R9, 0x4, RZ, 0xc0, !PT ;  /* 0x0000000409097812 */ /* 0x000fc800078ec0ff */
[----:B------:R-:W-:-:S05]  /*48f0*/  IADD3 R4, P0, PT, R4, R9, RZ ;  /* 0x0000000904047210 */ /* 0x000fca0007f1e0ff */
[----:B------:R-:W-:-:S05]  /*4900*/  IMAD.X R5, RZ, RZ, R5, P0 ;  /* 0x000000ffff057224 */ /* 0x000fca00000e0605 */
[----:B------:R-:W2:Y:S02]  /*4910*/  ATOM.E.OR.STRONG.GPU PT, R3, desc[UR36][R4.64], RZ ;  /* 0x800000ff0403798a */ /* 0x000ea4000b1ef124 */
[----:B--2---:R-:W-:-:S04]  /*4920*/  LOP3.LUT R9, R3, 0xe, RZ, 0xc0, !PT ;  /* 0x0000000e03097812 */ /* 0x004fc800078ec0ff */
[----:B------:R-:W-:-:S13]  /*4930*/  ISETP.NE.AND P0, PT, R9, 0x2, PT ;  /* 0x000000020900780c */ /* 0x000fda0003f05270 */
[----:B------:R-:W-:Y:S05]  /*4940*/  @P0 BRA `(.L_x_183) ;  /* 0x0000000000700947 */ /* 0x000fea0003800000 */
[----:B------:R-:W-:Y:S01]  /*4950*/  IMAD.MOV.U32 R9, RZ, RZ, R3 ;  /* 0x000000ffff097224 */ /* 0x000fe200078e0003 */
[----:B------:R-:W-:-:S07]  /*4960*/  LOP3.LUT R3, R33, 0x1, RZ, 0xc0, !PT ;  /* 0x0000000121037812 */ /* 0x000fce00078ec0ff */
.L_x_184:
[----:B------:R-:W-:Y:S01]  /*4970*/  LOP3.LUT R9, R9, 0xfffffff1, RZ, 0xc0, !PT ;  /* 0xfffffff109097812 */ /* 0x000fe200078ec0ff */
[----:B------:R-:W-:Y:S05]  /*4980*/  YIELD ;  /* 0x0000000000007946 */ /* 0x000fea0003800000 */
[----:B------:R0:W2:Y:S02]  /*4990*/  ATOM.E.CAS.STRONG.GPU PT, R7, [R6], R8, R9 ;  /* 0x000000080607738b */ /* 0x0000a400001ee109 */
[----:B0-----:R-:W-:Y:S01]  /*49a0*/  IMAD.MOV.U32 R9, RZ, RZ, R5 ;  /* 0x000000ffff097224 */ /* 0x001fe200078e0005 */
[----:B--2---:R-:W-:Y:S01]  /*49b0*/  ISETP.NE.AND P0, PT, R7, R8, PT ;  /* 0x000000080700720c */ /* 0x004fe20003f05270 */
[----:B------:R-:W-:-:S12]  /*49c0*/  IMAD.MOV.U32 R8, RZ, RZ, R4 ;  /* 0x000000ffff087224 */ /* 0x000fd800078e0004 */
[----:B------:R-:W-:Y:S05]  /*49d0*/  @P0 BRA `(.L_x_183) ;  /* 0x00000000004c0947 */ /* 0x000fea0003800000 */
[----:B------:R-:W0:Y:S01]  /*49e0*/  LDC.64 R4, c[0x0][0x380] ;  /* 0x0000e000ff047b82 */ /* 0x000e220000000a00 */
[----:B------:R1:W-:Y:S04]  /*49f0*/  ST.E desc[UR36][R8.64], RZ ;  /* 0x000000ff08007985 */ /* 0x0003e8000c101924 */
[----:B0-----:R-:W2:Y:S02]  /*4a00*/  LDG.E.64 R4, desc[UR36][R4.64+0x8] ;  /* 0x0000082404047981 */ /* 0x001ea4000c1e1b00 */
[----:B--2---:R-:W-:-:S04]  /*4a10*/  IMAD.WIDE.U32 R6, R0, 0x8, R4 ;  /* 0x0000000800067825 */ /* 0x004fc800078e0004 */
[----:B------:R-:W-:-:S05]  /*4a20*/  IMAD.WIDE.U32 R6, R3, 0x4, R6 ;  /* 0x0000000403067825 */ /* 0x000fca00078e0006 */
[----:B-1----:R-:W2:Y:S02]  /*4a30*/  LD.E R8, desc[UR36][R6.64] ;  /* 0x0000002406087980 */ /* 0x002ea4000c101900 */
[----:B--2---:R-:W-:-:S04]  /*4a40*/  LOP3.LUT P0, RZ, R8, 0xe, RZ, 0xc0, !PT ;  /* 0x0000000e08ff7812 */ /* 0x004fc8000780c0ff */
        /* <DEDUP_REMOVED lines=11> */
[----:B------:R-:W-:Y:S05]  /*4b00*/  @!P0 BRA `(.L_x_184) ;  /* 0xfffffffc00988947 */ /* 0x000fea000383ffff */
.L_x_183:
[----:B------:R-:W-:Y:S05]  /*4b10*/  BSYNC B0 ;  /* 0x0000000000007941 */ /* 0x000fea0003800000 */
.L_x_182:
[----:B------:R-:W-:Y:S05]  /*4b20*/  BRA `(.L_x_178) ;  /* 0x0000000800d87947 */ /* 0x000fea0003800000 */
.L_x_181:
[----:B------:R-:W-:Y:S02]  /*4b30*/  LOP3.LUT R3, R33, 0xf, RZ, 0xc0, !PT ;  /* 0x0000000f21037812 */ /* 0x000fe400078ec0ff */
[----:B------:R-:W-:Y:S02]  /*4b40*/  ISETP.NE.AND P1, PT, R0, 0x4, PT ;  /* 0x000000040000780c */ /* 0x000fe40003f25270 */
[----:B------:R-:W-:-:S04]  /*4b50*/  ISETP.NE.AND P0, PT, R3, 0xf, PT ;  /* 0x0000000f0300780c */ /* 0x000fc80003f05270 */
[----:B------:R-:W-:-:S13]  /*4b60*/  ISETP.LT.U32.OR P0, PT, R3, 0xa, !P0 ;  /* 0x0000000a0300780c */ /* 0x000fda0004701470 */
[----:B------:R-:W-:Y:S05]  /*4b70*/  @P0 BRA P1, `(.L_x_178) ;  /* 0x0000000800c40947 */ /* 0x000fea0000800000 */
[----:B------:R0:W-:Y:S02]  /*4b80*/  ATOM.E.EXCH.STRONG.GPU PT, RZ, desc[UR36][R22.64], R33 ;  /* 0x8000002116ff798a */ /* 0x0001e4000c1ef124 */
.L_x_194:
[----:B-1----:R-:W-:Y:S01]  /*4b90*/  BSSY B0, `(.L_x_185) ;  /* 0x0000010000007945 */ /* 0x002fe20003800000 */
.L_x_186:
[----:B-1----:R-:W1:Y:S02]  /*4ba0*/  LDC.64 R4, c[0x0][0x380] ;  /* 0x0000e000ff047b82 */ /* 0x002e640000000a00 */
[----:B-1----:R-:W2:Y:S01]  /*4bb0*/  LDG.E.64 R6, desc[UR36][R4.64+0x8] ;  /* 0x0000082404067981 */ /* 0x002ea2000c1e1b00 */
[----:B------:R-:W-:Y:S01]  /*4bc0*/  SHF.R.U32.HI R3, RZ, 0x4, R16 ;  /* 0x00000004ff037819 */ /* 0x000fe20000011610 */
[----:B------:R-:W-:Y:S01]  /*4bd0*/  IMAD.SHL.U32 R0, R16, 0x4, RZ ;  /* 0x0000000410007824 */ /* 0x000fe200078e00ff */
[----:B------:R-:W-:Y:S05]  /*4be0*/  YIELD ;  /* 0x0000000000007946 */ /* 0x000fea0003800000 */
[----:B--2---:R-:W-:Y:S01]  /*4bf0*/  IMAD.WIDE.U32 R6, R3, 0x8, R6 ;  /* 0x0000000803067825 */ /* 0x004fe200078e0006 */
[----:B------:R-:W-:-:S04]  /*4c00*/  LOP3.LUT R3, R0, 0x4, RZ, 0xc0, !PT ;  /* 0x0000000400037812 */ /* 0x000fc800078ec0ff */
[----:B------:R-:W-:-:S05]  /*4c10*/  IADD3 R6, P0, PT, R6, R3, RZ ;  /* 0x0000000306067210 */ /* 0x000fca0007f1e0ff */
[----:B------:R-:W-:-:S05]  /*4c20*/  IMAD.X R7, RZ, RZ, R7, P0 ;  /* 0x000000ffff077224 */ /* 0x000fca00000e0607 */
[----:B------:R-:W2:Y:S02]  /*4c30*/  ATOM.E.OR.STRONG.GPU PT, R8, desc[UR36][R6.64], RZ ;  /* 0x800000ff0608798a */ /* 0x000ea4000b1ef124 */
[----:B--2---:R-:W-:-:S04]  /*4c40*/  LOP3.LUT R0, R8, 0xe, RZ, 0xc0, !PT ;  /* 0x0000000e08007812 */ /* 0x004fc800078ec0ff */
[----:B------:R-:W-:-:S13]  /*4c50*/  ISETP.NE.AND P0, PT, R0, 0x2, PT ;  /* 0x000000020000780c */ /* 0x000fda0003f05270 */
[----:B------:R1:W-:Y:S01]  /*4c60*/  @!P0 ST.E desc[UR36][R6.64], RZ ;  /* 0x000000ff06008985 */ /* 0x0003e2000c101924 */
[----:B------:R-:W-:Y:S01]  /*4c70*/  @!P0 IMAD.MOV.U32 R16, RZ, RZ, R8 ;  /* 0x000000ffff108224 */ /* 0x000fe200078e0008 */
[----:B------:R-:W-:Y:S06]  /*4c80*/  @!P0 BRA `(.L_x_186) ;  /* 0xfffffffc00c48947 */ /* 0x000fec000383ffff */
[----:B------:R-:W-:Y:S05]  /*4c90*/  BSYNC B0 ;  /* 0x0000000000007941 */ /* 0x000fea0003800000 */
.L_x_185:
[----:B------:R-:W-:Y:S01]  /*4ca0*/  ISETP.NE.AND P0, PT, R0, RZ, PT ;  /* 0x000000ff0000720c */ /* 0x000fe20003f05270 */
[----:B------:R-:W-:Y:S03]  /*4cb0*/  BSSY.RELIABLE B7, `(.L_x_187) ;  /* 0x000002f000077945 */ /* 0x000fe60003800100 */
[----:B------:R-:W-:-:S13]  /*4cc0*/  ISETP.EQ.OR P0, PT, R8, RZ, P0 ;  /* 0x000000ff0800720c */ /* 0x000fda0000702670 */
[----:B------:R-:W-:Y:S05]  /*4cd0*/  @P0 BRA `(.L_x_188) ;  /* 0x0000000000880947 */ /* 0x000fea0003800000 */
[----:B------:R-:W-:-:S05]  /*4ce0*/  IMAD.MOV.U32 R9, RZ, RZ, R33 ;  /* 0x000000ffff097224 */ /* 0x000fca00078e0021 */
[----:B-1----:R-:W2:Y:S02]  /*4cf0*/  ATOM.E.CAS.STRONG.GPU PT, R7, [R6], R8, R9 ;  /* 0x000000080607738b */ /* 0x002ea400001ee109 */
[----:B--2---:R-:W-:-:S13]  /*4d00*/  ISETP.NE.AND P0, PT, R7, R8, PT ;  /* 0x000000080700720c */ /* 0x004fda0003f05270 */
[----:B------:R-:W-:Y:S05]  /*4d10*/  @!P0 BREAK.RELIABLE B7 ;  /* 0x0000000000078942 */ /* 0x000fea0003800100 */
[----:B------:R-:W-:Y:S05]  /*4d20*/  @P0 BRA `(.L_x_189) ;  /* 0x00000000009c0947 */ /* 0x000fea0003800000 */
[----:B------:R1:W-:Y:S04]  /*4d30*/  ST.E desc[UR36][R22.64], RZ ;  /* 0x000000ff16007985 */ /* 0x0003e8000c101924 */
[----:B------:R-:W2:Y:S01]  /*4d40*/  LDG.E.64 R6, desc[UR36][R4.64+0x8] ;  /* 0x0000082404067981 */ /* 0x000ea2000c1e1b00 */
[----:B------:R-:W-:Y:S01]  /*4d50*/  SHF.R.U32.HI R3, RZ, 0x4, R8 ;  /* 0x00000004ff037819 */ /* 0x000fe20000011608 */
[----:B------:R-:W-:-:S04]  /*4d60*/  IMAD.SHL.U32 R8, R8, 0x4, RZ ;  /* 0x0000000408087824 */ /* 0x000fc800078e00ff */
[----:B--2---:R-:W-:Y:S01]  /*4d70*/  IMAD.WIDE.U32 R6, R3, 0x8, R6 ;  /* 0x0000000803067825 */ /* 0x004fe200078e0006 */
[----:B------:R-:W-:-:S04]  /*4d80*/  LOP3.LUT R3, R8, 0x4, RZ, 0xc0, !PT ;  /* 0x0000000408037812 */ /* 0x000fc800078ec0ff */
[----:B------:R-:W-:-:S05]  /*4d90*/  IADD3 R6, P0, PT, R6, R3, RZ ;  /* 0x0000000306067210 */ /* 0x000fca0007f1e0ff */
[----:B------:R-:W-:-:S05]  /*4da0*/  IMAD.X R7, RZ, RZ, R7, P0 ;  /* 0x000000ffff077224 */ /* 0x000fca00000e0607 */
[----:B------:R-:W2:Y:S01]  /*4db0*/  LD.E R0, desc[UR36][R6.64] ;  /* 0x0000002406007980 */ /* 0x000ea2000c101900 */
[----:B------:R-:W-:Y:S01]  /*4dc0*/  BSSY.RECONVERGENT B0, `(.L_x_190) ;  /* 0x0000012000007945 */ /* 0x000fe20003800200 */
[----:B--2---:R-:W-:-:S04]  /*4dd0*/  LOP3.LUT R3, R0, 0xe, RZ, 0xc0, !PT ;  /* 0x0000000e00037812 */ /* 0x004fc800078ec0ff */
[----:B------:R-:W-:-:S13]  /*4de0*/  ISETP.NE.AND P0, PT, R3, 0x2, PT ;  /* 0x000000020300780c */ /* 0x000fda0003f05270 */
[----:B-1----:R-:W-:Y:S05]  /*4df0*/  @P0 BRA `(.L_x_191) ;  /* 0x0000000000380947 */ /* 0x002fea0003800000 */
.L_x_192:
[----:B------:R-:W-:Y:S02]  /*4e00*/  IMAD.MOV.U32 R8, RZ, RZ, R6 ;  /* 0x000000ffff087224 */ /* 0x000fe400078e0006 */
[----:B------:R-:W-:-:S05]  /*4e10*/  IMAD.MOV.U32 R9, RZ, RZ, R7 ;  /* 0x000000ffff097224 */ /* 0x000fca00078e0007 */
        /* <DEDUP_REMOVED lines=8> */
[----:B------:R-:W2:Y:S02]  /*4ea0*/  LD.E R0, desc[UR36][R6.64] ;  /* 0x0000002406007980 */ /* 0x000ea4000c101900 */
[----:B--2---:R-:W-:-:S04]  /*4eb0*/  LOP3.LUT R3, R0, 0xe, RZ, 0xc0, !PT ;  /* 0x0000000e00037812 */ /* 0x004fc800078ec0ff */
[----:B------:R-:W-:-:S13]  /*4ec0*/  ISETP.NE.AND P0, PT, R3, 0x2, PT ;  /* 0x000000020300780c */ /* 0x000fda0003f05270 */
[----:B-1----:R-:W-:Y:S05]  /*4ed0*/  @!P0 BRA `(.L_x_192) ;  /* 0xfffffffc00c88947 */ /* 0x002fea000383ffff */
.L_x_191:
[----:B------:R-:W-:Y:S05]  /*4ee0*/  BSYNC.RECONVERGENT B0 ;  /* 0x0000000000007941 */ /* 0x000fea0003800200 */
.L_x_190:
[----:B------:R-:W-:Y:S05]  /*4ef0*/  BRA `(.L_x_178) ;  /* 0x0000000400e47947 */ /* 0x000fea0003800000 */
.L_x_188:
[----:B------:R-:W-:-:S04]  /*4f00*/  LOP3.LUT R3, R8, 0xf, RZ, 0xc0, !PT ;  /* 0x0000000f08037812 */ /* 0x000fc800078ec0ff */
[----:B------:R-:W-:-:S04]  /*4f10*/  ISETP.NE.AND P0, PT, R3, 0xf, PT ;  /* 0x0000000f0300780c */ /* 0x000fc80003f05270 */
[----:B------:R-:W-:-:S04]  /*4f20*/  ISETP.LT.U32.OR P0, PT, R3, 0xa, !P0 ;  /* 0x0000000a0300780c */ /* 0x000fc80004701470 */
[----:B------:R-:W-:-:S04]  /*4f30*/  ISETP.NE.AND P0, PT, R0, 0x4, P0 ;  /* 0x000000040000780c */ /* 0x000fc80000705270 */
[----:B------:R-:W-:-:S13]  /*4f40*/  ISETP.NE.AND P0, PT, R8, -0x2, P0 ;  /* 0xfffffffe0800780c */ /* 0x000fda0000705270 */
[----:B------:R-:W-:Y:S05]  /*4f50*/  @!P0 BREAK.RELIABLE B7 ;  /* 0x0000000000078942 */ /* 0x000fea0003800100 */
[----:B------:R-:W-:Y:S05]  /*4f60*/  @!P0 BRA `(.L_x_193) ;  /* 0x0000000000148947 */ /* 0x000fea0003800000 */
[----:B------:R-:W-:-:S13]  /*4f70*/  ISETP.NE.AND P0, PT, R8, -0x1, PT ;  /* 0xffffffff0800780c */ /* 0x000fda0003f05270 */
[----:B------:R-:W-:Y:S05]  /*4f80*/  @P0 BREAK.RELIABLE B7 ;  /* 0x0000000000070942 */ /* 0x000fea0003800100 */
[----:B------:R-:W-:Y:S05]  /*4f90*/  @P0 BRA `(.L_x_178) ;  /* 0x0000000400bc0947 */ /* 0x000fea0003800000 */
.L_x_189:
[----:B------:R-:W-:Y:S05]  /*4fa0*/  BSYNC.RELIABLE B7 ;  /* 0x0000000000077941 */ /* 0x000fea0003800100 */
.L_x_187:
[----:B------:R-:W-:Y:S05]  /*4fb0*/  BRA `(.L_x_194) ;  /* 0xfffffff800f47947 */ /* 0x000fea000383ffff */
.L_x_193:
[----:B------:R-:W-:Y:S01]  /*4fc0*/  ISETP.LT.U32.AND P0, PT, R22, R6, PT ;  /* 0x000000061600720c */ /* 0x000fe20003f01070 */
[----:B------:R-:W-:-:S03]  /*4fd0*/  IMAD.MOV.U32 R3, RZ, RZ, -0x2 ;  /* 0xfffffffeff037424 */ /* 0x000fc600078e00ff */
[----:B------:R-:W-:-:S04]  /*4fe0*/  ISETP.LT.U32.AND.EX P0, PT, R23, R7, PT, P0 ;  /* 0x000000071700720c */ /* 0x000fc80003f01100 */
[----:B------:R-:W-:Y:S02]  /*4ff0*/  SEL R8, R22, R6, P0 ;  /* 0x0000000616087207 */ /* 0x000fe40000000000 */
[----:B------:R-:W-:-:S05]  /*5000*/  SEL R9, R23, R7, P0 ;  /* 0x0000000717097207 */ /* 0x000fca0000000000 */
[----:B------:R-:W2:Y:S01]  /*5010*/  ATOM.E.EXCH.STRONG.GPU PT, R5, desc[UR36][R8.64], R3 ;  /* 0x800000030805798a */ /* 0x000ea2000c1ef124 */
[----:B------:R-:W-:-:S04]  /*5020*/  ISETP.GT.U32.AND P0, PT, R22, R6, PT ;  /* 0x000000061600720c */ /* 0x000fc80003f04070 */
[----:B------:R-:W-:-:S04]  /*5030*/  ISETP.GT.U32.AND.EX P0, PT, R23, R7, PT, P0 ;  /* 0x000000071700720c */ /* 0x000fc80003f04100 */
[----:B-1----:R-:W-:Y:S02]  /*5040*/  SEL R6, R22, R6, P0 ;  /* 0x0000000616067207 */ /* 0x002fe40000000000 */
[----:B------:R-:W-:Y:S02]  /*5050*/  SEL R7, R23, R7, P0 ;  /* 0x0000000717077207 */ /* 0x000fe40000000000 */
[----:B--2---:R-:W-:-:S13]  /*5060*/  ISETP.NE.AND P1, PT, R5, -0x2, PT ;  /* 0xfffffffe0500780c */ /* 0x004fda0003f25270 */
[----:B------:R-:W-:Y:S05]  /*5070*/  @!P1 BRA `(.L_x_195) ;  /* 0x0000000000849947 */ /* 0x000fea0003800000 */
[----:B------:R-:W2:Y:S01]  /*5080*/  ATOM.E.EXCH.STRONG.GPU PT, R4, desc[UR36][R6.64], R3 ;  /* 0x800000030604798a */ /* 0x000ea2000c1ef124 */
[----:B------:R-:W-:Y:S01]  /*5090*/  LOP3.LUT R0, R5, 0xf, RZ, 0xc0, !PT ;  /* 0x0000000f05007812 */ /* 0x000fe200078ec0ff */
[----:B------:R-:W-:Y:S03]  /*50a0*/  BSSY.RELIABLE B6, `(.L_x_196) ;  /* 0x000000c000067945 */ /* 0x000fe60003800100 */
[----:B------:R-:W-:Y:S02]  /*50b0*/  ISETP.EQ.AND P1, PT, R0, 0x5, PT ;  /* 0x000000050000780c */ /* 0x000fe40003f22270 */
[----:B--2---:R-:W-:-:S04]  /*50c0*/  LOP3.LUT R8, R4, 0xf, RZ, 0xc0, !PT ;  /* 0x0000000f04087812 */ /* 0x004fc800078ec0ff */
[----:B------:R-:W-:-:S13]  /*50d0*/  ISETP.NE.AND P0, PT, R8, 0x5, PT ;  /* 0x000000050800780c */ /* 0x000fda0003f05270 */
[----:B------:R-:W-:Y:S05]  /*50e0*/  @!P0 BRA P1, `(.L_x_197) ;  /* 0x00000000001c8947 */ /* 0x000fea0000800000 */
[----:B------:R-:W-:Y:S02]  /*50f0*/  ISETP.NE.AND P1, PT, R8, 0x4, PT ;  /* 0x000000040800780c */ /* 0x000fe40003f25270 */
[----:B------:R-:W-:Y:S02]  /*5100*/  LOP3.LUT R3, R5, 0xe, RZ, 0xc0, !PT ;  /* 0x0000000e05037812 */ /* 0x000fe400078ec0ff */
[----:B------:R-:W-:Y:S02]  /*5110*/  ISETP.EQ.AND P0, PT, R0, 0x4, !P0 ;  /* 0x000000040000780c */ /* 0x000fe40004702270 */
[----:B------:R-:W-:-:S04]  /*5120*/  ISETP.EQ.AND P1, PT, R3, 0x4, !P1 ;  /* 0x000000040300780c */ /* 0x000fc80004f22270 */
[----:B------:R-:W-:-:S13]  /*5130*/  PLOP3.LUT P0, PT, P0, P1, PT, 0xf8, 0x8f ;  /* 0x00000000008f781c */ /* 0x000fda0000703f70 */
[----:B------:R-:W-:Y:S05]  /*5140*/  @!P0 BREAK.RELIABLE B6 ;  /* 0x0000000000068942 */ /* 0x000fea0003800100 */
[----:B------:R-:W-:Y:S05]  /*5150*/  @!P0 BRA `(.L_x_198) ;  /* 0x0000000000108947 */ /* 0x000fea0003800000 */
.L_x_197:
[----:B------:R-:W-:Y:S05]  /*5160*/  BSYNC.RELIABLE B6 ;  /* 0x0000000000067941 */ /* 0x000fea0003800100 */
.L_x_196:
[----:B------:R-:W-:-:S05]  /*5170*/  IADD3 R2, P0, PT, R2, 0x1, RZ ;  /* 0x0000000102027810 */ /* 0x000fca0007f1e0ff */
[----:B------:R-:W-:Y:S01]  /*5180*/  IMAD.X R17, RZ, RZ, R17, P0 ;  /* 0x000000ffff117224 */ /* 0x000fe200000e0611 */
[----:B------:R-:W-:Y:S07]  /*5190*/  BRA `(.L_x_178) ;  /* 0x00000004003c7947 */ /* 0x000fee0003800000 */
.L_x_198:
[----:B------:R-:W-:-:S05]  /*51a0*/  IMAD.MOV.U32 R3, RZ, RZ, 0x1 ;  /* 0x00000001ff037424 */ /* 0x000fca00078e00ff */
[----:B------:R-:W2:Y:S02]  /*51b0*/  ATOM.E.ADD.STRONG.GPU PT, R7, desc[UR36][R18.64], R3 ;  /* 0x800000031207798a */ /* 0x000ea400081ef124 */
[----:B--2---:R-:W-:-:S13]  /*51c0*/  ISETP.GT.U32.AND P0, PT, R7, 0xfe, PT ;  /* 0x000000fe0700780c */ /* 0x004fda0003f04070 */
[----:B------:R-:W-:-:S05]  /*51d0*/  @!P0 IMAD.WIDE.U32 R6, R7, 0x8, R18 ;  /* 0x0000000807068825 */ /* 0x000fca00078e0012 */
[----:B------:R1:W-:Y:S01]  /*51e0*/  @!P0 ST.E.64 desc[UR36][R6.64+0x8], R4 ;  /* 0x0000080406008985 */ /* 0x0003e2000c101b24 */
[----:B------:R-:W-:Y:S05]  /*51f0*/  @!P0 BRA `(.L_x_178) ;  /* 0x0000000400248947 */ /* 0x000fea0003800000 */
[----:B------:R-:W-:Y:S01]  /*5200*/  MOV R0, 0x0 ;  /* 0x0000000000007802 */ /* 0x000fe20000000f00 */
[----:B------:R-:W2:Y:S01]  /*5210*/  LDCU.64 UR4, c[0x4][0x8] ;  /* 0x01000100ff0477ac */ /* 0x000ea20008000a00 */
[----:B-1----:R-:W-:Y:S02]  /*5220*/  CS2R R6, SRZ ;  /* 0x0000000000067805 */ /* 0x002fe4000001ff00 */
[----:B------:R1:W3:Y:S01]  /*5230*/  LDC.64 R8, c[0x4][R0] ;  /* 0x0100000000087b82 */ /* 0x0002e20000000a00 */
[----:B--2---:R-:W-:Y:S02]  /*5240*/  IMAD.U32 R4, RZ, RZ, UR4 ;  /* 0x00000004ff047e24 */ /* 0x004fe4000f8e00ff */
[----:B-1----:R-:W-:-:S07]  /*5250*/  IMAD.U32 R5, RZ, RZ, UR5 ;  /* 0x00000005ff057e24 */ /* 0x002fce000f8e00ff */
[----:B------:R-:W-:-:S07]  /*5260*/  LEPC R20, `(.L_x_199) ;  /* 0x000000001014794e */ /* 0x000fce0000000000 */
[----:B0--3--:R-:W-:Y:S05]  /*5270*/  CALL.ABS.NOINC R8 ;  /* 0x0000000008007343 */ /* 0x009fea0003c00000 */
.L_x_199:
[----:B------:R-:W-:Y:S05]  /*5280*/  BRA `(.L_x_178) ;  /* 0x0000000400007947 */ /* 0x000fea0003800000 */
.L_x_195:
[----:B------:R-:W-:Y:S01]  /*5290*/  IMAD.MOV.U32 R4, RZ, RZ, -0x2 ;  /* 0xfffffffeff047424 */ /* 0x000fe200078e00ff */
[----:B------:R1:W-:Y:S01]  /*52a0*/  ST.E desc[UR36][R8.64], RZ ;  /* 0x000000ff08007985 */ /* 0x0003e2000c101924 */
[----:B------:R-:W-:-:S05]  /*52b0*/  IMAD.MOV.U32 R5, RZ, RZ, RZ ;  /* 0x000000ffff057224 */ /* 0x000fca00078e00ff */
[----:B------:R-:W2:Y:S02]  /*52c0*/  ATOM.E.CAS.STRONG.GPU PT, R0, [R6], R4, R5 ;  /* 0x000000040600738b */ /* 0x000ea400001ee105 */
[----:B--2---:R-:W-:-:S13]  /*52d0*/  ISETP.NE.AND P0, PT, R0, -0x2, PT ;  /* 0xfffffffe0000780c */ /* 0x004fda0003f05270 */
[----:B-1----:R-:W-:Y:S05]  /*52e0*/  @!P0 BRA `(.L_x_178) ;  /* 0x0000000000e88947 */ /* 0x002fea0003800000 */
.L_x_200:
[----:B------:R-:W-:Y:S01]  /*52f0*/  IMAD.MOV.U32 R4, RZ, RZ, -0x2 ;  /* 0xfffffffeff047424 */ /* 0x000fe200078e00ff */
[----:B------:R-:W-:Y:S05]  /*5300*/  YIELD ;  /* 0x0000000000007946 */ /* 0x000fea0003800000 */
[----:B------:R-:W-:-:S05]  /*5310*/  IMAD.MOV.U32 R5, RZ, RZ, RZ ;  /* 0x000000ffff057224 */ /* 0x000fca00078e00ff */
[----:B------:R-:W2:Y:S02]  /*5320*/  ATOM.E.CAS.STRONG.GPU PT, R0, [R6], R4, R5 ;  /* 0x000000040600738b */ /* 0x000ea400001ee105 */
[----:B--2---:R-:W-:-:S13]  /*5330*/  ISETP.NE.AND P0, PT, R0, -0x2, PT ;  /* 0xfffffffe0000780c */ /* 0x004fda0003f05270 */
[----:B------:R-:W-:Y:S05]  /*5340*/  @P0 BRA `(.L_x_200) ;  /* 0xfffffffc00e80947 */ /* 0x000fea000383ffff */
[----:B------:R-:W-:Y:S05]  /*5350*/  BRA `(.L_x_178) ;  /* 0x0000000000cc7947 */ /* 0x000fea0003800000 */
.L_x_179:
[----:B------:R-:W-:Y:S01]  /*5360*/  LOP3.LUT R0, R16, 0xf, RZ, 0xc0, !PT ;  /* 0x0000000f10007812 */ /* 0x000fe200078ec0ff */
[----:B------:R-:W-:Y:S03]  /*5370*/  BSSY.RELIABLE B7, `(.L_x_201) ;  /* 0x0000030000077945 */ /* 0x000fe60003800100 */
[C---:B------:R-:W-:Y:S01]  /*5380*/  ISETP.NE.AND P1, PT, R0.reuse, 0xf, PT ;  /* 0x0000000f0000780c */ /* 0x040fe20003f25270 */
[----:B------:R-:W-:-:S03]  /*5390*/  VIADD R3, R0, 0xfffffffa ;  /* 0xfffffffa00037836 */ /* 0x000fc60000000000 */
[----:B------:R-:W-:Y:S02]  /*53a0*/  ISETP.LT.U32.OR P1, PT, R0, 0xa, !P1 ;  /* 0x0000000a0000780c */ /* 0x000fe40004f21470 */
[----:B------:R-:W-:-:S13]  /*53b0*/  ISETP.LT.U32.AND P2, PT, R3, -0x2, PT ;  /* 0xfffffffe0300780c */ /* 0x000fda0003f41070 */
[----:B------:R-:W-:Y:S05]  /*53c0*/  @P1 BRA P2, `(.L_x_202) ;  /* 0x0000000000a81947 */ /* 0x000fea0001000000 */
[----:B0-----:R-:W-:-:S04]  /*53d0*/  LOP3.LUT R4, R33, 0xf, RZ, 0xc0, !PT ;  /* 0x0000000f21047812 */ /* 0x001fc800078ec0ff */
[C---:B------:R-:W-:Y:S01]  /*53e0*/  ISETP.NE.AND P1, PT, R4.reuse, 0xf, PT ;  /* 0x0000000f0400780c */ /* 0x040fe20003f25270 */
[----:B------:R-:W-:-:S03]  /*53f0*/  VIADD R3, R4, 0xfffffffa ;  /* 0xfffffffa04037836 */ /* 0x000fc60000000000 */
[----:B------:R-:W-:Y:S02]  /*5400*/  ISETP.LT.U32.OR P1, PT, R4, 0xa, !P1 ;  /* 0x0000000a0400780c */ /* 0x000fe40004f21470 */
[----:B------:R-:W-:-:S13]  /*5410*/  ISETP.LT.U32.AND P2, PT, R3, -0x2, PT ;  /* 0xfffffffe0300780c */ /* 0x000fda0003f41070 */
[----:B------:R-:W-:Y:S05]  /*5420*/  @P1 BRA P2, `(.L_x_202) ;  /* 0x0000000000901947 */ /* 0x000fea0001000000 */
[----:B------:R-:W-:Y:S05]  /*5430*/  BREAK.RELIABLE B7 ;  /* 0x0000000000077942 */ /* 0x000fea0003800100 */
[----:B------:R-:W-:Y:S01]  /*5440*/  ISETP.GE.U32.AND P1, PT, R16, R33, PT ;  /* 0x000000211000720c */ /* 0x000fe20003f26070 */
[----:B------:R-:W-:-:S12]  /*5450*/  BSSY.RECONVERGENT B6, `(.L_x_203) ;  /* 0x000001f000067945 */ /* 0x000fd80003800200 */
[----:B------:R-:W-:Y:S05]  /*5460*/  @!P0 BRA P1, `(.L_x_204) ;  /* 0x0000000000748947 */ /* 0x000fea0000800000 */
[----:B------:R-:W-:Y:S02]  /*5470*/  ISETP.NE.AND P0, PT, R4, 0x5, PT ;  /* 0x000000050400780c */ /* 0x000fe40003f05270 */
[----:B------:R-:W-:-:S13]  /*5480*/  ISETP.EQ.AND P1, PT, R0, 0x5, PT ;  /* 0x000000050000780c */ /* 0x000fda0003f22270 */
[----:B------:R-:W-:Y:S05]  /*5490*/  @!P0 BRA P1, `(.L_x_205) ;  /* 0x00000000001c8947 */ /* 0x000fea0000800000 */
[----:B------:R-:W-:Y:S02]  /*54a0*/  LOP3.LUT R3, R33, 0xe, RZ, 0xc0, !PT ;  /* 0x0000000e21037812 */ /* 0x000fe400078ec0ff */
[----:B------:R-:W-:Y:S02]  /*54b0*/  ISETP.NE.AND P0, PT, R4, 0x4, PT ;  /* 0x000000040400780c */ /* 0x000fe40003f05270 */
[----:B------:R-:W-:Y:S02]  /*54c0*/  ISETP.NE.AND P1, PT, R3, 0x4, PT ;  /* 0x000000040300780c */ /* 0x000fe40003f25270 */
[C---:B------:R-:W-:Y:S02]  /*54d0*/  ISETP.EQ.AND P0, PT, R0.reuse, 0x5, !P0 ;  /* 0x000000050000780c */ /* 0x040fe40004702270 */
[----:B------:R-:W-:-:S04]  /*54e0*/  ISETP.EQ.AND P1, PT, R0, 0x4, !P1 ;  /* 0x000000040000780c */ /* 0x000fc80004f22270 */
[----:B------:R-:W-:-:S13]  /*54f0*/  PLOP3.LUT P0, PT, P0, P1, PT, 0xf8, 0x8f ;  /* 0x00000000008f781c */ /* 0x000fda0000703f70 */
[----:B------:R-:W-:Y:S05]  /*5500*/  @!P0 BRA `(.L_x_206) ;  /* 0x00000000000c8947 */ /* 0x000fea0003800000 */
.L_x_205:
[----:B------:R-:W-:-:S05]  /*5510*/  IADD3 R2, P0, PT, R2, 0x1, RZ ;  /* 0x0000000102027810 */ /* 0x000fca0007f1e0ff */
[----:B------:R-:W-:Y:S01]  /*5520*/  IMAD.X R17, RZ, RZ, R17, P0 ;  /* 0x000000ffff117224 */ /* 0x000fe200000e0611 */
[----:B------:R-:W-:Y:S07]  /*5530*/  BRA `(.L_x_204) ;  /* 0x0000000000407947 */ /* 0x000fee0003800000 */
.L_x_206:
[----:B------:R-:W-:-:S05]  /*5540*/  IMAD.MOV.U32 R3, RZ, RZ, 0x1 ;  /* 0x00000001ff037424 */ /* 0x000fca00078e00ff */
[----:B------:R-:W2:Y:S02]  /*5550*/  ATOM.E.ADD.STRONG.GPU PT, R5, desc[UR36][R18.64], R3 ;  /* 0x800000031205798a */ /* 0x000ea400081ef124 */
[----:B--2---:R-:W-:-:S13]  /*5560*/  ISETP.GT.U32.AND P0, PT, R5, 0xfe, PT ;  /* 0x000000fe0500780c */ /* 0x004fda0003f04070 */
[----:B------:R-:W-:-:S04]  /*5570*/  @!P0 IMAD.WIDE.U32 R4, R5, 0x8, R18 ;  /* 0x0000000805048825 */ /* 0x000fc800078e0012 */
[----:B------:R-:W-:Y:S02]  /*5580*/  @!P0 IMAD.MOV.U32 R6, RZ, RZ, R16 ;  /* 0x000000ffff068224 */ /* 0x000fe400078e0010 */
[----:B------:R-:W-:-:S05]  /*5590*/  @!P0 IMAD.MOV.U32 R7, RZ, RZ, R33 ;  /* 0x000000ffff078224 */ /* 0x000fca00078e0021 */
        /* <DEDUP_REMOVED lines=10> */
.L_x_204:
[----:B------:R-:W-:Y:S05]  /*5640*/  BSYNC.RECONVERGENT B6 ;  /* 0x0000000000067941 */ /* 0x000fea0003800200 */
.L_x_203:
[----:B------:R2:W-:Y:S01]  /*5650*/  ATOM.E.EXCH.STRONG.GPU PT, RZ, desc[UR36][R22.64], RZ ;  /* 0x800000ff16ff798a */ /* 0x0005e2000c1ef124 */
[----:B------:R-:W-:Y:S05]  /*5660*/  BRA `(.L_x_178) ;  /* 0x0000000000087947 */ /* 0x000fea0003800000 */
.L_x_202:
[----:B------:R-:W-:Y:S05]  /*5670*/  BSYNC.RELIABLE B7 ;  /* 0x0000000000077941 */ /* 0x000fea0003800100 */
.L_x_201:
[----:B------:R3:W-:Y:S02]  /*5680*/  ATOM.E.EXCH.STRONG.GPU PT, RZ, desc[UR36][R22.64], RZ ;  /* 0x800000ff16ff798a */ /* 0x0007e4000c1ef124 */
.L_x_178:
[----:B------:R-:W-:Y:S05]  /*5690*/  BSYNC B8 ;  /* 0x0000000000087941 */ /* 0x000fea0003800000 */
.L_x_177:
[----:B------:R-:W5:Y:S08]  /*56a0*/  MATCH.ANY R3, R24 ;  /* 0x00000000180373a1 */ /* 0x000f7000000e8000 */
[----:B------:R-:W0:Y:S01]  /*56b0*/  REDUX.OR UR4, R24 ;  /* 0x00000000180473c4 */ /* 0x000e220000004000 */
[----:B------:R-:W-:Y:S02]  /*56c0*/  VOTEU.ANY UR5, UPT, PT ;  /* 0x0000000000057886 */ /* 0x000fe400038e0100 */
[----:B-----5:R-:W-:-:S13]  /*56d0*/  LOP3.LUT P0, RZ, R24, UR5, R3, 0x40, !PT ;  /* 0x0000000518ff7c12 */ /* 0x020fda000f804003 */
[----:B0-----:R-:W-:Y:S05]  /*56e0*/  @!P0 BRA.DIV UR4, `(.L_x_207) ;  /* 0x0000000e04388947 */ /* 0x001fea000b800000 */
[----:B------:R-:W-:Y:S01]  /*56f0*/  NOP ;  /* 0x0000000000007918 */ /* 0x000fe20000000000 */
.L_x_279:
[----:B------:R-:W-:-:S13]  /*5700*/  ISETP.NE.AND P0, PT, R36, RZ, PT ;  /* 0x000000ff2400720c */ /* 0x000fda0003f05270 */
[----:B------:R-:W-:Y:S05]  /*5710*/  @P0 BRA `(.L_x_208) ;  /* 0xffffffa800ec0947 */ /* 0x000fea000383ffff */
[----:B------:R-:W-:Y:S05]  /*5720*/  BSYNC B11 ;  /* 0x00000000000b7941 */ /* 0x000fea0003800000 */
.L_x_96:
[----:B------:R-:W0:Y:S02]  /*5730*/  LDC.64 R18, c[0x0][0x380] ;  /* 0x0000e000ff127b82 */ /* 0x000e240000000a00 */
[----:B0-----:R-:W5:Y:S02]  /*5740*/  LDG.E.64 R18, desc[UR36][R18.64] ;  /* 0x0000002412127981 */ /* 0x001f64000c1e1b00 */
.L_x_95:
[----:B------:R-:W0:Y:S01]  /*5750*/  LDCU UR6, c[0x0][0x394] ;  /* 0x00007280ff0677ac */ /* 0x000e220008000800 */
[----:B-1----:R-:W1:Y:S01]  /*5760*/  S2R R7, SR_TID.X ;  /* 0x0000000000077919 */ /* 0x002e620000002100 */
[----:B-----5:R-:W-:Y:S01]  /*5770*/  IMAD.WIDE.U32 R14, R29, 0x8, R18 ;  /* 0x000000081d0e7825 */ /* 0x020fe200078e0012 */
[----:B0-----:R-:W-:-:S04]  /*5780*/  UIMAD.WIDE.U32 UR4, UR6, 0x24924925, URZ ;  /* 0x24924925060478a5 */ /* 0x001fc8000f8e00ff */
[----:B------:R-:W-:-:S04]  /*5790*/  UIADD3 UR4, UPT, UPT, -UR5, UR6, URZ ;  /* 0x0000000605047290 */ /* 0x000fc8000fffe1ff */
[----:B------:R-:W-:-:S03]  /*57a0*/  ULEA.HI UR4, UR4, UR5, URZ, 0x1f ;  /* 0x0000000504047291 */ /* 0x000fc6000f8ff8ff */
[----:B------:R-:W0:Y:S01]  /*57b0*/  LDCU.U8 UR5, c[0x0][0x398] ;  /* 0x00007300ff0577ac */ /* 0x000e220008000000 */
[----:B------:R-:W-:Y:S01]  /*57c0*/  USHF.R.U32.HI UR4, URZ, 0x2, UR4 ;  /* 0x00000002ff047899 */ /* 0x000fe20008011604 */
[----:B-1----:R-:W-:-:S03]  /*57d0*/  SHF.R.U32.HI R0, RZ, 0x2, R7 ;  /* 0x00000002ff007819 */ /* 0x002fc60000011607 */
[----:B------:R-:W-:-:S04]  /*57e0*/  UIMAD UR4, UR4, -0x7, UR6 ;  /* 0xfffffff9040478a4 */ /* 0x000fc8000f8e0206 */
[----:B------:R-:W-:-:S06]  /*57f0*/  UIADD3 UR6, UPT, UPT, -UR4, 0x6, URZ ;  /* 0x0000000604067890 */ /* 0x000fcc000fffe1ff */
[----:B------:R-:W-:Y:S01]  /*5800*/  SHF.R.U32.HI R0, RZ, UR6, R0 ;  /* 0x00000006ff007c19 */ /* 0x000fe20008011600 */
[----:B0-----:R-:W-:-:S03]  /*5810*/  UPRMT UR5, UR5, 0x8880, URZ ;  /* 0x0000888005057896 */ /* 0x001fc600080000ff */
[C---:B------:R-:W-:Y:S01]  /*5820*/  LOP3.LUT R3, R0.reuse, 0x1, RZ, 0xc0, !PT ;  /* 0x0000000100037812 */ /* 0x040fe200078ec0ff */
[----:B------:R-:W-:-:S03]  /*5830*/  IMAD.SHL.U32 R0, R0, 0x4, RZ ;  /* 0x0000000400007824 */ /* 0x000fc600078e00ff */
[----:B------:R-:W-:Y:S01]  /*5840*/  ISETP.NE.U32.AND P0, PT, R3, 0x1, PT ;  /* 0x000000010300780c */ /* 0x000fe20003f05070 */
[----:B------:R-:W-:Y:S01]  /*5850*/  IMAD.MOV.U32 R3, RZ, RZ, 0x40 ;  /* 0x00000040ff037424 */ /* 0x000fe200078e00ff */
[----:B------:R-:W-:-:S04]  /*5860*/  LOP3.LUT R0, R0, 0x4, RZ, 0xc0, !PT ;  /* 0x0000000400007812 */ /* 0x000fc800078ec0ff */
[----:B------:R-:W-:Y:S01]  /*5870*/  SHF.R.U32.HI R3, RZ, UR4, R3 ;  /* 0x00000004ff037c19 */ /* 0x000fe20008011603 */
[----:B------:R-:W-:-:S06]  /*5880*/  UMOV UR4, UR5 ;  /* 0x0000000500047c82 */ /* 0x000fcc0008000000 */
[----:B------:R-:W-:Y:S01]  /*5890*/  @!P0 IMAD.MOV R3, RZ, RZ, -R3 ;  /* 0x000000ffff038224 */ /* 0x000fe200078e0a03 */
[----:B------:R-:W-:-:S03]  /*58a0*/  ISETP.NE.AND P0, PT, RZ, UR4, PT ;  /* 0x00000004ff007c0c */ /* 0x000fc6000bf05270 */
[----:B------:R-:W-:-:S04]  /*58b0*/  IMAD.IADD R3, R34, 0x1, R3 ;  /* 0x0000000122037824 */ /* 0x000fc800078e0203 */
[----:B------:R-:W-:-:S05]  /*58c0*/  IMAD.SHL.U32 R4, R3, 0x80, RZ ;  /* 0x0000008003047824 */ /* 0x000fca00078e00ff */
[----:B------:R-:W-:Y:S01]  /*58d0*/  LOP3.LUT R5, R4, 0x3f80, RZ, 0xc0, !PT ;  /* 0x00003f8004057812 */ /* 0x000fe200078ec0ff */
[----:B------:R-:W-:-:S04]  /*58e0*/  @P0 IMAD.MOV.U32 R4, RZ, RZ, RZ ;  /* 0x000000ffff040224 */ /* 0x000fc800078e00ff */
[----:B------:R-:W-:Y:S01]  /*58f0*/  @P0 IMAD.HI.U32 R3, R3, 0x2000000, R4 ;  /* 0x0200000003030827 */ /* 0x000fe200078e0004 */
[----:B------:R-:W-:-:S03]  /*5900*/  IADD3 R26, P0, PT, R14, 0x8, RZ ;  /* 0x000000080e1a7810 */ /* 0x000fc60007f1e0ff */
[----:B------:R-:W-:Y:S01]  /*5910*/  IMAD.SHL.U32 R13, R3, 0x100, RZ ;  /* 0x00000100030d7824 */ /* 0x000fe200078e00ff */
[----:B------:R-:W-:Y:S01]  /*5920*/  LOP3.LUT R3, R0, 0x3, R7, 0xf8, !PT ;  /* 0x0000000300037812 */ /* 0x000fe200078ef807 */
[----:B------:R-:W-:Y:S01]  /*5930*/  IMAD.X R27, RZ, RZ, R15, P0 ;  /* 0x000000ffff1b7224 */ /* 0x000fe200000e060f */
[----:B------:R-:W-:Y:S01]  /*5940*/  MOV R0, 0x5990 ;  /* 0x0000599000007802 */ /* 0x000fe20000000f00 */
[----:B------:R-:W-:-:S03]  /*5950*/  IMAD.WIDE.U32 R12, R13, 0x8, R18 ;  /* 0x000000080d0c7825 */ /* 0x000fc600078e0012 */
[----:B------:R-:W-:-:S05]  /*5960*/  IADD3 R31, P1, PT, R12, 0x8, RZ ;  /* 0x000000080c1f7810 */ /* 0x000fca0007f3e0ff */
[----:B------:R-:W-:-:S08]  /*5970*/  IMAD.X R36, RZ, RZ, R13, P1 ;  /* 0x000000ffff247224 */ /* 0x000fd000008e060d */
[----:B--234-:R-:W-:Y:S05]  /*5980*/  CALL.REL.NOINC `($global_rewrite$_Z5splitjPyS_S_S_y) ;  /* 0x0000000800ac7944 */ /* 0x01cfea0003c00000 */
[----:B------:R-:W-:-:S04]  /*5990*/  ISETP.NE.U32.AND P0, PT, R2, RZ, PT ;  /* 0x000000ff0200720c */ /* 0x000fc80003f05070 */
[----:B------:R-:W-:-:S13]  /*59a0*/  ISETP.NE.AND.EX P0, PT, R17, RZ, PT, P0 ;  /* 0x000000ff1100720c */ /* 0x000fda0003f05300 */
[----:B------:R-:W-:Y:S05]  /*59b0*/  @!P0 EXIT ;  /* 0x000000000000894d */ /* 0x000fea0003800000 */
[----:B------:R-:W0:Y:S01]  /*59c0*/  LDCU.64 UR4, c[0x0][0x380] ;  /* 0x00007000ff0477ac */ /* 0x000e220008000a00 */
[----:B------:R-:W-:Y:S01]  /*59d0*/  IMAD.MOV.U32 R3, RZ, RZ, R17 ;  /* 0x000000ffff037224 */ /* 0x000fe200078e0011 */
[----:B0-----:R-:W-:-:S04]  /*59e0*/  UIADD3 UR4, UP0, UPT, UR4, 0x20, URZ ;  /* 0x0000002004047890 */ /* 0x001fc8000ff1e0ff */
[----:B------:R-:W-:Y:S02]  /*59f0*/  UIADD3.X UR5, UPT, UPT, URZ, UR5, URZ, UP0, !UPT ;  /* 0x00000005ff057290 */ /* 0x000fe400087fe4ff */
[----:B------:R-:W-:-:S04]  /*5a00*/  IMAD.U32 R4, RZ, RZ, UR4 ;  /* 0x00000004ff047e24 */ /* 0x000fc8000f8e00ff */
[----:B------:R-:W-:-:S05]  /*5a10*/  IMAD.U32 R5, RZ, RZ, UR5 ;  /* 0x00000005ff057e24 */ /* 0x000fca000f8e00ff */
[----:B------:R-:W-:Y:S01]  /*5a20*/  REDG.E.ADD.64.STRONG.GPU desc[UR36][R4.64], R2 ;  /* 0x000000020400798e */ /* 0x000fe2000c12e524 */
[----:B------:R-:W-:Y:S05]  /*5a30*/  EXIT ;  /* 0x000000000000794d */ /* 0x000fea0003800000 */
.L_x_97:
[----:B------:R-:W-:Y:S01]  /*5a40*/  BSSY B0, `(.L_x_209) ;  /* 0x0000004000007945 */ /* 0x000fe20003800000 */
[----:B-----5:R-:W-:Y:S05]  /*5a50*/  WARPSYNC.COLLECTIVE R15, `(.L_x_210) ;  /* 0x000000000f087348 */ /* 0x020fea0003c00000 */
[----:B------:R-:W-:Y:S01]  /*5a60*/  NOP ;  /* 0x0000000000007918 */ /* 0x000fe20000000000 */
[----:B-----5:R-:W-:Y:S05]  /*5a70*/  ENDCOLLECTIVE ;  /* 0x000000000000791b */ /* 0x020fea0003800000 */
.L_x_210:
[----:B------:R-:W-:Y:S05]  /*5a80*/  BSYNC B0 ;  /* 0x0000000000007941 */ /* 0x000fea0003800000 */
.L_x_209:
[----:B------:R0:W-:Y:S01]  /*5a90*/  @!P0 ST.E.64 desc[UR36][R4.64+0x8], RZ ;  /* 0x000008ff04008985 */ /* 0x0001e2000c101b24 */
[----:B------:R-:W-:Y:S03]  /*5aa0*/  BSSY B0, `(.L_x_211) ;  /* 0x0000006000007945 */ /* 0x000fe60003800000 */
[----:B------:R0:W-:Y:S01]  /*5ab0*/  @!P0 ST.E desc[UR36][R18.64], R3 ;  /* 0x0000000312008985 */ /* 0x0001e2000c101924 */
[----:B------:R-:W-:-:S13]  /*5ac0*/  ISETP.GE.U32.AND P0, PT, R42, 0x2, PT ;  /* 0x000000022a00780c */ /* 0x000fda0003f06070 */
[----:B0-----:R-:W-:Y:S05]  /*5ad0*/  WARPSYNC.COLLECTIVE R15, `(.L_x_212) ;  /* 0x000000000f087348 */ /* 0x001fea0003c00000 */
[----:B------:R-:W-:Y:S01]  /*5ae0*/  NOP ;  /* 0x0000000000007918 */ /* 0x000fe20000000000 */
[----:B0-----:R-:W-:Y:S05]  /*5af0*/  ENDCOLLECTIVE ;  /* 0x000000000000791b */ /* 0x001fea0003800000 */
.L_x_212:
[----:B------:R-:W-:Y:S05]  /*5b00*/  BSYNC B0 ;  /* 0x0000000000007941 */ /* 0x000fea0003800000 */
.L_x_211:
[----:B------:R-:W-:Y:S05]  /*5b10*/  BRA `(.L_x_213) ;  /* 0xffffffa800547947 */ /* 0x000fea000383ffff */
.L_x_102:
[----:B------:R-:W-:Y:S01]  /*5b20*/  BSSY B1, `(.L_x_214) ;  /* 0x0000004000017945 */ /* 0x000fe20003800000 */
[----:B------:R-:W-:Y:S05]  /*5b30*/  WARPSYNC.COLLECTIVE R15, `(.L_x_215) ;  /* 0x000000000f087348 */ /* 0x000fea0003c00000 */
[----:B------:R-:W-:Y:S01]  /*5b40*/  VOTE.ALL P6, P5 ;  /* 0x0000000000ff7806 */ /* 0x000fe200028c0000 */
[----:B------:R-:W-:-:S12]  /*5b50*/  ENDCOLLECTIVE ;  /* 0x000000000000791b */ /* 0x000fd80003800000 */
.L_x_215:
[----:B------:R-:W-:Y:S05]  /*5b60*/  BSYNC B1 ;  /* 0x0000000000017941 */ /* 0x000fea0003800000 */
.L_x_214:
[----:B------:R-:W-:Y:S05]  /*5b70*/  BRA `(.L_x_216) ;  /* 0xffffffac00947947 */ /* 0x000fea000383ffff */
.L_x_104:
[----:B------:R-:W-:Y:S01]  /*5b80*/  BSSY B1, `(.L_x_217) ;  /* 0x0000004000017945 */ /* 0x000fe20003800000 */
[----:B------:R-:W-:Y:S05]  /*5b90*/  WARPSYNC.COLLECTIVE R15, `(.L_x_218) ;  /* 0x000000000f087348 */ /* 0x000fea0003c00000 */
[----:B------:R-:W-:Y:S01]  /*5ba0*/  VOTE.ALL P6, P5 ;  /* 0x0000000000ff7806 */ /* 0x000fe200028c0000 */
[----:B------:R-:W-:-:S12]  /*5bb0*/  ENDCOLLECTIVE ;  /* 0x000000000000791b */ /* 0x000fd80003800000 */
.L_x_218:
[----:B------:R-:W-:Y:S05]  /*5bc0*/  BSYNC B1 ;  /* 0x0000000000017941 */ /* 0x000fea0003800000 */
.L_x_217:
[----:B------:R-:W-:Y:S05]  /*5bd0*/  BRA `(.L_x_219) ;  /* 0xffffffac00cc7947 */ /* 0x000fea000383ffff */
.L_x_105:
[----:B------:R-:W-:Y:S01]  /*5be0*/  BSSY B1, `(.L_x_220) ;  /* 0x0000004000017945 */ /* 0x000fe20003800000 */
[----:B------:R-:W-:Y:S05]  /*5bf0*/  WARPSYNC.COLLECTIVE R15, `(.L_x_221) ;  /* 0x000000000f087348 */ /* 0x000fea0003c00000 */
[----:B------:R-:W-:Y:S01]  /*5c00*/  VOTE.ALL P6, P5 ;  /* 0x0000000000ff7806 */ /* 0x000fe200028c0000 */
[----:B------:R-:W-:-:S12]  /*5c10*/  ENDCOLLECTIVE ;  /* 0x000000000000791b */ /* 0x000fd80003800000 */
.L_x_221:
[----:B------:R-:W-:Y:S05]  /*5c20*/  BSYNC B1 ;  /* 0x0000000000017941 */ /* 0x000fea0003800000 */
.L_x_220:
[----:B------:R-:W-:Y:S05]  /*5c30*/  BRA `(.L_x_222) ;  /* 0xffffffb000007947 */ /* 0x000fea000383ffff */
.L_x_106:
[----:B------:R-:W-:Y:S01]  /*5c40*/  BSSY B1, `(.L_x_223) ;  /* 0x0000004000017945 */ /* 0x000fe20003800000 */
[----:B------:R-:W-:Y:S05]  /*5c50*/  WARPSYNC.COLLECTIVE R15, `(.L_x_224) ;  /* 0x000000000f087348 */ /* 0x000fea0003c00000 */
[----:B------:R-:W-:Y:S01]  /*5c60*/  VOTE.ALL P6, P5 ;  /* 0x0000000000ff7806 */ /* 0x000fe200028c0000 */
[----:B------:R-:W-:-:S12]  /*5c70*/  ENDCOLLECTIVE ;  /* 0x000000000000791b */ /* 0x000fd80003800000 */
.L_x_224:
[----:B------:R-:W-:Y:S05]  /*5c80*/  BSYNC B1 ;  /* 0x0000000000017941 */ /* 0x000fea0003800000 */
.L_x_223:
[----:B------:R-:W-:Y:S05]  /*5c90*/  BRA `(.L_x_225) ;  /* 0xffffffb000347947 */ /* 0x000fea000383ffff */
.L_x_107:
[----:B------:R-:W-:Y:S01]  /*5ca0*/  BSSY B1, `(.L_x_226) ;  /* 0x0000004000017945 */ /* 0x000fe20003800000 */
[----:B------:R-:W-:Y:S05]  /*5cb0*/  WARPSYNC.COLLECTIVE R15, `(.L_x_227) ;  /* 0x000000000f087348 */ /* 0x000fea0003c00000 */
[----:B------:R-:W-:Y:S01]  /*5cc0*/  VOTE.ALL P6, P5 ;  /* 0x0000000000ff7806 */ /* 0x000fe200028c0000 */
[----:B------:R-:W-:-:S12]  /*5cd0*/  ENDCOLLECTIVE ;  /* 0x000000000000791b */ /* 0x000fd80003800000 */
.L_x_227:
[----:B------:R-:W-:Y:S05]  /*5ce0*/  BSYNC B1 ;  /* 0x0000000000017941 */ /* 0x000fea0003800000 */
.L_x_226:
[----:B------:R-:W-:Y:S05]  /*5cf0*/  BRA `(.L_x_228) ;  /* 0xffffffb000687947 */ /* 0x000fea000383ffff */
.L_x_108:
[----:B------:R-:W-:Y:S01]  /*5d00*/  BSSY B1, `(.L_x_229) ;  /* 0x0000004000017945 */ /* 0x000fe20003800000 */
[----:B------:R-:W-:Y:S05]  /*5d10*/  WARPSYNC.COLLECTIVE R15, `(.L_x_230) ;  /* 0x000000000f087348 */ /* 0x000fea0003c00000 */
[----:B------:R-:W-:Y:S01]  /*5d20*/  VOTE.ALL P6, P5 ;  /* 0x0000000000ff7806 */ /* 0x000fe200028c0000 */
[----:B------:R-:W-:-:S12]  /*5d30*/  ENDCOLLECTIVE ;  /* 0x000000000000791b */ /* 0x000fd80003800000 */
.L_x_230:
[----:B------:R-:W-:Y:S05]  /*5d40*/  BSYNC B1 ;  /* 0x0000000000017941 */ /* 0x000fea0003800000 */
.L_x_229:
[----:B------:R-:W-:Y:S05]  /*5d50*/  BRA `(.L_x_231) ;  /* 0xffffffb0009c7947 */ /* 0x000fea000383ffff */
.L_x_109:
[----:B------:R-:W-:Y:S01]  /*5d60*/  BSSY B1, `(.L_x_232) ;  /* 0x0000004000017945 */ /* 0x000fe20003800000 */
[----:B------:R-:W-:Y:S05]  /*5d70*/  WARPSYNC.COLLECTIVE R15, `(.L_x_233) ;  /* 0x000000000f087348 */ /* 0x000fea0003c00000 */
[----:B------:R-:W-:Y:S01]  /*5d80*/  VOTE.ALL P6, P5 ;  /* 0x0000000000ff7806 */ /* 0x000fe200028c0000 */
[----:B------:R-:W-:-:S12]  /*5d90*/  ENDCOLLECTIVE ;  /* 0x000000000000791b */ /* 0x000fd80003800000 */
.L_x_233:
[----:B------:R-:W-:Y:S05]  /*5da0*/  BSYNC B1 ;  /* 0x0000000000017941 */ /* 0x000fea0003800000 */
.L_x_232:
[----:B------:R-:W-:Y:S05]  /*5db0*/  BRA `(.L_x_234) ;  /* 0xffffffb000d07947 */ /* 0x000fea000383ffff */
.L_x_110:
[----:B------:R-:W-:Y:S01]  /*5dc0*/  BSSY B1, `(.L_x_235) ;  /* 0x0000004000017945 */ /* 0x000fe20003800000 */
[----:B------:R-:W-:Y:S05]  /*5dd0*/  WARPSYNC.COLLECTIVE R15, `(.L_x_236) ;  /* 0x000000000f087348 */ /* 0x000fea0003c00000 */
[----:B------:R-:W-:Y:S01]  /*5de0*/  VOTE.ALL P6, P5 ;  /* 0x0000000000ff7806 */ /* 0x000fe200028c0000 */
[----:B------:R-:W-:-:S12]  /*5df0*/  ENDCOLLECTIVE ;  /* 0x000000000000791b */ /* 0x000fd80003800000 */
.L_x_236:
[----:B------:R-:W-:Y:S05]  /*5e00*/  BSYNC B1 ;  /* 0x0000000000017941 */ /* 0x000fea0003800000 */
.L_x_235:
[----:B------:R-:W-:Y:S05]  /*5e10*/  BRA `(.L_x_237) ;  /* 0xffffffb400047947 */ /* 0x000fea000383ffff */
.L_x_144:
[----:B------:R-:W-:Y:S01]  /*5e20*/  BSSY B1, `(.L_x_238) ;  /* 0x0000004000017945 */ /* 0x000fe20003800000 */
[----:B------:R-:W-:Y:S05]  /*5e30*/  WARPSYNC.COLLECTIVE R15, `(.L_x_239) ;  /* 0x000000000f087348 */ /* 0x000fea0003c00000 */
[----:B------:R-:W-:Y:S01]  /*5e40*/  VOTE.ALL P6, P5 ;  /* 0x0000000000ff7806 */ /* 0x000fe200028c0000 */
[----:B------:R-:W-:-:S12]  /*5e50*/  ENDCOLLECTIVE ;  /* 0x000000000000791b */ /* 0x000fd80003800000 */
.L_x_239:
[----:B------:R-:W-:Y:S05]  /*5e60*/  BSYNC B1 ;  /* 0x0000000000017941 */ /* 0x000fea0003800000 */
.L_x_238:
[----:B------:R-:W-:Y:S01]  /*5e70*/  PLOP3.LUT P5, PT, P6, PT, PT, 0x80, 0x8 ;  /* 0x000000000008781c */ /* 0x000fe200037af070 */
[----:B------:R-:W-:-:S12]  /*5e80*/  BRA `(.L_x_240) ;  /* 0xffffffd000787947 */ /* 0x000fd8000383ffff */
.L_x_146:
[----:B------:R-:W-:Y:S01]  /*5e90*/  BSSY B1, `(.L_x_241) ;  /* 0x0000004000017945 */ /* 0x000fe20003800000 */
[----:B------:R-:W-:Y:S05]  /*5ea0*/  WARPSYNC.COLLECTIVE R15, `(.L_x_242) ;  /* 0x000000000f087348 */ /* 0x000fea0003c00000 */
[----:B------:R-:W-:Y:S01]  /*5eb0*/  VOTE.ALL P6, P5 ;  /* 0x0000000000ff7806 */ /* 0x000fe200028c0000 */
[----:B------:R-:W-:-:S12]  /*5ec0*/  ENDCOLLECTIVE ;  /* 0x000000000000791b */ /* 0x000fd80003800000 */
.L_x_242:
[----:B------:R-:W-:Y:S05]  /*5ed0*/  BSYNC B1 ;  /* 0x0000000000017941 */ /* 0x000fea0003800000 */
.L_x_241:
[----:B------:R-:W-:Y:S01]  /*5ee0*/  PLOP3.LUT P5, PT, P6, PT, PT, 0x80, 0x8 ;  /* 0x000000000008781c */ /* 0x000fe200037af070 */
[----:B------:R-:W-:-:S12]  /*5ef0*/  BRA `(.L_x_243) ;  /* 0xffffffd000ac7947 */ /* 0x000fd8000383ffff */
.L_x_147:
[----:B------:R-:W-:Y:S01]  /*5f00*/  BSSY B1, `(.L_x_244) ;  /* 0x0000004000017945 */ /* 0x000fe20003800000 */
[----:B------:R-:W-:Y:S05]  /*5f10*/  WARPSYNC.COLLECTIVE R15, `(.L_x_245) ;  /* 0x000000000f087348 */ /* 0x000fea0003c00000 */
[----:B------:R-:W-:Y:S01]  /*5f20*/  VOTE.ALL P6, P5 ;  /* 0x0000000000ff7806 */ /* 0x000fe200028c0000 */
[----:B------:R-:W-:-:S12]  /*5f30*/  ENDCOLLECTIVE ;  /* 0x000000000000791b */ /* 0x000fd80003800000 */
.L_x_245:
[----:B------:R-:W-:Y:S05]  /*5f40*/  BSYNC B1 ;  /* 0x0000000000017941 */ /* 0x000fea0003800000 */
.L_x_244:
[----:B------:R-:W-:Y:S01]  /*5f50*/  PLOP3.LUT P5, PT, P6, PT, PT, 0x80, 0x8 ;  /* 0x000000000008781c */ /* 0x000fe200037af070 */
[----:B------:R-:W-:-:S12]  /*5f60*/  BRA `(.L_x_246) ;  /* 0xffffffd000dc7947 */ /* 0x000fd8000383ffff */
.L_x_148:
[----:B------:R-:W-:Y:S01]  /*5f70*/  BSSY B1, `(.L_x_247) ;  /* 0x0000004000017945 */ /* 0x000fe20003800000 */
[----:B------:R-:W-:Y:S05]  /*5f80*/  WARPSYNC.COLLECTIVE R15, `(.L_x_248) ;  /* 0x000000000f087348 */ /* 0x000fea0003c00000 */
[----:B------:R-:W-:Y:S01]  /*5f90*/  VOTE.ALL P6, P5 ;  /* 0x0000000000ff7806 */ /* 0x000fe200028c0000 */
[----:B------:R-:W-:-:S12]  /*5fa0*/  ENDCOLLECTIVE ;  /* 0x000000000000791b */ /* 0x000fd80003800000 */
.L_x_248:
[----:B------:R-:W-:Y:S05]  /*5fb0*/  BSYNC B1 ;  /* 0x0000000000017941 */ /* 0x000fea0003800000 */
.L_x_247:
[----:B------:R-:W-:Y:S01]  /*5fc0*/  PLOP3.LUT P5, PT, P6, PT, PT, 0x80, 0x8 ;  /* 0x000000000008781c */ /* 0x000fe200037af070 */
[----:B------:R-:W-:-:S12]  /*5fd0*/  BRA `(.L_x_249) ;  /* 0xffffffd4000c7947 */ /* 0x000fd8000383ffff */
.L_x_149:
[----:B------:R-:W-:Y:S01]  /*5fe0*/  BSSY B1, `(.L_x_250) ;  /* 0x0000004000017945 */ /* 0x000fe20003800000 */
[----:B------:R-:W-:Y:S05]  /*5ff0*/  WARPSYNC.COLLECTIVE R15, `(.L_x_251) ;  /* 0x000000000f087348 */ /* 0x000fea0003c00000 */
[----:B------:R-:W-:Y:S01]  /*6000*/  VOTE.ALL P6, P5 ;  /* 0x0000000000ff7806 */ /* 0x000fe200028c0000 */
[----:B------:R-:W-:-:S12]  /*6010*/  ENDCOLLECTIVE ;  /* 0x000000000000791b */ /* 0x000fd80003800000 */
.L_x_251:
[----:B------:R-:W-:Y:S05]  /*6020*/  BSYNC B1 ;  /* 0x0000000000017941 */ /* 0x000fea0003800000 */
.L_x_250:
[----:B------:R-:W-:Y:S01]  /*6030*/  PLOP3.LUT P5, PT, P6, PT, PT, 0x80, 0x8 ;  /* 0x000000000008781c */ /* 0x000fe200037af070 */
[----:B------:R-:W-:-:S12]  /*6040*/  BRA `(.L_x_252) ;  /* 0xffffffd4003c7947 */ /* 0x000fd8000383ffff */
.L_x_150:
[----:B------:R-:W-:Y:S01]  /*6050*/  BSSY B1, `(.L_x_253) ;  /* 0x0000004000017945 */ /* 0x000fe20003800000 */
[----:B------:R-:W-:Y:S05]  /*6060*/  WARPSYNC.COLLECTIVE R15, `(.L_x_254) ;  /* 0x000000000f087348 */ /* 0x000fea0003c00000 */
[----:B------:R-:W-:Y:S01]  /*6070*/  VOTE.ALL P6, P5 ;  /* 0x0000000000ff7806 */ /* 0x000fe200028c0000 */
[----:B------:R-:W-:-:S12]  /*6080*/  ENDCOLLECTIVE ;  /* 0x000000000000791b */ /* 0x000fd80003800000 */
.L_x_254:
[----:B------:R-:W-:Y:S05]  /*6090*/  BSYNC B1 ;  /* 0x0000000000017941 */ /* 0x000fea0003800000 */
.L_x_253:
[----:B------:R-:W-:Y:S01]  /*60a0*/  PLOP3.LUT P5, PT, P6, PT, PT, 0x80, 0x8 ;  /* 0x000000000008781c */ /* 0x000fe200037af070 */
[----:B------:R-:W-:-:S12]  /*60b0*/  BRA `(.L_x_255) ;  /* 0xffffffd4006c7947 */ /* 0x000fd8000383ffff */
.L_x_151:
[----:B------:R-:W-:Y:S01]  /*60c0*/  BSSY B1, `(.L_x_256) ;  /* 0x0000004000017945 */ /* 0x000fe20003800000 */
[----:B------:R-:W-:Y:S05]  /*60d0*/  WARPSYNC.COLLECTIVE R15, `(.L_x_257) ;  /* 0x000000000f087348 */ /* 0x000fea0003c00000 */
[----:B------:R-:W-:Y:S01]  /*60e0*/  VOTE.ALL P6, P5 ;  /* 0x0000000000ff7806 */ /* 0x000fe200028c0000 */
[----:B------:R-:W-:-:S12]  /*60f0*/  ENDCOLLECTIVE ;  /* 0x000000000000791b */ /* 0x000fd80003800000 */
.L_x_257:
[----:B------:R-:W-:Y:S05]  /*6100*/  BSYNC B1 ;  /* 0x0000000000017941 */ /* 0x000fea0003800000 */
.L_x_256:
[----:B------:R-:W-:Y:S01]  /*6110*/  PLOP3.LUT P5, PT, P6, PT, PT, 0x80, 0x8 ;  /* 0x000000000008781c */ /* 0x000fe200037af070 */
[----:B------:R-:W-:-:S12]  /*6120*/  BRA `(.L_x_258) ;  /* 0xffffffd4009c7947 */ /* 0x000fd8000383ffff */
.L_x_152:
[----:B------:R-:W-:Y:S01]  /*6130*/  BSSY B1, `(.L_x_259) ;  /* 0x0000004000017945 */ /* 0x000fe20003800000 */
[----:B------:R-:W-:Y:S05]  /*6140*/  WARPSYNC.COLLECTIVE R15, `(.L_x_260) ;  /* 0x000000000f087348 */ /* 0x000fea0003c00000 */
[----:B------:R-:W-:Y:S01]  /*6150*/  VOTE.ALL P6, P5 ;  /* 0x0000000000ff7806 */ /* 0x000fe200028c0000 */
[----:B------:R-:W-:-:S12]  /*6160*/  ENDCOLLECTIVE ;  /* 0x000000000000791b */ /* 0x000fd80003800000 */
.L_x_260:
[----:B------:R-:W-:Y:S05]  /*6170*/  BSYNC B1 ;  /* 0x0000000000017941 */ /* 0x000fea0003800000 */
.L_x_259:
[----:B------:R-:W-:Y:S01]  /*6180*/  PLOP3.LUT P5, PT, P6, PT, PT, 0x80, 0x8 ;  /* 0x000000000008781c */ /* 0x000fe200037af070 */
[----:B------:R-:W-:-:S12]  /*6190*/  BRA `(.L_x_261) ;  /* 0xffffffd400cc7947 */ /* 0x000fd8000383ffff */
.L_x_159:
[----:B------:R-:W-:Y:S01]  /*61a0*/  BSSY B0, `(.L_x_262) ;  /* 0x0000005000007945 */ /* 0x000fe20003800000 */
[----:B------:R-:W-:-:S07]  /*61b0*/  IMAD.MOV.U32 R15, RZ, RZ, R24 ;  /* 0x000000ffff0f7224 */ /* 0x000fce00078e0018 */
[----:B0-----:R-:W-:Y:S05]  /*61c0*/  WARPSYNC.COLLECTIVE R15, `(.L_x_263) ;  /* 0x000000000f087348 */ /* 0x001fea0003c00000 */
[----:B------:R-:W-:Y:S01]  /*61d0*/  NOP ;  /* 0x0000000000007918 */ /* 0x000fe20000000000 */
[----:B0-----:R-:W-:Y:S05]  /*61e0*/  ENDCOLLECTIVE ;  /* 0x000000000000791b */ /* 0x001fea0003800000 */
.L_x_263:
[----:B------:R-:W-:Y:S05]  /*61f0*/  BSYNC B0 ;  /* 0x0000000000007941 */ /* 0x000fea0003800000 */
.L_x_262:
[----:B------:R-:W-:Y:S05]  /*6200*/  BRA `(.L_x_264) ;  /* 0xffffffd800d87947 */ /* 0x000fea000383ffff */
.L_x_167:
[----:B------:R-:W-:Y:S01]  /*6210*/  BSSY B0, `(.L_x_265) ;  /* 0x0000005000007945 */ /* 0x000fe20003800000 */
[----:B------:R-:W-:-:S07]  /*6220*/  IMAD.MOV.U32 R15, RZ, RZ, R24 ;  /* 0x000000ffff0f7224 */ /* 0x000fce00078e0018 */
[----:B------:R-:W-:Y:S05]  /*6230*/  WARPSYNC.COLLECTIVE R15, `(.L_x_266) ;  /* 0x000000000f087348 */ /* 0x000fea0003c00000 */
[----:B------:R-:W-:Y:S01]  /*6240*/  NOP ;  /* 0x0000000000007918 */ /* 0x000fe20000000000 */
[----:B------:R-:W-:Y:S05]  /*6250*/  ENDCOLLECTIVE ;  /* 0x000000000000791b */ /* 0x000fea0003800000 */
.L_x_266:
[----:B------:R-:W-:Y:S05]  /*6260*/  BSYNC B0 ;  /* 0x0000000000007941 */ /* 0x000fea0003800000 */
.L_x_265:
[----:B------:R-:W-:Y:S05]  /*6270*/  BRA `(.L_x_267) ;  /* 0xffffffdc00d07947 */ /* 0x000fea000383ffff */
.L_x_170:
[----:B------:R-:W-:Y:S01]  /*6280*/  BSSY B0, `(.L_x_268) ;  /* 0x0000005000007945 */ /* 0x000fe20003800000 */
[----:B------:R-:W-:-:S07]  /*6290*/  IMAD.MOV.U32 R15, RZ, RZ, R24 ;  /* 0x000000ffff0f7224 */ /* 0x000fce00078e0018 */
[----:B------:R-:W-:Y:S05]  /*62a0*/  WARPSYNC.COLLECTIVE R15, `(.L_x_269) ;  /* 0x000000000f087348 */ /* 0x000fea0003c00000 */
[----:B------:R-:W-:Y:S01]  /*62b0*/  NOP ;  /* 0x0000000000007918 */ /* 0x000fe20000000000 */
[----:B------:R-:W-:Y:S05]  /*62c0*/  ENDCOLLECTIVE ;  /* 0x000000000000791b */ /* 0x000fea0003800000 */
.L_x_269:
[----:B------:R-:W-:Y:S05]  /*62d0*/  BSYNC B0 ;  /* 0x0000000000007941 */ /* 0x000fea0003800000 */
.L_x_268:
[----:B------:R-:W-:Y:S05]  /*62e0*/  BRA `(.L_x_270) ;  /* 0xffffffe000187947 */ /* 0x000fea000383ffff */
.L_x_173:
[----:B------:R-:W-:Y:S01]  /*62f0*/  BSSY B0, `(.L_x_271) ;  /* 0x0000005000007945 */ /* 0x000fe20003800000 */
[----:B------:R-:W-:-:S07]  /*6300*/  IMAD.MOV.U32 R15, RZ, RZ, R24 ;  /* 0x000000ffff0f7224 */ /* 0x000fce00078e0018 */
[----:B0-----:R-:W-:Y:S05]  /*6310*/  WARPSYNC.COLLECTIVE R15, `(.L_x_272) ;  /* 0x000000000f087348 */ /* 0x001fea0003c00000 */
[----:B------:R-:W-:Y:S01]  /*6320*/  NOP ;  /* 0x0000000000007918 */ /* 0x000fe20000000000 */
[----:B0-----:R-:W-:Y:S05]  /*6330*/  ENDCOLLECTIVE ;  /* 0x000000000000791b */ /* 0x001fea0003800000 */
.L_x_272:
[----:B------:R-:W-:Y:S05]  /*6340*/  BSYNC B0 ;  /* 0x0000000000007941 */ /* 0x000fea0003800000 */
.L_x_271:
[----:B------:R-:W-:Y:S05]  /*6350*/  BRA `(.L_x_273) ;  /* 0xffffffe000507947 */ /* 0x000fea000383ffff */
.L_x_176:
[----:B------:R-:W-:Y:S01]  /*6360*/  BSSY B0, `(.L_x_274) ;  /* 0x0000005000007945 */ /* 0x000fe20003800000 */
[----:B------:R-:W-:-:S07]  /*6370*/  IMAD.MOV.U32 R15, RZ, RZ, R24 ;  /* 0x000000ffff0f7224 */ /* 0x000fce00078e0018 */
[----:B01----:R-:W-:Y:S05]  /*6380*/  WARPSYNC.COLLECTIVE R15, `(.L_x_275) ;  /* 0x000000000f087348 */ /* 0x003fea0003c00000 */
[----:B------:R-:W-:Y:S01]  /*6390*/  NOP ;  /* 0x0000000000007918 */ /* 0x000fe20000000000 */
[----:B01----:R-:W-:Y:S05]  /*63a0*/  ENDCOLLECTIVE ;  /* 0x000000000000791b */ /* 0x003fea0003800000 */
.L_x_275:
[----:B------:R-:W-:Y:S05]  /*63b0*/  BSYNC B0 ;  /* 0x0000000000007941 */ /* 0x000fea0003800000 */
.L_x_274:
[----:B------:R-:W-:Y:S05]  /*63c0*/  BRA `(.L_x_276) ;  /* 0xffffffe0008c7947 */ /* 0x000fea000383ffff */
.L_x_207:
[----:B------:R-:W-:Y:S01]  /*63d0*/  BSSY B0, `(.L_x_277) ;  /* 0x0000005000007945 */ /* 0x000fe20003800000 */
[----:B------:R-:W-:-:S07]  /*63e0*/  IMAD.MOV.U32 R15, RZ, RZ, R24 ;  /* 0x000000ffff0f7224 */ /* 0x000fce00078e0018 */
[----:B-1234-:R-:W-:Y:S05]  /*63f0*/  WARPSYNC.COLLECTIVE R15, `(.L_x_278) ;  /* 0x000000000f087348 */ /* 0x01efea0003c00000 */
[----:B------:R-:W-:Y:S01]  /*6400*/  NOP ;  /* 0x0000000000007918 */ /* 0x000fe20000000000 */
[----:B-1234-:R-:W-:Y:S05]  /*6410*/  ENDCOLLECTIVE ;  /* 0x000000000000791b */ /* 0x01efea0003800000 */
.L_x_278:
[----:B------:R-:W-:Y:S05]  /*6420*/  BSYNC B0 ;  /* 0x0000000000007941 */ /* 0x000fea0003800000 */
.L_x_277:
[----:B------:R-:W-:Y:S05]  /*6430*/  BRA `(.L_x_279) ;  /* 0xfffffff000b07947 */ /* 0x000fea000383ffff */
        .type           $global_rewrite$_Z5splitjPyS_S_S_y,@function
        .size           $global_rewrite$_Z5splitjPyS_S_S_y,(.L_x_396 - $global_rewrite$_Z5splitjPyS_S_S_y)
$global_rewrite$_Z5splitjPyS_S_S_y:
[----:B------:R-:W0:Y:S01]  /*6440*/  LDC.64 R18, c[0x0][0x358] ;  /* 0x0000d600ff127b82 */ /* 0x000e220000000a00 */
[----:B------:R-:W-:Y:S07]  /*6450*/  WARPSYNC.ALL ;  /* 0x0000000000007948 */ /* 0x000fee0003800000 */
[----:B------:R-:W-:Y:S01]  /*6460*/  BAR.SYNC.DEFER_BLOCKING 0x0 ;  /* 0x0000000000007b1d */ /* 0x000fe20000010000 */
[----:B0-----:R-:W-:Y:S02]  /*6470*/  R2UR UR4, R18 ;  /* 0x00000000120472ca */ /* 0x001fe400000e0000 */
[----:B------:R-:W-:-:S02]  /*6480*/  R2UR UR5, R19 ;  /* 0x00000000130572ca */ /* 0x000fc400000e0000 */
[----:B------:R-:W-:Y:S02]  /*6490*/  R2UR UR6, R18 ;  /* 0x00000000120672ca */ /* 0x000fe400000e0000 */
[----:B------:R-:W-:-:S09]  /*64a0*/  R2UR UR7, R19 ;  /* 0x00000000130772ca */ /* 0x000fd200000e0000 */
[----:B------:R-:W2:Y:S04]  /*64b0*/  LD.E.64 R10, desc[UR4][R14.64] ;  /* 0x000000040e0a7980 */ /* 0x000ea8000c101b00 */
[----:B------:R-:W2:Y:S01]  /*64c0*/  LD.E.64 R20, desc[UR6][R12.64] ;  /* 0x000000060c147980 */ /* 0x000ea2000c101b00 */
[----:B------:R-:W-:Y:S01]  /*64d0*/  BAR.SYNC.DEFER_BLOCKING 0x0 ;  /* 0x0000000000007b1d */ /* 0x000fe20000010000 */
[----:B--2---:R-:W-:-:S04]  /*64e0*/  ISETP.LT.U32.AND P0, PT, R10, R20, PT ;  /* 0x000000140a00720c */ /* 0x004fc80003f01070 */
[----:B------:R-:W-:-:S04]  /*64f0*/  ISETP.LT.U32.AND.EX P0, PT, R11, R21, PT, P0 ;  /* 0x000000150b00720c */ /* 0x000fc80003f01100 */
[----:B------:R-:W-:Y:S02]  /*6500*/  SEL R28, R10, R20, P0 ;  /* 0x000000140a1c7207 */ /* 0x000fe40000000000 */
[-C--:B------:R-:W-:Y:S02]  /*6510*/  SEL R39, R11, R21.reuse, P0 ;  /* 0x000000150b277207 */ /* 0x080fe40000000000 */
[----:B------:R-:W-:Y:S02]  /*6520*/  IADD3 R4, P2, PT, R3, R28, RZ ;  /* 0x0000001c03047210 */ /* 0x000fe40007f5e0ff */
[----:B------:R-:W-:Y:S02]  /*6530*/  IADD3 R5, P1, PT, R28, 0x1, RZ ;  /* 0x000000011c057810 */ /* 0x000fe40007f3e0ff */
[----:B------:R-:W-:Y:S01]  /*6540*/  IADD3 R16, P3, PT, RZ, R4, RZ ;  /* 0x00000004ff107210 */ /* 0x000fe20007f7e0ff */
[--C-:B------:R-:W-:Y:S01]  /*6550*/  IMAD.X R7, RZ, RZ, R39.reuse, P2 ;  /* 0x000000ffff077224 */ /* 0x100fe200010e0627 */
[----:B------:R-:W-:Y:S01]  /*6560*/  ISETP.GT.U32.AND P0, PT, R10, R20, PT ;  /* 0x000000140a00720c */ /* 0x000fe20003f04070 */
[----:B------:R-:W-:Y:S01]  /*6570*/  IMAD.X R6, RZ, RZ, R39, P1 ;  /* 0x000000ffff067224 */ /* 0x000fe200008e0627 */
[----:B------:R-:W-:Y:S01]  /*6580*/  ISETP.GT.U32.AND P1, PT, R5, R16, PT ;  /* 0x000000100500720c */ /* 0x000fe20003f24070 */
[----:B------:R-:W-:Y:S01]  /*6590*/  IMAD.X R23, RZ, RZ, R7, P3 ;  /* 0x000000ffff177224 */ /* 0x000fe200018e0607 */
[----:B------:R-:W-:-:S04]  /*65a0*/  ISETP.GT.U32.AND.EX P0, PT, R11, R21, PT, P0 ;  /* 0x000000150b00720c */ /* 0x000fc80003f04100 */
[----:B------:R-:W-:Y:S02]  /*65b0*/  ISETP.GT.U32.AND.EX P1, PT, R6, R23, PT, P1 ;  /* 0x000000170600720c */ /* 0x000fe40003f24110 */
[----:B------:R-:W-:Y:S02]  /*65c0*/  SEL R8, R10, R20, P0 ;  /* 0x000000140a087207 */ /* 0x000fe40000000000 */
[----:B------:R-:W-:Y:S02]  /*65d0*/  SEL R29, R5, R16, P1 ;  /* 0x00000010051d7207 */ /* 0x000fe40000800000 */
[----:B------:R-:W-:Y:S02]  /*65e0*/  SEL R9, R11, R21, P0 ;  /* 0x000000150b097207 */ /* 0x000fe40000000000 */
[----:B------:R-:W-:Y:S02]  /*65f0*/  SEL R34, R6, R23, P1 ;  /* 0x0000001706227207 */ /* 0x000fe40000800000 */
[----:B------:R-:W-:-:S02]  /*6600*/  ISETP.GE.U32.AND P0, PT, R29, R8, PT ;  /* 0x000000081d00720c */ /* 0x000fc40003f06070 */
[----:B------:R-:W-:Y:S02]  /*6610*/  ISETP.GE.U32.AND P1, PT, R10, R20, PT ;  /* 0x000000140a00720c */ /* 0x000fe40003f26070 */
[----:B------:R-:W-:Y:S02]  /*6620*/  ISETP.GE.U32.AND.EX P0, PT, R34, R9, PT, P0 ;  /* 0x000000092200720c */ /* 0x000fe40003f06100 */
[----:B------:R-:W-:-:S04]  /*6630*/  ISETP.GE.U32.AND.EX P1, PT, R11, R21, PT, P1 ;  /* 0x000000150b00720c */ /* 0x000fc80003f26110 */
[----:B------:R-:W-:Y:S02]  /*6640*/  SEL R33, R31, R26, !P1 ;  /* 0x0000001a1f217207 */ /* 0x000fe40004800000 */
[----:B------:R-:W-:Y:S02]  /*6650*/  SEL R38, R36, R27, !P1 ;  /* 0x0000001b24267207 */ /* 0x000fe40004800000 */
[----:B------:R-:W-:-:S03]  /*6660*/  LEA R20, P2, R4, R33, 0x3 ;  /* 0x0000002104147211 */ /* 0x000fc600078418ff */
[----:B------:R-:W-:Y:S02]  /*6670*/  @!P0 R2UR UR4, R18 ;  /* 0x00000000120482ca */ /* 0x000fe400000e0000 */
[----:B------:R-:W-:Y:S02]  /*6680*/  @!P0 R2UR UR5, R19 ;  /* 0x00000000130582ca */ /* 0x000fe400000e0000 */
[----:B------:R-:W-:-:S11]  /*6690*/  LEA.HI.X R21, R4, R38, R7, 0x3, P2 ;  /* 0x0000002604157211 */ /* 0x000fd600010f1c07 */
[----:B------:R-:W2:Y:S01]  /*66a0*/  @!P0 LD.E.64 R42, desc[UR4][R20.64] ;  /* 0x00000004142a8980 */ /* 0x000ea2000c101b00 */
[----:B------:R-:W-:Y:S01]  /*66b0*/  IMAD.WIDE.U32 R10, R3, 0x4, RZ ;  /* 0x00000004030a7825 */ /* 0x000fe200078e00ff */
[----:B------:R-:W-:Y:S01]  /*66c0*/  SEL R22, R14, R12, !P1 ;  /* 0x0000000c0e167207 */ /* 0x000fe20004800000 */
[----:B------:R-:W-:Y:S01]  /*66d0*/  BSSY B0, `(.L_x_280) ;  /* 0x000003b000007945 */ /* 0x000fe20003800000 */
[----:B------:R-:W-:Y:S02]  /*66e0*/  SEL R24, R12, R14, !P1 ;  /* 0x0000000e0c187207 */ /* 0x000fe40004800000 */
[C---:B------:R-:W-:Y:S02]  /*66f0*/  IADD3 R12, P4, PT, R10.reuse, 0x20, RZ ;  /* 0x000000200a0c7810 */ /* 0x040fe40007f9e0ff */
[C---:B------:R-:W-:Y:S02]  /*6700*/  IADD3 R40, P2, PT, R10.reuse, 0x60, RZ ;  /* 0x000000600a287810 */ /* 0x040fe40007f5e0ff */
[----:B------:R-:W-:Y:S01]  /*6710*/  IADD3 R32, P3, PT, R10, 0x40, RZ ;  /* 0x000000400a207810 */ /* 0x000fe20007f7e0ff */
[--C-:B------:R-:W-:Y:S01]  /*6720*/  IMAD.X R45, RZ, RZ, R11.reuse, P4 ;  /* 0x000000ffff2d7224 */ /* 0x100fe200020e060b */
[----:B------:R-:W-:Y:S01]  /*6730*/  SEL R31, R26, R31, !P1 ;  /* 0x0000001f1a1f7207 */ /* 0x000fe20004800000 */
[--C-:B------:R-:W-:Y:S01]  /*6740*/  IMAD.X R41, RZ, RZ, R11.reuse, P2 ;  /* 0x000000ffff297224 */ /* 0x100fe200010e060b */
[----:B------:R-:W-:Y:S01]  /*6750*/  LOP3.LUT R12, R12, 0xfffffff8, RZ, 0xc0, !PT ;  /* 0xfffffff80c0c7812 */ /* 0x000fe200078ec0ff */
[----:B------:R-:W-:Y:S01]  /*6760*/  IMAD.X R35, RZ, RZ, R11, P3 ;  /* 0x000000ffff237224 */ /* 0x000fe200018e060b */
[----:B------:R-:W-:-:S02]  /*6770*/  LOP3.LUT R40, R40, 0xfffffff8, RZ, 0xc0, !PT ;  /* 0xfffffff828287812 */ /* 0x000fc400078ec0ff */
[----:B------:R-:W-:Y:S02]  /*6780*/  LOP3.LUT R16, R10, 0xfffffff8, RZ, 0xc0, !PT ;  /* 0xfffffff80a107812 */ /* 0x000fe400078ec0ff */
[----:B------:R-:W-:Y:S02]  /*6790*/  LOP3.LUT R37, R11, 0x3, RZ, 0xc0, !PT ;  /* 0x000000030b257812 */ /* 0x000fe400078ec0ff */
[----:B------:R-:W-:Y:S02]  /*67a0*/  SEL R36, R27, R36, !P1 ;  /* 0x000000241b247207 */ /* 0x000fe40004800000 */
[----:B------:R-:W-:Y:S02]  /*67b0*/  LOP3.LUT R45, R45, 0x7, RZ, 0xc0, !PT ;  /* 0x000000072d2d7812 */ /* 0x000fe400078ec0ff */
[C---:B------:R-:W-:Y:S02]  /*67c0*/  IADD3 R10, P2, PT, R12.reuse, R33, RZ ;  /* 0x000000210c0a7210 */ /* 0x040fe40007f5e0ff */
[----:B------:R-:W-:-:S02]  /*67d0*/  IADD3 R11, P3, PT, R12, R31, RZ ;  /* 0x0000001f0c0b7210 */ /* 0x000fc40007f7e0ff */
[----:B------:R-:W-:Y:S02]  /*67e0*/  SEL R23, R15, R13, !P1 ;  /* 0x0000000d0f177207 */ /* 0x000fe40004800000 */
[----:B------:R-:W-:Y:S01]  /*67f0*/  SEL R25, R13, R15, !P1 ;  /* 0x0000000f0d197207 */ /* 0x000fe20004800000 */
[C---:B------:R-:W-:Y:S01]  /*6800*/  IMAD.X R15, R45.reuse, 0x1, R38, P2 ;  /* 0x000000012d0f7824 */ /* 0x040fe200010e0626 */
[----:B------:R-:W-:Y:S01]  /*6810*/  LOP3.LUT R32, R32, 0xfffffff8, RZ, 0xc0, !PT ;  /* 0xfffffff820207812 */ /* 0x000fe200078ec0ff */
[----:B------:R-:W-:Y:S01]  /*6820*/  IMAD.X R30, R45, 0x1, R36, P3 ;  /* 0x000000012d1e7824 */ /* 0x000fe200018e0624 */
[----:B------:R-:W-:Y:S02]  /*6830*/  LOP3.LUT R41, R41, 0x7, RZ, 0xc0, !PT ;  /* 0x0000000729297812 */ /* 0x000fe400078ec0ff */
[-C--:B------:R-:W-:Y:S02]  /*6840*/  IADD3 R12, P1, PT, R40, R31.reuse, RZ ;  /* 0x0000001f280c7210 */ /* 0x080fe40007f3e0ff */
[----:B------:R-:W-:-:S02]  /*6850*/  IADD3 R13, P6, PT, R32, R31, RZ ;  /* 0x0000001f200d7210 */ /* 0x000fc40007fde0ff */
[C---:B------:R-:W-:Y:S02]  /*6860*/  IADD3 R14, P5, PT, R16.reuse, R31, RZ ;  /* 0x0000001f100e7210 */ /* 0x040fe40007fbe0ff */
[-C--:B------:R-:W-:Y:S02]  /*6870*/  IADD3 R16, P4, PT, R16, R33.reuse, RZ ;  /* 0x0000002110107210 */ /* 0x080fe40007f9e0ff */
[-C--:B------:R-:W-:Y:S02]  /*6880*/  IADD3 R31, P3, PT, R40, R33.reuse, RZ ;  /* 0x00000021281f7210 */ /* 0x080fe40007f7e0ff */
[----:B------:R-:W-:Y:S01]  /*6890*/  IADD3 R32, P2, PT, R32, R33, RZ ;  /* 0x0000002120207210 */ /* 0x000fe20007f5e0ff */
[----:B------:R-:W-:Y:S01]  /*68a0*/  IMAD.X R33, R41, 0x1, R36, P1 ;  /* 0x0000000129217824 */ /* 0x000fe200008e0624 */
[----:B------:R-:W-:Y:S02]  /*68b0*/  ISETP.GE.U32.AND P1, PT, R29, R8, PT ;  /* 0x000000081d00720c */ /* 0x000fe40003f26070 */
[----:B------:R-:W-:-:S02]  /*68c0*/  @!P0 R2UR UR4, R18 ;  /* 0x00000000120482ca */ /* 0x000fc400000e0000 */
[----:B------:R-:W-:Y:S02]  /*68d0*/  @!P0 R2UR UR5, R19 ;  /* 0x00000000130582ca */ /* 0x000fe400000e0000 */
[----:B------:R-:W-:Y:S02]  /*68e0*/  ISETP.GE.U32.AND.EX P1, PT, R34, R9, PT, P1 ;  /* 0x000000092200720c */ /* 0x000fe40003f26110 */
[----:B------:R-:W-:Y:S01]  /*68f0*/  LOP3.LUT R29, R35, 0x7, RZ, 0xc0, !PT ;  /* 0x00000007231d7812 */ /* 0x000fe200078ec0ff */
[----:B------:R-:W-:Y:S01]  /*6900*/  IMAD.X R35, R37, 0x1, R36, P5 ;  /* 0x0000000125237824 */ /* 0x000fe200028e0624 */
[----:B------:R-:W-:-:S03]  /*6910*/  SHF.L.U64.HI R39, R28, 0x3, R39 ;  /* 0x000000031c277819 */ /* 0x000fc60000010227 */
[----:B------:R-:W-:Y:S02]  /*6920*/  IMAD.X R34, R29, 0x1, R36, P6 ;  /* 0x000000011d227824 */ /* 0x000fe400030e0624 */
[--C-:B------:R-:W-:Y:S02]  /*6930*/  IMAD.X R36, R37, 0x1, R38.reuse, P4 ;  /* 0x0000000125247824 */ /* 0x100fe400020e0626 */
[----:B------:R0:W-:Y:S01]  /*6940*/  @!P0 ST.E.64 desc[UR4][R20.64], RZ ;  /* 0x000000ff14008985 */ /* 0x0001e2000c101b04 */
[--C-:B------:R-:W-:Y:S02]  /*6950*/  IMAD.X R37, R41, 0x1, R38.reuse, P3 ;  /* 0x0000000129257824 */ /* 0x100fe400018e0626 */
[----:B------:R-:W-:Y:S02]  /*6960*/  IMAD.X R38, R29, 0x1, R38, P2 ;  /* 0x000000011d267824 */ /* 0x000fe400010e0626 */
[----:B------:R-:W-:Y:S01]  /*6970*/  IMAD.SHL.U32 R41, R28, 0x8, RZ ;  /* 0x000000081c297824 */ /* 0x000fe200078e00ff */
[----:B------:R-:W-:Y:S01]  /*6980*/  BAR.SYNC.DEFER_BLOCKING 0x0 ;  /* 0x0000000000007b1d */ /* 0x000fe20000010000 */
[----:B--2---:R-:W-:-:S02]  /*6990*/  @!P0 IMAD.MOV.U32 R26, RZ, RZ, R42 ;  /* 0x000000ffff1a8224 */ /* 0x004fc400078e002a */
[----:B------:R-:W-:-:S03]  /*69a0*/  @!P0 IMAD.MOV.U32 R27, RZ, RZ, R43 ;  /* 0x000000ffff1b8224 */ /* 0x000fc600078e002b */
[----:B0-----:R-:W-:Y:S05]  /*69b0*/  @P1 BRA `(.L_x_281) ;  /* 0x0000000000301947 */ /* 0x001fea0003800000 */
[----:B------:R-:W-:-:S04]  /*69c0*/  LOP3.LUT R28, R3, 0x1, RZ, 0xc0, !PT ;  /* 0x00000001031c7812 */ /* 0x000fc800078ec0ff */
[----:B------:R-:W-:-:S13]  /*69d0*/  ISETP.NE.U32.AND P0, PT, R28, 0x1, PT ;  /* 0x000000011c00780c */ /* 0x000fda0003f05070 */
[----:B------:R-:W-:Y:S02]  /*69e0*/  @P0 R2UR UR4, R18 ;  /* 0x00000000120402ca */ /* 0x000fe400000e0000 */
[----:B------:R-:W-:Y:S02]  /*69f0*/  @P0 R2UR UR5, R19 ;  /* 0x00000000130502ca */ /* 0x000fe400000e0000 */
[----:B------:R-:W-:-:S05]  /*6a00*/  @P0 IADD3 R44, P1, PT, R14, R41, RZ ;  /* 0x000000290e2c0210 */ /* 0x000fca0007f3e0ff */
[----:B------:R-:W-:Y:S01]  /*6a10*/  @P0 IMAD.X R45, R35, 0x1, R39, P1 ;  /* 0x00000001232d0824 */ /* 0x000fe200008e0627 */
[----:B------:R-:W-:-:S05]  /*6a20*/  @!P0 IADD3 R28, P1, PT, R16, R41, RZ ;  /* 0x00000029101c8210 */ /* 0x000fca0007f3e0ff */
[----:B------:R0:W-:Y:S01]  /*6a30*/  @P0 ST.E.64 desc[UR4][R44.64], R42 ;  /* 0x0000002a2c000985 */ /* 0x0001e2000c101b04 */
[----:B------:R-:W-:Y:S01]  /*6a40*/  @!P0 R2UR UR4, R18 ;  /* 0x00000000120482ca */ /* 0x000fe200000e0000 */
[----:B------:R-:W-:Y:S01]  /*6a50*/  @!P0 IMAD.X R29, R36, 0x1, R39, P1 ;  /* 0x00000001241d8824 */ /* 0x000fe200008e0627 */
[----:B------:R-:W-:-:S13]  /*6a60*/  @!P0 R2UR UR5, R19 ;  /* 0x00000000130582ca */ /* 0x000fda00000e0000 */
[----:B------:R0:W-:Y:S02]  /*6a70*/  @!P0 ST.E.64 desc[UR4][R28.64], R42 ;  /* 0x0000002a1c008985 */ /* 0x0001e4000c101b04 */
.L_x_281:
[----:B------:R-:W-:Y:S05]  /*6a80*/  BSYNC B0 ;  /* 0x0000000000007941 */ /* 0x000fea0003800000 */
.L_x_280:
[C---:B0-----:R-:W-:Y:S01]  /*6a90*/  IADD3 R28, P1, PT, R4.reuse, 0x8, RZ ;  /* 0x00000008041c7810 */ /* 0x041fe20007f3e0ff */
[----:B------:R-:W-:Y:S03]  /*6aa0*/  BSSY B0, `(.L_x_282) ;  /* 0x000001e000007945 */ /* 0x000fe60003800000 */
[----:B------:R-:W-:Y:S01]  /*6ab0*/  ISETP.GT.U32.AND P0, PT, R5, R28, PT ;  /* 0x0000001c0500720c */ /* 0x000fe20003f04070 */
[----:B------:R-:W-:Y:S01]  /*6ac0*/  IMAD.X R29, RZ, RZ, R7, P1 ;  /* 0x000000ffff1d7224 */ /* 0x000fe200008e0607 */
[----:B------:R-:W-:-:S04]  /*6ad0*/  IADD3 R40, P1, PT, R4, 0x10, RZ ;  /* 0x0000001004287810 */ /* 0x000fc80007f3e0ff */
[CC--:B------:R-:W-:Y:S02]  /*6ae0*/  ISETP.GT.U32.AND.EX P0, PT, R6.reuse, R29.reuse, PT, P0 ;  /* 0x0000001d0600720c */ /* 0x0c0fe40003f04100 */
[C---:B------:R-:W-:Y:S02]  /*6af0*/  ISETP.GT.U32.AND P6, PT, R5.reuse, R40, PT ;  /* 0x000000280500720c */ /* 0x040fe40003fc4070 */
[----:B------:R-:W-:Y:S02]  /*6b00*/  SEL R43, R5, R28, P0 ;  /* 0x0000001c052b7207 */ /* 0x000fe40000000000 */
[----:B------:R-:W-:Y:S02]  /*6b10*/  SEL R42, R6, R29, P0 ;  /* 0x0000001d062a7207 */ /* 0x000fe40000000000 */
[CC--:B------:R-:W-:Y:S02]  /*6b20*/  ISETP.GE.U32.AND P4, PT, R43.reuse, R8.reuse, PT ;  /* 0x000000082b00720c */ /* 0x0c0fe40003f86070 */
[----:B------:R-:W-:Y:S01]  /*6b30*/  ISETP.GE.U32.AND P5, PT, R43, R8, PT ;  /* 0x000000082b00720c */ /* 0x000fe20003fa6070 */
[----:B------:R-:W-:Y:S01]  /*6b40*/  IMAD.X R43, RZ, RZ, R7, P1 ;  /* 0x000000ffff2b7224 */ /* 0x000fe200008e0607 */
[----:B------:R-:W-:-:S02]  /*6b50*/  IADD3 R28, P1, PT, R4, 0x18, RZ ;  /* 0x00000018041c7810 */ /* 0x000fc40007f3e0ff */
[----:B------:R-:W-:Y:S02]  /*6b60*/  ISETP.GE.U32.AND.EX P5, PT, R42, R9, PT, P5 ;  /* 0x000000092a00720c */ /* 0x000fe40003fa6150 */
[C---:B------:R-:W-:Y:S01]  /*6b70*/  ISETP.GT.U32.AND P2, PT, R5.reuse, R28, PT ;  /* 0x0000001c0500720c */ /* 0x040fe20003f44070 */
[----:B------:R-:W-:Y:S01]  /*6b80*/  IMAD.X R45, RZ, RZ, R7, P1 ;  /* 0x000000ffff2d7224 */ /* 0x000fe200008e0607 */
[----:B------:R-:W-:Y:S02]  /*6b90*/  ISETP.GT.U32.AND.EX P6, PT, R6, R43, PT, P6 ;  /* 0x0000002b0600720c */ /* 0x000fe40003fc4160 */
[----:B------:R-:W-:Y:S02]  /*6ba0*/  ISETP.GE.U32.AND.EX P4, PT, R42, R9, PT, P4 ;  /* 0x000000092a00720c */ /* 0x000fe40003f86140 */
[----:B------:R-:W-:Y:S02]  /*6bb0*/  ISETP.GT.U32.AND.EX P2, PT, R6, R45, PT, P2 ;  /* 0x0000002d0600720c */ /* 0x000fe40003f44120 */
[----:B------:R-:W-:-:S02]  /*6bc0*/  SEL R40, R5, R40, P6 ;  /* 0x0000002805287207 */ /* 0x000fc40003000000 */
[----:B------:R-:W-:Y:S02]  /*6bd0*/  SEL R28, R5, R28, P2 ;  /* 0x0000001c051c7207 */ /* 0x000fe40001000000 */
[CC--:B------:R-:W-:Y:S02]  /*6be0*/  ISETP.GE.U32.AND P3, PT, R40.reuse, R8.reuse, PT ;  /* 0x000000082800720c */ /* 0x0c0fe40003f66070 */
[-C--:B------:R-:W-:Y:S02]  /*6bf0*/  ISETP.GE.U32.AND P1, PT, R40, R8.reuse, PT ;  /* 0x000000082800720c */ /* 0x080fe40003f26070 */
[----:B------:R-:W-:Y:S02]  /*6c00*/  SEL R40, R6, R43, P6 ;  /* 0x0000002b06287207 */ /* 0x000fe40003000000 */
[CC--:B------:R-:W-:Y:S02]  /*6c10*/  ISETP.GE.U32.AND P0, PT, R28.reuse, R8.reuse, PT ;  /* 0x000000081c00720c */ /* 0x0c0fe40003f06070 */
[----:B------:R-:W-:Y:S01]  /*6c20*/  ISETP.GE.U32.AND P6, PT, R28, R8, PT ;  /* 0x000000081c00720c */ /* 0x000fe20003fc6070 */
[----:B------:R-:W-:-:S12]  /*6c30*/  @P5 BRA `(.L_x_283) ;  /* 0x0000000000105947 */ /* 0x000fd80003800000 */
[----:B------:R-:W-:Y:S02]  /*6c40*/  R2UR UR4, R18 ;  /* 0x00000000120472ca */ /* 0x000fe400000e0000 */
[----:B------:R-:W-:-:S13]  /*6c50*/  R2UR UR5, R19 ;  /* 0x00000000130572ca */ /* 0x000fda00000e0000 */
[----:B------:R0:W5:Y:S04]  /*6c60*/  LD.E.64 R26, desc[UR4][R20.64+0x40] ;  /* 0x00004004141a7980 */ /* 0x000168000c101b00 */
[----:B------:R0:W-:Y:S02]  /*6c70*/  ST.E.64 desc[UR4][R20.64+0x40], RZ ;  /* 0x000040ff14007985 */ /* 0x0001e4000c101b04 */
.L_x_283:
[----:B------:R-:W-:Y:S05]  /*6c80*/  BSYNC B0 ;  /* 0x0000000000007941 */ /* 0x000fea0003800000 */
.L_x_282:
[----:B------:R-:W-:Y:S06]  /*6c90*/  BAR.SYNC.DEFER_BLOCKING 0x0 ;  /* 0x0000000000007b1d */ /* 0x000fec0000010000 */
[----:B------:R-:W-:Y:S04]  /*6ca0*/  BSSY B0, `(.L_x_284) ;  /* 0x000000e000007945 */ /* 0x000fe80003800000 */
[----:B------:R-:W-:Y:S05]  /*6cb0*/  @P4 BRA `(.L_x_285) ;  /* 0x0000000000304947 */ /* 0x000fea0003800000 */
[----:B------:R-:W-:-:S04]  /*6cc0*/  LOP3.LUT R28, R3, 0x1, RZ, 0xc0, !PT ;  /* 0x00000001031c7812 */ /* 0x000fc800078ec0ff */
[----:B------:R-:W-:-:S13]  /*6cd0*/  ISETP.NE.U32.AND P4, PT, R28, 0x1, PT ;  /* 0x000000011c00780c */ /* 0x000fda0003f85070 */
[----:B------:R-:W-:Y:S02]  /*6ce0*/  @!P4 R2UR UR4, R18 ;  /* 0x000000001204c2ca */ /* 0x000fe400000e0000 */
[----:B------:R-:W-:Y:S02]  /*6cf0*/  @!P4 R2UR UR5, R19 ;  /* 0x000000001305c2ca */ /* 0x000fe400000e0000 */
[----:B------:R-:W-:-:S05]  /*6d00*/  @!P4 IADD3 R42, P5, PT, R10, R41, RZ ;  /* 0x000000290a2ac210 */ /* 0x000fca0007fbe0ff */
[----:B------:R-:W-:Y:S01]  /*6d10*/  @!P4 IMAD.X R43, R15, 0x1, R39, P5 ;  /* 0x000000010f2bc824 */ /* 0x000fe200028e0627 */
[----:B------:R-:W-:-:S05]  /*6d20*/  @P4 IADD3 R28, P5, PT, R11, R41, RZ ;  /* 0x000000290b1c4210 */ /* 0x000fca0007fbe0ff */
[----:B-----5:R1:W-:Y:S01]  /*6d30*/  @!P4 ST.E.64 desc[UR4][R42.64], R26 ;  /* 0x0000001a2a00c985 */ /* 0x0203e2000c101b04 */
[----:B------:R-:W-:Y:S01]  /*6d40*/  @P4 R2UR UR4, R18 ;  /* 0x00000000120442ca */ /* 0x000fe200000e0000 */
[----:B------:R-:W-:Y:S01]  /*6d50*/  @P4 IMAD.X R29, R30, 0x1, R39, P5 ;  /* 0x000000011e1d4824 */ /* 0x000fe200028e0627 */
[----:B------:R-:W-:-:S13]  /*6d60*/  @P4 R2UR UR5, R19 ;  /* 0x00000000130542ca */ /* 0x000fda00000e0000 */
[----:B------:R1:W-:Y:S02]  /*6d70*/  @P4 ST.E.64 desc[UR4][R28.64], R26 ;  /* 0x0000001a1c004985 */ /* 0x0003e4000c101b04 */
.L_x_285:
[----:B------:R-:W-:Y:S05]  /*6d80*/  BSYNC B0 ;  /* 0x0000000000007941 */ /* 0x000fea0003800000 */
.L_x_284:
[-C--:B------:R-:W-:Y:S01]  /*6d90*/  ISETP.GE.U32.AND.EX P5, PT, R40, R9.reuse, PT, P1 ;  /* 0x000000092800720c */ /* 0x080fe20003fa6110 */
[----:B------:R-:W-:Y:S01]  /*6da0*/  BSSY B0, `(.L_x_286) ;  /* 0x0000009000007945 */ /* 0x000fe20003800000 */
[----:B------:R-:W-:Y:S02]  /*6db0*/  IADD3 R44, P4, PT, R4, 0x20, RZ ;  /* 0x00000020042c7810 */ /* 0x000fe40007f9e0ff */
[----:B------:R-:W-:Y:S02]  /*6dc0*/  ISETP.GE.U32.AND.EX P3, PT, R40, R9, PT, P3 ;  /* 0x000000092800720c */ /* 0x000fe40003f66130 */
[----:B------:R-:W-:-:S07]  /*6dd0*/  ISETP.GT.U32.AND P1, PT, R5, R44, PT ;  /* 0x0000002c0500720c */ /* 0x000fce0003f24070 */
[----:B------:R-:W-:Y:S06]  /*6de0*/  @P5 BRA `(.L_x_287) ;  /* 0x0000000000105947 */ /* 0x000fec0003800000 */
[----:B------:R-:W-:Y:S02]  /*6df0*/  R2UR UR4, R18 ;  /* 0x00000000120472ca */ /* 0x000fe400000e0000 */
[----:B------:R-:W-:-:S13]  /*6e00*/  R2UR UR5, R19 ;  /* 0x00000000130572ca */ /* 0x000fda00000e0000 */
[----:B-1---5:R2:W5:Y:S04]  /*6e10*/  LD.E.64 R26, desc[UR4][R20.64+0x80] ;  /* 0x00008004141a7980 */ /* 0x022568000c101b00 */
[----:B------:R2:W-:Y:S02]  /*6e20*/  ST.E.64 desc[UR4][R20.64+0x80], RZ ;  /* 0x000080ff14007985 */ /* 0x0005e4000c101b04 */
.L_x_287:
[----:B------:R-:W-:Y:S05]  /*6e30*/  BSYNC B0 ;  /* 0x0000000000007941 */ /* 0x000fea0003800000 */
.L_x_286:
[----:B------:R-:W-:Y:S06]  /*6e40*/  BAR.SYNC.DEFER_BLOCKING 0x0 ;  /* 0x0000000000007b1d */ /* 0x000fec0000010000 */
[----:B------:R-:W-:Y:S04]  /*6e50*/  BSSY B0, `(.L_x_288) ;  /* 0x000000e000007945 */ /* 0x000fe80003800000 */
[----:B------:R-:W-:Y:S05]  /*6e60*/  @P3 BRA `(.L_x_289) ;  /* 0x0000000000303947 */ /* 0x000fea0003800000 */
[----:B-1----:R-:W-:-:S04]  /*6e70*/  LOP3.LUT R28, R3, 0x1, RZ, 0xc0, !PT ;  /* 0x00000001031c7812 */ /* 0x002fc800078ec0ff */
        /* <DEDUP_REMOVED lines=11> */
.L_x_289:
[----:B------:R-:W-:Y:S05]  /*6f30*/  BSYNC B0 ;  /* 0x0000000000007941 */ /* 0x000fea0003800000 */
.L_x_288:
[--C-:B-1-3--:R-:W-:Y:S01]  /*6f40*/  IMAD.X R29, RZ, RZ, R7.reuse, P4 ;  /* 0x000000ffff1d7224 */ /* 0x10afe200020e0607 */
[----:B------:R-:W-:Y:S01]  /*6f50*/  IADD3 R28, P4, PT, R4, 0x28, RZ ;  /* 0x00000028041c7810 */ /* 0x000fe20007f9e0ff */
[----:B------:R-:W-:Y:S03]  /*6f60*/  BSSY B0, `(.L_x_290) ;  /* 0x0000015000007945 */ /* 0x000fe60003800000 */
[C---:B------:R-:W-:Y:S01]  /*6f70*/  ISETP.GT.U32.AND.EX P3, PT, R6.reuse, R29, PT, P1 ;  /* 0x0000001d0600720c */ /* 0x040fe20003f64110 */
[----:B------:R-:W-:Y:S01]  /*6f80*/  IMAD.X R40, RZ, RZ, R7, P4 ;  /* 0x000000ffff287224 */ /* 0x000fe200020e0607 */
[C---:B------:R-:W-:Y:S02]  /*6f90*/  ISETP.GT.U32.AND P5, PT, R5.reuse, R28, PT ;  /* 0x0000001c0500720c */ /* 0x040fe40003fa4070 */
[----:B------:R-:W-:Y:S02]  /*6fa0*/  SEL R43, R5, R44, P3 ;  /* 0x0000002c052b7207 */ /* 0x000fe40001800000 */
[----:B------:R-:W-:-:S02]  /*6fb0*/  ISETP.GT.U32.AND.EX P5, PT, R6, R40, PT, P5 ;  /* 0x000000280600720c */ /* 0x000fc40003fa4150 */
[CC--:B------:R-:W-:Y:S02]  /*6fc0*/  ISETP.GE.U32.AND P4, PT, R43.reuse, R8.reuse, PT ;  /* 0x000000082b00720c */ /* 0x0c0fe40003f86070 */
[----:B------:R-:W-:Y:S02]  /*6fd0*/  ISETP.GE.U32.AND P1, PT, R43, R8, PT ;  /* 0x000000082b00720c */ /* 0x000fe40003f26070 */
[----:B------:R-:W-:Y:S02]  /*6fe0*/  SEL R43, R5, R28, P5 ;  /* 0x0000001c052b7207 */ /* 0x000fe40002800000 */
[C---:B------:R-:W-:Y:S02]  /*6ff0*/  SEL R28, R6.reuse, R45, P2 ;  /* 0x0000002d061c7207 */ /* 0x040fe40001000000 */
[----:B------:R-:W-:Y:S02]  /*7000*/  SEL R44, R6, R29, P3 ;  /* 0x0000001d062c7207 */ /* 0x000fe40001800000 */
[----:B------:R-:W-:-:S02]  /*7010*/  ISETP.GE.U32.AND.EX P6, PT, R28, R9, PT, P6 ;  /* 0x000000091c00720c */ /* 0x000fc40003fc6160 */
[CC--:B------:R-:W-:Y:S02]  /*7020*/  ISETP.GE.U32.AND P3, PT, R43.reuse, R8.reuse, PT ;  /* 0x000000082b00720c */ /* 0x0c0fe40003f66070 */
[----:B------:R-:W-:Y:S02]  /*7030*/  ISETP.GE.U32.AND P2, PT, R43, R8, PT ;  /* 0x000000082b00720c */ /* 0x000fe40003f46070 */
[-C--:B------:R-:W-:Y:S02]  /*7040*/  ISETP.GE.U32.AND.EX P0, PT, R28, R9.reuse, PT, P0 ;  /* 0x000000091c00720c */ /* 0x080fe40003f06100 */
[----:B------:R-:W-:-:S05]  /*7050*/  ISETP.GE.U32.AND.EX P1, PT, R44, R9, PT, P1 ;  /* 0x000000092c00720c */ /* 0x000fca0003f26110 */
[----:B------:R-:W-:Y:S08]  /*7060*/  @P6 BRA `(.L_x_291) ;  /* 0x0000000000106947 */ /* 0x000ff00003800000 */
[----:B------:R-:W-:Y:S02]  /*7070*/  R2UR UR4, R18 ;  /* 0x00000000120472ca */ /* 0x000fe400000e0000 */
[----:B------:R-:W-:-:S13]  /*7080*/  R2UR UR5, R19 ;  /* 0x00000000130572ca */ /* 0x000fda00000e0000 */
[----:B-----5:R1:W5:Y:S04]  /*7090*/  LD.E.64 R26, desc[UR4][R20.64+0xc0] ;  /* 0x0000c004141a7980 */ /* 0x020368000c101b00 */
[----:B------:R1:W-:Y:S02]  /*70a0*/  ST.E.64 desc[UR4][R20.64+0xc0], RZ ;  /* 0x0000c0ff14007985 */ /* 0x0003e4000c101b04 */
.L_x_291:
[----:B------:R-:W-:Y:S05]  /*70b0*/  BSYNC B0 ;  /* 0x0000000000007941 */ /* 0x000fea0003800000 */
.L_x_290:
        /* <DEDUP_REMOVED lines=15> */
.L_x_293:
[----:B------:R-:W-:Y:S05]  /*71b0*/  BSYNC B0 ;  /* 0x0000000000007941 */ /* 0x000fea0003800000 */
.L_x_292:
[C---:B------:R-:W-:Y:S02]  /*71c0*/  @!P1 R2UR UR4, R18.reuse ;  /* 0x00000000120492ca */ /* 0x040fe400000e0000 */
[C---:B------:R-:W-:Y:S02]  /*71d0*/  @!P1 R2UR UR5, R19.reuse ;  /* 0x00000000130592ca */ /* 0x040fe400000e0000 */
[----:B------:R-:W-:Y:S02]  /*71e0*/  @!P1 R2UR UR6, R18 ;  /* 0x00000000120692ca */ /* 0x000fe400000e0000 */
[----:B------:R-:W-:Y:S02]  /*71f0*/  @!P1 R2UR UR7, R19 ;  /* 0x00000000130792ca */ /* 0x000fe400000e0000 */
[----:B---3--:R-:W-:Y:S02]  /*7200*/  IADD3 R28, P6, PT, R4, 0x30, RZ ;  /* 0x00000030041c7810 */ /* 0x008fe40007fde0ff */
[----:B------:R-:W-:-:S02]  /*7210*/  ISETP.GE.U32.AND.EX P4, PT, R44, R9, PT, P4 ;  /* 0x000000092c00720c */ /* 0x000fc40003f86140 */
[----:B------:R-:W-:Y:S01]  /*7220*/  ISETP.GT.U32.AND P0, PT, R5, R28, PT ;  /* 0x0000001c0500720c */ /* 0x000fe20003f04070 */
[----:B------:R-:W-:Y:S01]  /*7230*/  IMAD.X R42, RZ, RZ, R7, P6 ;  /* 0x000000ffff2a7224 */ /* 0x000fe200030e0607 */
[C---:B------:R-:W-:Y:S01]  /*7240*/  SEL R40, R6.reuse, R40, P5 ;  /* 0x0000002806287207 */ /* 0x040fe20002800000 */
[----:B-----5:R3:W5:Y:S03]  /*7250*/  @!P1 LD.E.64 R26, desc[UR4][R20.64+0x100] ;  /* 0x00010004141a9980 */ /* 0x020766000c101b00 */
[----:B------:R-:W-:Y:S01]  /*7260*/  ISETP.GT.U32.AND.EX P0, PT, R6, R42, PT, P0 ;  /* 0x0000002a0600720c */ /* 0x000fe20003f04100 */
[----:B------:R3:W-:Y:S01]  /*7270*/  @!P1 ST.E.64 desc[UR6][R20.64+0x100], RZ ;  /* 0x000100ff14009985 */ /* 0x0007e2000c101b06 */
[----:B------:R-:W-:Y:S01]  /*7280*/  BAR.SYNC.DEFER_BLOCKING 0x0 ;  /* 0x0000000000007b1d */ /* 0x000fe20000010000 */
[----:B------:R-:W-:Y:S02]  /*7290*/  IADD3 R43, P1, PT, R41, 0x80, RZ ;  /* 0x00000080292b7810 */ /* 0x000fe40007f3e0ff */
[----:B------:R-:W-:-:S02]  /*72a0*/  SEL R29, R5, R28, P0 ;  /* 0x0000001c051d7207 */ /* 0x000fc40000000000 */
[CC--:B------:R-:W-:Y:S01]  /*72b0*/  ISETP.GE.U32.AND.EX P3, PT, R40.reuse, R9.reuse, PT, P3 ;  /* 0x000000092800720c */ /* 0x0c0fe20003f66130 */
[----:B------:R-:W-:Y:S01]  /*72c0*/  BSSY B0, `(.L_x_294) ;  /* 0x0000012000007945 */ /* 0x000fe20003800000 */
[----:B------:R-:W-:Y:S01]  /*72d0*/  ISETP.GE.U32.AND.EX P2, PT, R40, R9, PT, P2 ;  /* 0x000000092800720c */ /* 0x000fe20003f46120 */
[----:B------:R-:W-:Y:S01]  /*72e0*/  IMAD.X R40, RZ, RZ, R39, P1 ;  /* 0x000000ffff287224 */ /* 0x000fe200008e0627 */
[CC--:B------:R-:W-:Y:S02]  /*72f0*/  ISETP.GE.U32.AND P5, PT, R29.reuse, R8.reuse, PT ;  /* 0x000000081d00720c */ /* 0x0c0fe40003fa6070 */
[----:B------:R-:W-:Y:S01]  /*7300*/  ISETP.GE.U32.AND P6, PT, R29, R8, PT ;  /* 0x000000081d00720c */ /* 0x000fe20003fc6070 */
[----:B---3--:R-:W-:-:S12]  /*7310*/  @P4 BRA `(.L_x_295) ;  /* 0x0000000000304947 */ /* 0x008fd80003800000 */
[----:B------:R-:W-:-:S04]  /*7320*/  LOP3.LUT R28, R3, 0x1, RZ, 0xc0, !PT ;  /* 0x00000001031c7812 */ /* 0x000fc800078ec0ff */
[----:B------:R-:W-:-:S13]  /*7330*/  ISETP.NE.U32.AND P1, PT, R28, 0x1, PT ;  /* 0x000000011c00780c */ /* 0x000fda0003f25070 */
[----:B------:R-:W-:Y:S02]  /*7340*/  @P1 R2UR UR4, R18 ;  /* 0x00000000120412ca */ /* 0x000fe400000e0000 */
[----:B------:R-:W-:Y:S02]  /*7350*/  @P1 R2UR UR5, R19 ;  /* 0x00000000130512ca */ /* 0x000fe400000e0000 */
[----:B------:R-:W-:-:S05]  /*7360*/  @P1 IADD3 R44, P4, PT, R43, R14, RZ ;  /* 0x0000000e2b2c1210 */ /* 0x000fca0007f9e0ff */
[----:B------:R-:W-:Y:S01]  /*7370*/  @P1 IMAD.X R45, R40, 0x1, R35, P4 ;  /* 0x00000001282d1824 */ /* 0x000fe200020e0623 */
[----:B------:R-:W-:-:S05]  /*7380*/  @!P1 IADD3 R28, P4, PT, R43, R16, RZ ;  /* 0x000000102b1c9210 */ /* 0x000fca0007f9e0ff */
[----:B-----5:R3:W-:Y:S01]  /*7390*/  @P1 ST.E.64 desc[UR4][R44.64], R26 ;  /* 0x0000001a2c001985 */ /* 0x0207e2000c101b04 */
[----:B------:R-:W-:Y:S01]  /*73a0*/  @!P1 R2UR UR4, R18 ;  /* 0x00000000120492ca */ /* 0x000fe200000e0000 */
[----:B------:R-:W-:Y:S01]  /*73b0*/  @!P1 IMAD.X R29, R40, 0x1, R36, P4 ;  /* 0x00000001281d9824 */ /* 0x000fe200020e0624 */
[----:B------:R-:W-:-:S13]  /*73c0*/  @!P1 R2UR UR5, R19 ;  /* 0x00000000130592ca */ /* 0x000fda00000e0000 */
[----:B------:R3:W-:Y:S02]  /*73d0*/  @!P1 ST.E.64 desc[UR4][R28.64], R26 ;  /* 0x0000001a1c009985 */ /* 0x0007e4000c101b04 */
.L_x_295:
[----:B------:R-:W-:Y:S05]  /*73e0*/  BSYNC B0 ;  /* 0x0000000000007941 */ /* 0x000fea0003800000 */
.L_x_294:
[----:B---3--:R-:W-:Y:S01]  /*73f0*/  IADD3 R28, P4, PT, R4, 0x38, RZ ;  /* 0x00000038041c7810 */ /* 0x008fe20007f9e0ff */
[----:B------:R-:W-:Y:S01]  /*7400*/  BSSY B0, `(.L_x_296) ;  /* 0x0000013000007945 */ /* 0x000fe20003800000 */
[----:B------:R-:W-:Y:S02]  /*7410*/  SEL R42, R6, R42, P0 ;  /* 0x0000002a062a7207 */ /* 0x000fe40000000000 */
[----:B------:R-:W-:Y:S01]  /*7420*/  ISETP.GT.U32.AND P1, PT, R5, R28, PT ;  /* 0x0000001c0500720c */ /* 0x000fe20003f24070 */
[----:B------:R-:W-:Y:S01]  /*7430*/  IMAD.X R45, RZ, RZ, R7, P4 ;  /* 0x000000ffff2d7224 */ /* 0x000fe200020e0607 */
[CC--:B------:R-:W-:Y:S02]  /*7440*/  ISETP.GE.U32.AND.EX P5, PT, R42.reuse, R9.reuse, PT, P5 ;  /* 0x000000092a00720c */ /* 0x0c0fe40003fa6150 */
[----:B------:R-:W-:Y:S02]  /*7450*/  ISETP.GE.U32.AND.EX P6, PT, R42, R9, PT, P6 ;  /* 0x000000092a00720c */ /* 0x000fe40003fc6160 */
[----:B------:R-:W-:-:S04]  /*7460*/  ISETP.GT.U32.AND.EX P1, PT, R6, R45, PT, P1 ;  /* 0x0000002d0600720c */ /* 0x000fc80003f24110 */
[----:B------:R-:W-:Y:S02]  /*7470*/  SEL R29, R5, R28, P1 ;  /* 0x0000001c051d7207 */ /* 0x000fe40000800000 */
[----:B------:R-:W-:Y:S02]  /*7480*/  SEL R28, R6, R45, P1 ;  /* 0x0000002d061c7207 */ /* 0x000fe40000800000 */
[CC--:B------:R-:W-:Y:S02]  /*7490*/  ISETP.GE.U32.AND P0, PT, R29.reuse, R8.reuse, PT ;  /* 0x000000081d00720c */ /* 0x0c0fe40003f06070 */
[----:B------:R-:W-:Y:S02]  /*74a0*/  ISETP.GE.U32.AND P4, PT, R29, R8, PT ;  /* 0x000000081d00720c */ /* 0x000fe40003f86070 */
[CC--:B------:R-:W-:Y:S02]  /*74b0*/  ISETP.GE.U32.AND.EX P0, PT, R28.reuse, R9.reuse, PT, P0 ;  /* 0x000000091c00720c */ /* 0x0c0fe40003f06100 */
[----:B------:R-:W-:-:S02]  /*74c0*/  ISETP.GE.U32.AND.EX P4, PT, R28, R9, PT, P4 ;  /* 0x000000091c00720c */ /* 0x000fc40003f86140 */
[----:B------:R-:W-:Y:S01]  /*74d0*/  IADD3 R42, P1, PT, R4, 0x40, RZ ;  /* 0x00000040042a7810 */ /* 0x000fe20007f3e0ff */
[----:B------:R-:W-:-:S12]  /*74e0*/  @P2 BRA `(.L_x_297) ;  /* 0x0000000000102947 */ /* 0x000fd80003800000 */
[----:B------:R-:W-:Y:S02]  /*74f0*/  R2UR UR4, R18 ;  /* 0x00000000120472ca */ /* 0x000fe400000e0000 */
[----:B------:R-:W-:-:S13]  /*7500*/  R2UR UR5, R19 ;  /* 0x00000000130572ca */ /* 0x000fda00000e0000 */
[----:B-----5:R3:W5:Y:S04]  /*7510*/  LD.E.64 R26, desc[UR4][R20.64+0x140] ;  /* 0x00014004141a7980 */ /* 0x020768000c101b00 */
[----:B------:R3:W-:Y:S02]  /*7520*/  ST.E.64 desc[UR4][R20.64+0x140], RZ ;  /* 0x000140ff14007985 */ /* 0x0007e4000c101b04 */
.L_x_297:
[----:B------:R-:W-:Y:S05]  /*7530*/  BSYNC B0 ;  /* 0x0000000000007941 */ /* 0x000fea0003800000 */
.L_x_296:
        /* <DEDUP_REMOVED lines=15> */
.L_x_299:
[----:B------:R-:W-:Y:S05]  /*7630*/  BSYNC B0 ;  /* 0x0000000000007941 */ /* 0x000fea0003800000 */
.L_x_298:
[----:B------:R-:W-:Y:S04]  /*7640*/  BSSY B0, `(.L_x_300) ;  /* 0x0000006000007945 */ /* 0x000fe80003800000 */
[----:B------:R-:W-:Y:S05]  /*7650*/  @P6 BRA `(.L_x_301) ;  /* 0x0000000000106947 */ /* 0x000fea0003800000 */
[----:B------:R-:W-:Y:S02]  /*7660*/  R2UR UR4, R18 ;  /* 0x00000000120472ca */ /* 0x000fe400000e0000 */
[----:B------:R-:W-:-:S13]  /*7670*/  R2UR UR5, R19 ;  /* 0x00000000130572ca */ /* 0x000fda00000e0000 */
[----:B----45:R4:W5:Y:S04]  /*7680*/  LD.E.64 R26, desc[UR4][R20.64+0x180] ;  /* 0x00018004141a7980 */ /* 0x030968000c101b00 */
[----:B------:R4:W-:Y:S02]  /*7690*/  ST.E.64 desc[UR4][R20.64+0x180], RZ ;  /* 0x000180ff14007985 */ /* 0x0009e4000c101b04 */
.L_x_301:
[----:B------:R-:W-:Y:S05]  /*76a0*/  BSYNC B0 ;  /* 0x0000000000007941 */ /* 0x000fea0003800000 */
.L_x_300:
[----:B------:R-:W-:Y:S06]  /*76b0*/  BAR.SYNC.DEFER_BLOCKING 0x0 ;  /* 0x0000000000007b1d */ /* 0x000fec0000010000 */
[----:B------:R-:W-:Y:S04]  /*76c0*/  BSSY B0, `(.L_x_302) ;  /* 0x000000e000007945 */ /* 0x000fe80003800000 */
[----:B------:R-:W-:Y:S05]  /*76d0*/  @P5 BRA `(.L_x_303) ;  /* 0x0000000000305947 */ /* 0x000fea0003800000 */
[----:B----4-:R-:W-:-:S04]  /*76e0*/  LOP3.LUT R28, R3, 0x1, RZ, 0xc0, !PT ;  /* 0x00000001031c7812 */ /* 0x010fc800078ec0ff */
        /* <DEDUP_REMOVED lines=11> */
.L_x_303:
[----:B------:R-:W-:Y:S05]  /*77a0*/  BSYNC B0 ;  /* 0x0000000000007941 */ /* 0x000fea0003800000 */
.L_x_302:
[----:B------:R-:W-:Y:S04]  /*77b0*/  BSSY B0, `(.L_x_304) ;  /* 0x0000006000007945 */ /* 0x000fe80003800000 */
[----:B------:R-:W-:Y:S05]  /*77c0*/  @P4 BRA `(.L_x_305) ;  /* 0x0000000000104947 */ /* 0x000fea0003800000 */
[----:B------:R-:W-:Y:S02]  /*77d0*/  R2UR UR4, R18 ;  /* 0x00000000120472ca */ /* 0x000fe400000e0000 */
[----:B------:R-:W-:-:S13]  /*77e0*/  R2UR UR5, R19 ;  /* 0x00000000130572ca */ /* 0x000fda00000e0000 */
[----:B----45:R4:W5:Y:S04]  /*77f0*/  LD.E.64 R26, desc[UR4][R20.64+0x1c0] ;  /* 0x0001c004141a7980 */ /* 0x030968000c101b00 */
[----:B------:R4:W-:Y:S02]  /*7800*/  ST.E.64 desc[UR4][R20.64+0x1c0], RZ ;  /* 0x0001c0ff14007985 */ /* 0x0009e4000c101b04 */
.L_x_305:
[----:B------:R-:W-:Y:S05]  /*7810*/  BSYNC B0 ;  /* 0x0000000000007941 */ /* 0x000fea0003800000 */
.L_x_304:
        /* <DEDUP_REMOVED lines=15> */
.L_x_307:
[----:B------:R-:W-:Y:S05]  /*7910*/  BSYNC B0 ;  /* 0x0000000000007941 */ /* 0x000fea0003800000 */
.L_x_306:
[----:B------:R-:W-:Y:S01]  /*7920*/  IMAD.X R43, RZ, RZ, R7, P1 ;  /* 0x000000ffff2b7224 */ /* 0x000fe200008e0607 */
[C---:B------:R-:W-:Y:S02]  /*7930*/  ISETP.GT.U32.AND P0, PT, R5.reuse, R42, PT ;  /* 0x0000002a0500720c */ /* 0x040fe40003f04070 */
[----:B------:R-:W-:Y:S02]  /*7940*/  IADD3 R40, P2, PT, R4, 0x48, RZ ;  /* 0x0000004804287810 */ /* 0x000fe40007f5e0ff */
[CC--:B------:R-:W-:Y:S02]  /*7950*/  ISETP.GT.U32.AND.EX P0, PT, R6.reuse, R43.reuse, PT, P0 ;  /* 0x0000002b0600720c */ /* 0x0c0fe40003f04100 */
[C---:B------:R-:W-:Y:S02]  /*7960*/  ISETP.GT.U32.AND P1, PT, R5.reuse, R40, PT ;  /* 0x000000280500720c */ /* 0x040fe40003f24070 */
[----:B----4-:R-:W-:Y:S02]  /*7970*/  SEL R29, R5, R42, P0 ;  /* 0x0000002a051d7207 */ /* 0x010fe40000000000 */
[----:B------:R-:W-:-:S02]  /*7980*/  SEL R28, R6, R43, P0 ;  /* 0x0000002b061c7207 */ /* 0x000fc40000000000 */
[CC--:B------:R-:W-:Y:S02]  /*7990*/  ISETP.GE.U32.AND P4, PT, R29.reuse, R8.reuse, PT ;  /* 0x000000081d00720c */ /* 0x0c0fe40003f86070 */
[----:B------:R-:W-:Y:S01]  /*79a0*/  ISETP.GE.U32.AND P5, PT, R29, R8, PT ;  /* 0x000000081d00720c */ /* 0x000fe20003fa6070 */
[----:B------:R-:W-:Y:S01]  /*79b0*/  IMAD.X R29, RZ, RZ, R7, P2 ;  /* 0x000000ffff1d7224 */ /* 0x000fe200010e0607 */
[CC--:B------:R-:W-:Y:S02]  /*79c0*/  ISETP.GE.U32.AND.EX P4, PT, R28.reuse, R9.reuse, PT, P4 ;  /* 0x000000091c00720c */ /* 0x0c0fe40003f86140 */
[----:B------:R-:W-:Y:S02]  /*79d0*/  ISETP.GE.U32.AND.EX P5, PT, R28, R9, PT, P5 ;  /* 0x000000091c00720c */ /* 0x000fe40003fa6150 */
[----:B------:R-:W-:-:S04]  /*79e0*/  ISETP.GT.U32.AND.EX P1, PT, R6, R29, PT, P1 ;  /* 0x0000001d0600720c */ /* 0x000fc80003f24110 */
[----:B------:R-:W-:Y:S02]  /*79f0*/  SEL R43, R5, R40, P1 ;  /* 0x00000028052b7207 */ /* 0x000fe40000800000 */
[----:B------:R-:W-:Y:S02]  /*7a00*/  IADD3 R40, P2, PT, R4, 0x50, RZ ;  /* 0x0000005004287810 */ /* 0x000fe40007f5e0ff */
[----:B------:R-:W-:Y:S02]  /*7a10*/  ISETP.GE.U32.AND P0, PT, R43, R8, PT ;  /* 0x000000082b00720c */ /* 0x000fe40003f06070 */
[C---:B------:R-:W-:Y:S01]  /*7a20*/  @!P4 R2UR UR4, R18.reuse ;  /* 0x000000001204c2ca */ /* 0x040fe200000e0000 */
[----:B------:R-:W-:Y:S01]  /*7a30*/  IMAD.X R42, RZ, RZ, R7, P2 ;  /* 0x000000ffff2a7224 */ /* 0x000fe200010e0607 */
[----:B------:R-:W-:Y:S02]  /*7a40*/  @!P4 R2UR UR5, R19 ;  /* 0x000000001305c2ca */ /* 0x000fe400000e0000 */
[----:B------:R-:W-:-:S02]  /*7a50*/  @!P4 R2UR UR6, R18 ;  /* 0x000000001206c2ca */ /* 0x000fc400000e0000 */
[----:B------:R-:W-:Y:S02]  /*7a60*/  @!P4 R2UR UR7, R19 ;  /* 0x000000001307c2ca */ /* 0x000fe400000e0000 */
[----:B------:R-:W-:Y:S02]  /*7a70*/  ISETP.GT.U32.AND P3, PT, R5, R40, PT ;  /* 0x000000280500720c */ /* 0x000fe40003f64070 */
[----:B------:R-:W-:Y:S02]  /*7a80*/  ISETP.GE.U32.AND P6, PT, R43, R8, PT ;  /* 0x000000082b00720c */ /* 0x000fe40003fc6070 */
[----:B------:R-:W-:-:S03]  /*7a90*/  ISETP.GT.U32.AND.EX P3, PT, R6, R42, PT, P3 ;  /* 0x0000002a0600720c */ /* 0x000fc60003f64130 */
[----:B-----5:R4:W5:Y:S01]  /*7aa0*/  @!P4 LD.E.64 R26, desc[UR4][R20.64+0x200] ;  /* 0x00020004141ac980 */ /* 0x020962000c101b00 */
[----:B------:R-:W-:Y:S02]  /*7ab0*/  SEL R43, R5, R40, P3 ;  /* 0x00000028052b7207 */ /* 0x000fe40001800000 */
[----:B------:R-:W-:Y:S01]  /*7ac0*/  SEL R40, R6, R29, P1 ;  /* 0x0000001d06287207 */ /* 0x000fe20000800000 */
[----:B------:R4:W-:Y:S01]  /*7ad0*/  @!P4 ST.E.64 desc[UR6][R20.64+0x200], RZ ;  /* 0x000200ff1400c985 */ /* 0x0009e2000c101b06 */
[----:B------:R-:W-:Y:S01]  /*7ae0*/  BAR.SYNC.DEFER_BLOCKING 0x0 ;  /* 0x0000000000007b1d */ /* 0x000fe20000010000 */
[CC--:B------:R-:W-:Y:S02]  /*7af0*/  ISETP.GE.U32.AND P2, PT, R43.reuse, R8.reuse, PT ;  /* 0x000000082b00720c */ /* 0x0c0fe40003f46070 */
[----:B------:R-:W-:Y:S02]  /*7b00*/  ISETP.GE.U32.AND P1, PT, R43, R8, PT ;  /* 0x000000082b00720c */ /* 0x000fe40003f26070 */
[----:B------:R-:W-:Y:S01]  /*7b10*/  IADD3 R43, P4, PT, R41, 0x100, RZ ;  /* 0x00000100292b7810 */ /* 0x000fe20007f9e0ff */
[----:B------:R-:W-:Y:S01]  /*7b20*/  BSSY B0, `(.L_x_308) ;  /* 0x0000011000007945 */ /* 0x000fe20003800000 */
[----:B------:R-:W-:-:S02]  /*7b30*/  ISETP.GE.U32.AND.EX P0, PT, R40, R9, PT, P0 ;  /* 0x000000092800720c */ /* 0x000fc40003f06100 */
[----:B------:R-:W-:Y:S01]  /*7b40*/  ISETP.GE.U32.AND.EX P6, PT, R40, R9, PT, P6 ;  /* 0x000000092800720c */ /* 0x000fe20003fc6160 */
[----:B------:R-:W-:Y:S01]  /*7b50*/  IMAD.X R40, RZ, RZ, R39, P4 ;  /* 0x000000ffff287224 */ /* 0x000fe200020e0627 */
[----:B----4-:R-:W-:Y:S11]  /*7b60*/  @P5 BRA `(.L_x_309) ;  /* 0x0000000000305947 */ /* 0x010ff60003800000 */
        /* <DEDUP_REMOVED lines=12> */
.L_x_309:
[----:B------:R-:W-:Y:S05]  /*7c30*/  BSYNC B0 ;  /* 0x0000000000007941 */ /* 0x000fea0003800000 */
.L_x_308:
[----:B----4-:R-:W-:Y:S01]  /*7c40*/  IADD3 R28, P5, PT, R4, 0x58, RZ ;  /* 0x00000058041c7810 */ /* 0x010fe20007fbe0ff */
        /* <DEDUP_REMOVED lines=19> */
.L_x_311:
[----:B------:R-:W-:Y:S05]  /*7d80*/  BSYNC B0 ;  /* 0x0000000000007941 */ /* 0x000fea0003800000 */
.L_x_310:
        /* <DEDUP_REMOVED lines=15> */
.L_x_313:
[----:B------:R-:W-:Y:S05]  /*7e80*/  BSYNC B0 ;  /* 0x0000000000007941 */ /* 0x000fea0003800000 */
.L_x_312:
[----:B------:R-:W-:Y:S04]  /*7e90*/  BSSY B0, `(.L_x_314) ;  /* 0x0000006000007945 */ /* 0x000fe80003800000 */
[----:B------:R-:W-:Y:S05]  /*7ea0*/  @P1 BRA `(.L_x_315) ;  /* 0x0000000000101947 */ /* 0x000fea0003800000 */
[----:B------:R-:W-:Y:S02]  /*7eb0*/  R2UR UR4, R18 ;  /* 0x00000000120472ca */ /* 0x000fe400000e0000 */
[----:B------:R-:W-:-:S13]  /*7ec0*/  R2UR UR5, R19 ;  /* 0x00000000130572ca */ /* 0x000fda00000e0000 */
[----:B0----5:R0:W5:Y:S04]  /*7ed0*/  LD.E.64 R26, desc[UR4][R20.64+0x280] ;  /* 0x00028004141a7980 */ /* 0x021168000c101b00 */
[----:B------:R0:W-:Y:S02]  /*7ee0*/  ST.E.64 desc[UR4][R20.64+0x280], RZ ;  /* 0x000280ff14007985 */ /* 0x0001e4000c101b04 */
.L_x_315:
[----:B------:R-:W-:Y:S05]  /*7ef0*/  BSYNC B0 ;  /* 0x0000000000007941 */ /* 0x000fea0003800000 */
.L_x_314:
[----:B------:R-:W-:Y:S06]  /*7f00*/  BAR.SYNC.DEFER_BLOCKING 0x0 ;  /* 0x0000000000007b1d */ /* 0x000fec0000010000 */
[----:B------:R-:W-:Y:S04]  /*7f10*/  BSSY B0, `(.L_x_316) ;  /* 0x000000e000007945 */ /* 0x000fe80003800000 */
[----:B------:R-:W-:Y:S05]  /*7f20*/  @P2 BRA `(.L_x_317) ;  /* 0x0000000000302947 */ /* 0x000fea0003800000 */
[----:B0-----:R-:W-:-:S04]  /*7f30*/  LOP3.LUT R28, R3, 0x1, RZ, 0xc0, !PT ;  /* 0x00000001031c7812 */ /* 0x001fc800078ec0ff */
        /* <DEDUP_REMOVED lines=11> */
.L_x_317:
[----:B------:R-:W-:Y:S05]  /*7ff0*/  BSYNC B0 ;  /* 0x0000000000007941 */ /* 0x000fea0003800000 */
.L_x_316:
[----:B------:R-:W-:Y:S04]  /*8000*/  BSSY B0, `(.L_x_318) ;  /* 0x0000006000007945 */ /* 0x000fe80003800000 */
[----:B------:R-:W-:Y:S05]  /*8010*/  @P5 BRA `(.L_x_319) ;  /* 0x0000000000105947 */ /* 0x000fea0003800000 */
[----:B------:R-:W-:Y:S02]  /*8020*/  R2UR UR4, R18 ;  /* 0x00000000120472ca */ /* 0x000fe400000e0000 */
[----:B------:R-:W-:-:S13]  /*8030*/  R2UR UR5, R19 ;  /* 0x00000000130572ca */ /* 0x000fda00000e0000 */
[----:B0----5:R0:W5:Y:S04]  /*8040*/  LD.E.64 R26, desc[UR4][R20.64+0x2c0] ;  /* 0x0002c004141a7980 */ /* 0x021168000c101b00 */
[----:B------:R0:W-:Y:S02]  /*8050*/  ST.E.64 desc[UR4][R20.64+0x2c0], RZ ;  /* 0x0002c0ff14007985 */ /* 0x0001e4000c101b04 */
.L_x_319:
[----:B------:R-:W-:Y:S05]  /*8060*/  BSYNC B0 ;  /* 0x0000000000007941 */ /* 0x000fea0003800000 */
.L_x_318:
        /* <DEDUP_REMOVED lines=15> */
.L_x_321:
[----:B------:R-:W-:Y:S05]  /*8160*/  BSYNC B0 ;  /* 0x0000000000007941 */ /* 0x000fea0003800000 */
.L_x_320:
[----:B------:R-:W-:Y:S01]  /*8170*/  IMAD.X R43, RZ, RZ, R7, P4 ;  /* 0x000000ffff2b7224 */ /* 0x000fe200020e0607 */
[C---:B------:R-:W-:Y:S02]  /*8180*/  ISETP.GT.U32.AND P0, PT, R5.reuse, R42, PT ;  /* 0x0000002a0500720c */ /* 0x040fe40003f04070 */
[----:B------:R-:W-:Y:S02]  /*8190*/  IADD3 R40, P2, PT, R4, 0x68, RZ ;  /* 0x0000006804287810 */ /* 0x000fe40007f5e0ff */
[CC--:B------:R-:W-:Y:S02]  /*81a0*/  ISETP.GT.U32.AND.EX P0, PT, R6.reuse, R43.reuse, PT, P0 ;  /* 0x0000002b0600720c */ /* 0x0c0fe40003f04100 */
[C---:B------:R-:W-:Y:S02]  /*81b0*/  ISETP.GT.U32.AND P1, PT, R5.reuse, R40, PT ;  /* 0x000000280500720c */ /* 0x040fe40003f24070 */
[----:B0-----:R-:W-:Y:S02]  /*81c0*/  SEL R29, R5, R42, P0 ;  /* 0x0000002a051d7207 */ /* 0x001fe40000000000 */
        /* <DEDUP_REMOVED lines=30> */
[----:B0-----:R-:W-:Y:S11]  /*83b0*/  @P5 BRA `(.L_x_323) ;  /* 0x0000000000305947 */ /* 0x001ff60003800000 */
        /* <DEDUP_REMOVED lines=12> */
.L_x_323:
[----:B------:R-:W-:Y:S05]  /*8480*/  BSYNC B0 ;  /* 0x0000000000007941 */ /* 0x000fea0003800000 */
.L_x_322:
[----:B0-----:R-:W-:Y:S01]  /*8490*/  IADD3 R28, P5, PT, R4, 0x78, RZ ;  /* 0x00000078041c7810 */ /* 0x001fe20007fbe0ff */
        /* <DEDUP_REMOVED lines=19> */
.L_x_325:
[----:B------:R-:W-:Y:S05]  /*85d0*/  BSYNC B0 ;  /* 0x0000000000007941 */ /* 0x000fea0003800000 */
.L_x_324:
        /* <DEDUP_REMOVED lines=15> */
.L_x_327:
[----:B------:R-:W-:Y:S05]  /*86d0*/  BSYNC B0 ;  /* 0x0000000000007941 */ /* 0x000fea0003800000 */
.L_x_326:
[----:B------:R-:W-:Y:S04]  /*86e0*/  BSSY B0, `(.L_x_328) ;  /* 0x0000006000007945 */ /* 0x000fe80003800000 */
[----:B------:R-:W-:Y:S05]  /*86f0*/  @P1 BRA `(.L_x_329) ;  /* 0x0000000000101947 */ /* 0x000fea0003800000 */
[----:B------:R-:W-:Y:S02]  /*8700*/  R2UR UR4, R18 ;  /* 0x00000000120472ca */ /* 0x000fe400000e0000 */
[----:B------:R-:W-:-:S13]  /*8710*/  R2UR UR5, R19 ;  /* 0x00000000130572ca */ /* 0x000fda00000e0000 */
[----:B0----5:R0:W5:Y:S04]  /*8720*/  LD.E.64 R26, desc[UR4][R20.64+0x380] ;  /* 0x00038004141a7980 */ /* 0x021168000c101b00 */
[----:B------:R0:W-:Y:S02]  /*8730*/  ST.E.64 desc[UR4][R20.64+0x380], RZ ;  /* 0x000380ff14007985 */ /* 0x0001e4000c101b04 */
.L_x_329:
[----:B------:R-:W-:Y:S05]  /*8740*/  BSYNC B0 ;  /* 0x0000000000007941 */ /* 0x000fea0003800000 */
.L_x_328:
        /* <DEDUP_REMOVED lines=15> */
.L_x_331:
[----:B------:R-:W-:Y:S05]  /*8840*/  BSYNC B0 ;  /* 0x0000000000007941 */ /* 0x000fea0003800000 */
.L_x_330:
[----:B------:R-:W-:Y:S04]  /*8850*/  BSSY B0, `(.L_x_332) ;  /* 0x0000006000007945 */ /* 0x000fe80003800000 */
[----:B------:R-:W-:Y:S05]  /*8860*/  @P5 BRA `(.L_x_333) ;  /* 0x0000000000105947 */ /* 0x000fea0003800000 */
[----:B------:R-:W-:Y:S02]  /*8870*/  R2UR UR4, R18 ;  /* 0x00000000120472ca */ /* 0x000fe400000e0000 */
[----:B------:R-:W-:-:S13]  /*8880*/  R2UR UR5, R19 ;  /* 0x00000000130572ca */ /* 0x000fda00000e0000 */
[----:B0----5:R0:W5:Y:S04]  /*8890*/  LD.E.64 R26, desc[UR4][R20.64+0x3c0] ;  /* 0x0003c004141a7980 */ /* 0x021168000c101b00 */
[----:B------:R0:W-:Y:S02]  /*88a0*/  ST.E.64 desc[UR4][R20.64+0x3c0], RZ ;  /* 0x0003c0ff14007985 */ /* 0x0001e4000c101b04 */
.L_x_333:
[----:B------:R-:W-:Y:S05]  /*88b0*/  BSYNC B0 ;  /* 0x0000000000007941 */ /* 0x000fea0003800000 */
.L_x_332:
        /* <DEDUP_REMOVED lines=15> */
.L_x_335:
[----:B------:R-:W-:Y:S05]  /*89b0*/  BSYNC B0 ;  /* 0x0000000000007941 */ /* 0x000fea0003800000 */
.L_x_334:
        /* <DEDUP_REMOVED lines=49> */
.L_x_337:
[----:B------:R-:W-:Y:S05]  /*8cd0*/  BSYNC B0 ;  /* 0x0000000000007941 */ /* 0x000fea0003800000 */
.L_x_336:
        /* <DEDUP_REMOVED lines=20> */
.L_x_339:
[----:B------:R-:W-:Y:S05]  /*8e20*/  BSYNC B0 ;  /* 0x0000000000007941 */ /* 0x000fea0003800000 */
.L_x_338:
        /* <DEDUP_REMOVED lines=15> */
.L_x_341:
[----:B------:R-:W-:Y:S05]  /*8f20*/  BSYNC B0 ;  /* 0x0000000000007941 */ /* 0x000fea0003800000 */
.L_x_340:
[----:B------:R-:W-:Y:S04]  /*8f30*/  BSSY B0, `(.L_x_342) ;  /* 0x0000006000007945 */ /* 0x000fe80003800000 */
[----:B------:R-:W-:Y:S05]  /*8f40*/  @P1 BRA `(.L_x_343) ;  /* 0x0000000000101947 */ /* 0x000fea0003800000 */
[----:B------:R-:W-:Y:S02]  /*8f50*/  R2UR UR4, R18 ;  /* 0x00000000120472ca */ /* 0x000fe400000e0000 */
[----:B------:R-:W-:-:S13]  /*8f60*/  R2UR UR5, R19 ;  /* 0x00000000130572ca */ /* 0x000fda00000e0000 */
[----:B0----5:R0:W5:Y:S04]  /*8f70*/  LD.E.64 R26, desc[UR4][R20.64+0x480] ;  /* 0x00048004141a7980 */ /* 0x021168000c101b00 */
[----:B------:R0:W-:Y:S02]  /*8f80*/  ST.E.64 desc[UR4][R20.64+0x480], RZ ;  /* 0x000480ff14007985 */ /* 0x0001e4000c101b04 */
.L_x_343:
[----:B------:R-:W-:Y:S05]  /*8f90*/  BSYNC B0 ;  /* 0x0000000000007941 */ /* 0x000fea0003800000 */
.L_x_342:
        /* <DEDUP_REMOVED lines=15> */
.L_x_345:
[----:B------:R-:W-:Y:S05]  /*9090*/  BSYNC B0 ;  /* 0x0000000000007941 */ /* 0x000fea0003800000 */
.L_x_344:
[----:B------:R-:W-:Y:S04]  /*90a0*/  BSSY B0, `(.L_x_346) ;  /* 0x0000006000007945 */ /* 0x000fe80003800000 */
[----:B------:R-:W-:Y:S05]  /*90b0*/  @P5 BRA `(.L_x_347) ;  /* 0x0000000000105947 */ /* 0x000fea0003800000 */
[----:B------:R-:W-:Y:S02]  /*90c0*/  R2UR UR4, R18 ;  /* 0x00000000120472ca */ /* 0x000fe400000e0000 */
[----:B------:R-:W-:-:S13]  /*90d0*/  R2UR UR5, R19 ;  /* 0x00000000130572ca */ /* 0x000fda00000e0000 */
[----:B0----5:R0:W5:Y:S04]  /*90e0*/  LD.E.64 R26, desc[UR4][R20.64+0x4c0] ;  /* 0x0004c004141a7980 */ /* 0x021168000c101b00 */
[----:B------:R0:W-:Y:S02]  /*90f0*/  ST.E.64 desc[UR4][R20.64+0x4c0], RZ ;  /* 0x0004c0ff14007985 */ /* 0x0001e4000c101b04 */
.L_x_347:
[----:B------:R-:W-:Y:S05]  /*9100*/  BSYNC B0 ;  /* 0x0000000000007941 */ /* 0x000fea0003800000 */
.L_x_346:
        /* <DEDUP_REMOVED lines=15> */
.L_x_349:
[----:B------:R-:W-:Y:S05]  /*9200*/  BSYNC B0 ;  /* 0x0000000000007941 */ /* 0x000fea0003800000 */
.L_x_348:
        /* <DEDUP_REMOVED lines=49> */
.L_x_351:
[----:B------:R-:W-:Y:S05]  /*9520*/  BSYNC B0 ;  /* 0x0000000000007941 */ /* 0x000fea0003800000 */
.L_x_350:
        /* <DEDUP_REMOVED lines=20> */
.L_x_353:
[----:B------:R-:W-:Y:S05]  /*9670*/  BSYNC B0 ;  /* 0x0000000000007941 */ /* 0x000fea0003800000 */
.L_x_352:
        /* <DEDUP_REMOVED lines=15> */
.L_x_355:
[----:B------:R-:W-:Y:S05]  /*9770*/  BSYNC B0 ;  /* 0x0000000000007941 */ /* 0x000fea0003800000 */
.L_x_354:
[----:B------:R-:W-:Y:S04]  /*9780*/  BSSY B0, `(.L_x_356) ;  /* 0x0000006000007945 */ /* 0x000fe80003800000 */
[----:B------:R-:W-:Y:S05]  /*9790*/  @P1 BRA `(.L_x_357) ;  /* 0x0000000000101947 */ /* 0x000fea0003800000 */
[----:B------:R-:W-:Y:S02]  /*97a0*/  R2UR UR4, R18 ;  /* 0x00000000120472ca */ /* 0x000fe400000e0000 */
[----:B------:R-:W-:-:S13]  /*97b0*/  R2UR UR5, R19 ;  /* 0x00000000130572ca */ /* 0x000fda00000e0000 */
[----:B0----5:R0:W5:Y:S04]  /*97c0*/  LD.E.64 R26, desc[UR4][R20.64+0x580] ;  /* 0x00058004141a7980 */ /* 0x021168000c101b00 */
[----:B------:R0:W-:Y:S02]  /*97d0*/  ST.E.64 desc[UR4][R20.64+0x580], RZ ;  /* 0x000580ff14007985 */ /* 0x0001e4000c101b04 */
.L_x_357:
[----:B------:R-:W-:Y:S05]  /*97e0*/  BSYNC B0 ;  /* 0x0000000000007941 */ /* 0x000fea0003800000 */
.L_x_356:
        /* <DEDUP_REMOVED lines=15> */
.L_x_359:
[----:B------:R-:W-:Y:S05]  /*98e0*/  BSYNC B0 ;  /* 0x0000000000007941 */ /* 0x000fea0003800000 */
.L_x_358:
[----:B------:R-:W-:Y:S04]  /*98f0*/  BSSY B0, `(.L_x_360) ;  /* 0x0000006000007945 */ /* 0x000fe80003800000 */
[----:B------:R-:W-:Y:S05]  /*9900*/  @P5 BRA `(.L_x_361) ;  /* 0x0000000000105947 */ /* 0x000fea0003800000 */
[----:B------:R-:W-:Y:S02]  /*9910*/  R2UR UR4, R18 ;  /* 0x00000000120472ca */ /* 0x000fe400000e0000 */
[----:B------:R-:W-:-:S13]  /*9920*/  R2UR UR5, R19 ;  /* 0x00000000130572ca */ /* 0x000fda00000e0000 */
[----:B0----5:R0:W5:Y:S04]  /*9930*/  LD.E.64 R26, desc[UR4][R20.64+0x5c0] ;  /* 0x0005c004141a7980 */ /* 0x021168000c101b00 */
[----:B------:R0:W-:Y:S02]  /*9940*/  ST.E.64 desc[UR4][R20.64+0x5c0], RZ ;  /* 0x0005c0ff14007985 */ /* 0x0001e4000c101b04 */
.L_x_361:
[----:B------:R-:W-:Y:S05]  /*9950*/  BSYNC B0 ;  /* 0x0000000000007941 */ /* 0x000fea0003800000 */
.L_x_360:
        /* <DEDUP_REMOVED lines=15> */
.L_x_363:
[----:B------:R-:W-:Y:S05]  /*9a50*/  BSYNC B0 ;  /* 0x0000000000007941 */ /* 0x000fea0003800000 */
.L_x_362:
        /* <DEDUP_REMOVED lines=49> */
.L_x_365:
[----:B------:R-:W-:Y:S05]  /*9d70*/  BSYNC B0 ;  /* 0x0000000000007941 */ /* 0x000fea0003800000 */
.L_x_364:
        /* <DEDUP_REMOVED lines=20> */
.L_x_367:
[----:B------:R-:W-:Y:S05]  /*9ec0*/  BSYNC B0 ;  /* 0x0000000000007941 */ /* 0x000fea0003800000 */
.L_x_366:
        /* <DEDUP_REMOVED lines=15> */
.L_x_369:
[----:B------:R-:W-:Y:S05]  /*9fc0*/  BSYNC B0 ;  /* 0x0000000000007941 */ /* 0x000fea0003800000 */
.L_x_368:
[----:B------:R-:W-:Y:S04]  /*9fd0*/  BSSY B0, `(.L_x_370) ;  /* 0x0000006000007945 */ /* 0x000fe80003800000 */
[----:B------:R-:W-:Y:S05]  /*9fe0*/  @P1 BRA `(.L_x_371) ;  /* 0x0000000000101947 */ /* 0x000fea0003800000 */
[----:B------:R-:W-:Y:S02]  /*9ff0*/  R2UR UR4, R18 ;  /* 0x00000000120472ca */ /* 0x000fe400000e0000 */
[----:B------:R-:W-:-:S13]  /*a000*/  R2UR UR5, R19 ;  /* 0x00000000130572ca */ /* 0x000fda00000e0000 */
[----:B0----5:R0:W5:Y:S04]  /*a010*/  LD.E.64 R26, desc[UR4][R20.64+0x680] ;  /* 0x00068004141a7980 */ /* 0x021168000c101b00 */
[----:B------:R0:W-:Y:S02]  /*a020*/  ST.E.64 desc[UR4][R20.64+0x680], RZ ;  /* 0x000680ff14007985 */ /* 0x0001e4000c101b04 */
.L_x_371:
[----:B------:R-:W-:Y:S05]  /*a030*/  BSYNC B0 ;  /* 0x0000000000007941 */ /* 0x000fea0003800000 */
.L_x_370:
        /* <DEDUP_REMOVED lines=15> */
.L_x_373:
[----:B------:R-:W-:Y:S05]  /*a130*/  BSYNC B0 ;  /* 0x0000000000007941 */ /* 0x000fea0003800000 */
.L_x_372:
[----:B------:R-:W-:Y:S04]  /*a140*/  BSSY B0, `(.L_x_374) ;  /* 0x0000006000007945 */ /* 0x000fe80003800000 */
[----:B------:R-:W-:Y:S05]  /*a150*/  @P5 BRA `(.L_x_375) ;  /* 0x0000000000105947 */ /* 0x000fea0003800000 */
[----:B------:R-:W-:Y:S02]  /*a160*/  R2UR UR4, R18 ;  /* 0x00000000120472ca */ /* 0x000fe400000e0000 */
[----:B------:R-:W-:-:S13]  /*a170*/  R2UR UR5, R19 ;  /* 0x00000000130572ca */ /* 0x000fda00000e0000 */
[----:B0----5:R0:W5:Y:S04]  /*a180*/  LD.E.64 R26, desc[UR4][R20.64+0x6c0] ;  /* 0x0006c004141a7980 */ /* 0x021168000c101b00 */
[----:B------:R0:W-:Y:S02]  /*a190*/  ST.E.64 desc[UR4][R20.64+0x6c0], RZ ;  /* 0x0006c0ff14007985 */ /* 0x0001e4000c101b04 */
.L_x_375:
[----:B------:R-:W-:Y:S05]  /*a1a0*/  BSYNC B0 ;  /* 0x0000000000007941 */ /* 0x000fea0003800000 */
.L_x_374:
        /* <DEDUP_REMOVED lines=15> */
.L_x_377:
[----:B------:R-:W-:Y:S05]  /*a2a0*/  BSYNC B0 ;  /* 0x0000000000007941 */ /* 0x000fea0003800000 */
.L_x_376:
[----:B------:R-:W-:Y:S01]  /*a2b0*/  IMAD.X R43, RZ, RZ, R7, P4 ;  /* 0x000000ffff2b7224 */ /* 0x000fe200020e0607 */
[----:B------:R-:W-:-:S04]  /*a2c0*/  ISETP.GT.U32.AND P0, PT, R5, R42, PT ;  /* 0x0000002a0500720c */ /* 0x000fc80003f04070 */
[----:B------:R-:W-:-:S04]  /*a2d0*/  ISETP.GT.U32.AND.EX P0, PT, R6, R43, PT, P0 ;  /* 0x0000002b0600720c */ /* 0x000fc80003f04100 */
[----:B0-----:R-:W-:Y:S02]  /*a2e0*/  SEL R29, R5, R42, P0 ;  /* 0x0000002a051d7207 */ /* 0x001fe40000000000 */
[----:B------:R-:W-:Y:S02]  /*a2f0*/  SEL R40, R6, R43, P0 ;  /* 0x0000002b06287207 */ /* 0x000fe40000000000 */
[----:B------:R-:W-:Y:S02]  /*a300*/  ISETP.GE.U32.AND P1, PT, R29, R8, PT ;  /* 0x000000081d00720c */ /* 0x000fe40003f26070 */
[----:B------:R-:W-:Y:S02]  /*a310*/  IADD3 R28, P2, PT, R4, 0xf0, RZ ;  /* 0x000000f0041c7810 */ /* 0x000fe40007f5e0ff */
[----:B------:R-:W-:Y:S02]  /*a320*/  ISETP.GE.U32.AND.EX P1, PT, R40, R9, PT, P1 ;  /* 0x000000092800720c */ /* 0x000fe40003f26110 */
[----:B------:R-:W-:Y:S01]  /*a330*/  ISETP.GT.U32.AND P3, PT, R5, R28, PT ;  /* 0x0000001c0500720c */ /* 0x000fe20003f64070 */
[----:B------:R-:W-:Y:S01]  /*a340*/  IMAD.X R43, RZ, RZ, R7, P2 ;  /* 0x000000ffff2b7224 */ /* 0x000fe200010e0607 */
[----:B------:R-:W-:-:S04]  /*a350*/  IADD3 R42, P4, PT, R4, 0xe8, RZ ;  /* 0x000000e8042a7810 */ /* 0x000fc80007f9e0ff */
[-C--:B------:R-:W-:Y:S02]  /*a360*/  ISETP.GT.U32.AND.EX P3, PT, R6, R43.reuse, PT, P3 ;  /* 0x0000002b0600720c */ /* 0x080fe40003f64130 */
[----:B------:R-:W-:Y:S02]  /*a370*/  IADD3 R4, P5, PT, R4, 0xf8, RZ ;  /* 0x000000f804047810 */ /* 0x000fe40007fbe0ff */
[----:B------:R-:W-:Y:S02]  /*a380*/  SEL R44, R5, R28, P3 ;  /* 0x0000001c052c7207 */ /* 0x000fe40001800000 */
[----:B------:R-:W-:Y:S02]  /*a390*/  SEL R43, R6, R43, P3 ;  /* 0x0000002b062b7207 */ /* 0x000fe40001800000 */
[----:B------:R-:W-:Y:S02]  /*a3a0*/  ISETP.GE.U32.AND P3, PT, R29, R8, PT ;  /* 0x000000081d00720c */ /* 0x000fe40003f66070 */
[----:B------:R-:W-:-:S02]  /*a3b0*/  @!P1 R2UR UR4, R18 ;  /* 0x00000000120492ca */ /* 0x000fc400000e0000 */
[----:B------:R-:W-:Y:S01]  /*a3c0*/  @!P1 R2UR UR5, R19 ;  /* 0x00000000130592ca */ /* 0x000fe200000e0000 */
[--C-:B------:R-:W-:Y:S01]  /*a3d0*/  IMAD.X R45, RZ, RZ, R7.reuse, P4 ;  /* 0x000000ffff2d7224 */ /* 0x100fe200020e0607 */
[C---:B------:R-:W-:Y:S01]  /*a3e0*/  ISETP.GT.U32.AND P0, PT, R5.reuse, R42, PT ;  /* 0x0000002a0500720c */ /* 0x040fe20003f04070 */
[----:B------:R-:W-:Y:S01]  /*a3f0*/  IMAD.X R7, RZ, RZ, R7, P5 ;  /* 0x000000ffff077224 */ /* 0x000fe200028e0607 */
[----:B------:R-:W-:Y:S02]  /*a400*/  ISETP.GE.U32.AND.EX P3, PT, R40, R9, PT, P3 ;  /* 0x000000092800720c */ /* 0x000fe40003f66130 */
[C---:B------:R-:W-:Y:S02]  /*a410*/  ISETP.GT.U32.AND P4, PT, R5.reuse, R4, PT ;  /* 0x000000040500720c */ /* 0x040fe40003f84070 */
[----:B------:R-:W-:Y:S02]  /*a420*/  ISETP.GT.U32.AND.EX P0, PT, R6, R45, PT, P0 ;  /* 0x0000002d0600720c */ /* 0x000fe40003f04100 */
[----:B------:R-:W-:-:S02]  /*a430*/  ISETP.GE.U32.AND P5, PT, R5, R8, PT ;  /* 0x000000080500720c */ /* 0x000fc40003fa6070 */
[----:B------:R-:W-:Y:S01]  /*a440*/  ISETP.NE.AND P2, PT, R3, RZ, PT ;  /* 0x000000ff0300720c */ /* 0x000fe20003f45270 */
[----:B-----5:R0:W5:Y:S01]  /*a450*/  @!P1 LD.E.64 R26, desc[UR4][R20.64+0x700] ;  /* 0x00070004141a9980 */ /* 0x020162000c101b00 */
[C---:B------:R-:W-:Y:S01]  /*a460*/  ISETP.GT.U32.AND.EX P4, PT, R6.reuse, R7, PT, P4 ;  /* 0x000000070600720c */ /* 0x040fe20003f84140 */
[----:B------:R-:W-:Y:S01]  /*a470*/  BSSY B0, `(.L_x_378) ;  /* 0x000001b000007945 */ /* 0x000fe20003800000 */
[C---:B------:R-:W-:Y:S01]  /*a480*/  ISETP.GE.U32.OR.EX P2, PT, R6.reuse, R9, P2, P5 ;  /* 0x000000090600720c */ /* 0x040fe20001746550 */
[----:B------:R0:W-:Y:S01]  /*a490*/  @!P1 ST.E.64 desc[UR4][R20.64+0x700], RZ ;  /* 0x000700ff14009985 */ /* 0x0001e2000c101b04 */
[C---:B------:R-:W-:Y:S02]  /*a4a0*/  SEL R45, R6.reuse, R45, P0 ;  /* 0x0000002d062d7207 */ /* 0x040fe40000000000 */
[----:B------:R-:W-:Y:S02]  /*a4b0*/  SEL R28, R5, R4, P4 ;  /* 0x00000004051c7207 */ /* 0x000fe40002000000 */
[----:B------:R-:W-:Y:S01]  /*a4c0*/  SEL R6, R6, R7, P4 ;  /* 0x0000000706067207 */ /* 0x000fe20002000000 */
[----:B------:R-:W-:Y:S01]  /*a4d0*/  BAR.SYNC.DEFER_BLOCKING 0x0 ;  /* 0x0000000000007b1d */ /* 0x000fe20000010000 */
[----:B------:R-:W-:-:S02]  /*a4e0*/  IADD3 R7, P4, PT, R41, 0x380, RZ ;  /* 0x0000038029077810 */ /* 0x000fc40007f9e0ff */
[----:B------:R-:W-:Y:S02]  /*a4f0*/  SEL R42, R5, R42, P0 ;  /* 0x0000002a052a7207 */ /* 0x000fe40000000000 */
[-C--:B------:R-:W-:Y:S01]  /*a500*/  ISETP.GE.U32.AND P6, PT, R44, R8.reuse, PT ;  /* 0x000000082c00720c */ /* 0x080fe20003fc6070 */
[----:B------:R-:W-:Y:S01]  /*a510*/  IMAD.X R39, RZ, RZ, R39, P4 ;  /* 0x000000ffff277224 */ /* 0x000fe200020e0627 */
[CC--:B------:R-:W-:Y:S02]  /*a520*/  ISETP.GE.U32.AND P0, PT, R42.reuse, R8.reuse, PT ;  /* 0x000000082a00720c */ /* 0x0c0fe40003f06070 */
[-C--:B------:R-:W-:Y:S02]  /*a530*/  ISETP.GE.U32.AND P5, PT, R42, R8.reuse, PT ;  /* 0x000000082a00720c */ /* 0x080fe40003fa6070 */
[----:B------:R-:W-:Y:S01]  /*a540*/  ISETP.GE.U32.AND P1, PT, R44, R8, PT ;  /* 0x000000082c00720c */ /* 0x000fe20003f26070 */
[----:B0-----:R-:W-:-:S12]  /*a550*/  @P3 BRA `(.L_x_379) ;  /* 0x0000000000303947 */ /* 0x001fd80003800000 */
[----:B------:R-:W-:-:S04]  /*a560*/  LOP3.LUT R4, R3, 0x1, RZ, 0xc0, !PT ;  /* 0x0000000103047812 */ /* 0x000fc800078ec0ff */
[----:B------:R-:W-:-:S13]  /*a570*/  ISETP.NE.U32.AND P3, PT, R4, 0x1, PT ;  /* 0x000000010400780c */ /* 0x000fda0003f65070 */
[----:B------:R-:W-:Y:S02]  /*a580*/  @P3 IADD3 R4, P4, PT, R7, R14, RZ ;  /* 0x0000000e07043210 */ /* 0x000fe40007f9e0ff */
[C---:B------:R-:W-:Y:S02]  /*a590*/  @P3 R2UR UR4, R18.reuse ;  /* 0x00000000120432ca */ /* 0x040fe400000e0000 */
[----:B------:R-:W-:Y:S01]  /*a5a0*/  @P3 R2UR UR5, R19 ;  /* 0x00000000130532ca */ /* 0x000fe200000e0000 */
[----:B------:R-:W-:Y:S01]  /*a5b0*/  @P3 IMAD.X R5, R39, 0x1, R35, P4 ;  /* 0x0000000127053824 */ /* 0x000fe200020e0623 */
[----:B------:R-:W-:Y:S02]  /*a5c0*/  @!P3 R2UR UR6, R18 ;  /* 0x000000001206b2ca */ /* 0x000fe400000e0000 */
[----:B------:R-:W-:Y:S02]  /*a5d0*/  @!P3 R2UR UR7, R19 ;  /* 0x000000001307b2ca */ /* 0x000fe400000e0000 */
[----:B------:R-:W-:-:S05]  /*a5e0*/  @!P3 IADD3 R40, P4, PT, R7, R16, RZ ;  /* 0x000000100728b210 */ /* 0x000fca0007f9e0ff */
[----:B------:R-:W-:Y:S02]  /*a5f0*/  @!P3 IMAD.X R41, R39, 0x1, R36, P4 ;  /* 0x000000012729b824 */ /* 0x000fe400020e0624 */
[----:B-----5:R0:W-:Y:S04]  /*a600*/  @P3 ST.E.64 desc[UR4][R4.64], R26 ;  /* 0x0000001a04003985 */ /* 0x0201e8000c101b04 */
[----:B------:R0:W-:Y:S02]  /*a610*/  @!P3 ST.E.64 desc[UR6][R40.64], R26 ;  /* 0x0000001a2800b985 */ /* 0x0001e4000c101b06 */
.L_x_379:
[----:B------:R-:W-:Y:S05]  /*a620*/  BSYNC B0 ;  /* 0x0000000000007941 */ /* 0x000fea0003800000 */
.L_x_378:
[CC--:B------:R-:W-:Y:S01]  /*a630*/  ISETP.GE.U32.AND.EX P5, PT, R45.reuse, R9.reuse, PT, P5 ;  /* 0x000000092d00720c */ /* 0x0c0fe20003fa6150 */
[----:B------:R-:W-:Y:S01]  /*a640*/  BSSY B0, `(.L_x_380) ;  /* 0x000000d000007945 */ /* 0x000fe20003800000 */
[CC--:B------:R-:W-:Y:S02]  /*a650*/  ISETP.GE.U32.AND P3, PT, R28.reuse, R8.reuse, PT ;  /* 0x000000081c00720c */ /* 0x0c0fe40003f66070 */
[----:B------:R-:W-:Y:S02]  /*a660*/  ISETP.GE.U32.AND P4, PT, R28, R8, PT ;  /* 0x000000081c00720c */ /* 0x000fe40003f86070 */
[-C--:B------:R-:W-:Y:S02]  /*a670*/  ISETP.GE.U32.AND.EX P0, PT, R45, R9.reuse, PT, P0 ;  /* 0x000000092d00720c */ /* 0x080fe40003f06100 */
[CC--:B------:R-:W-:Y:S02]  /*a680*/  ISETP.GE.U32.AND.EX P6, PT, R43.reuse, R9.reuse, PT, P6 ;  /* 0x000000092b00720c */ /* 0x0c0fe40003fc6160 */
[----:B------:R-:W-:-:S02]  /*a690*/  ISETP.GE.U32.AND.EX P1, PT, R43, R9, PT, P1 ;  /* 0x000000092b00720c */ /* 0x000fc40003f26110 */
[CC--:B------:R-:W-:Y:S02]  /*a6a0*/  ISETP.GE.U32.AND.EX P3, PT, R6.reuse, R9.reuse, PT, P3 ;  /* 0x000000090600720c */ /* 0x0c0fe40003f66130 */
[----:B------:R-:W-:Y:S01]  /*a6b0*/  ISETP.GE.U32.AND.EX P4, PT, R6, R9, PT, P4 ;  /* 0x000000090600720c */ /* 0x000fe20003f86140 */
[----:B------:R-:W-:-:S12]  /*a6c0*/  @P5 BRA `(.L_x_381) ;  /* 0x0000000000105947 */ /* 0x000fd80003800000 */
[----:B------:R-:W-:Y:S02]  /*a6d0*/  R2UR UR4, R18 ;  /* 0x00000000120472ca */ /* 0x000fe400000e0000 */
[----:B------:R-:W-:-:S13]  /*a6e0*/  R2UR UR5, R19 ;  /* 0x00000000130572ca */ /* 0x000fda00000e0000 */
[----:B0----5:R0:W5:Y:S04]  /*a6f0*/  LD.E.64 R26, desc[UR4][R20.64+0x740] ;  /* 0x00074004141a7980 */ /* 0x021168000c101b00 */
[----:B------:R0:W-:Y:S02]  /*a700*/  ST.E.64 desc[UR4][R20.64+0x740], RZ ;  /* 0x000740ff14007985 */ /* 0x0001e4000c101b04 */
.L_x_381:
[----:B------:R-:W-:Y:S05]  /*a710*/  BSYNC B0 ;  /* 0x0000000000007941 */ /* 0x000fea0003800000 */
.L_x_380:
[----:B------:R-:W-:Y:S06]  /*a720*/  BAR.SYNC.DEFER_BLOCKING 0x0 ;  /* 0x0000000000007b1d */ /* 0x000fec0000010000 */
[----:B------:R-:W-:Y:S04]  /*a730*/  BSSY B0, `(.L_x_382) ;  /* 0x000000e000007945 */ /* 0x000fe80003800000 */
[----:B------:R-:W-:Y:S05]  /*a740*/  @P0 BRA `(.L_x_383) ;  /* 0x0000000000300947 */ /* 0x000fea0003800000 */
[----:B0-----:R-:W-:-:S04]  /*a750*/  LOP3.LUT R4, R3, 0x1, RZ, 0xc0, !PT ;  /* 0x0000000103047812 */ /* 0x001fc800078ec0ff */
[----:B------:R-:W-:-:S13]  /*a760*/  ISETP.NE.U32.AND P0, PT, R4, 0x1, PT ;  /* 0x000000010400780c */ /* 0x000fda0003f05070 */
[----:B------:R-:W-:Y:S02]  /*a770*/  @!P0 IADD3 R4, P5, PT, R7, R10, RZ ;  /* 0x0000000a07048210 */ /* 0x000fe40007fbe0ff */
[C---:B------:R-:W-:Y:S02]  /*a780*/  @!P0 R2UR UR4, R18.reuse ;  /* 0x00000000120482ca */ /* 0x040fe400000e0000 */
[----:B------:R-:W-:Y:S01]  /*a790*/  @!P0 R2UR UR5, R19 ;  /* 0x00000000130582ca */ /* 0x000fe200000e0000 */
[----:B------:R-:W-:Y:S01]  /*a7a0*/  @!P0 IMAD.X R5, R39, 0x1, R15, P5 ;  /* 0x0000000127058824 */ /* 0x000fe200028e060f */
[----:B------:R-:W-:Y:S02]  /*a7b0*/  @P0 R2UR UR6, R18 ;  /* 0x00000000120602ca */ /* 0x000fe400000e0000 */
[----:B------:R-:W-:Y:S02]  /*a7c0*/  @P0 R2UR UR7, R19 ;  /* 0x00000000130702ca */ /* 0x000fe400000e0000 */
[----:B------:R-:W-:-:S05]  /*a7d0*/  @P0 IADD3 R8, P5, PT, R7, R11, RZ ;  /* 0x0000000b07080210 */ /* 0x000fca0007fbe0ff */
[----:B------:R-:W-:Y:S02]  /*a7e0*/  @P0 IMAD.X R9, R39, 0x1, R30, P5 ;  /* 0x0000000127090824 */ /* 0x000fe400028e061e */
[----:B-----5:R0:W-:Y:S04]  /*a7f0*/  @!P0 ST.E.64 desc[UR4][R4.64], R26 ;  /* 0x0000001a04008985 */ /* 0x0201e8000c101b04 */
[----:B------:R0:W-:Y:S02]  /*a800*/  @P0 ST.E.64 desc[UR6][R8.64], R26 ;  /* 0x0000001a08000985 */ /* 0x0001e4000c101b06 */
.L_x_383:
[----:B------:R-:W-:Y:S05]  /*a810*/  BSYNC B0 ;  /* 0x0000000000007941 */ /* 0x000fea0003800000 */
.L_x_382:
[----:B------:R-:W-:Y:S04]  /*a820*/  BSSY B0, `(.L_x_384) ;  /* 0x0000006000007945 */ /* 0x000fe80003800000 */
[----:B------:R-:W-:Y:S05]  /*a830*/  @P1 BRA `(.L_x_385) ;  /* 0x0000000000101947 */ /* 0x000fea0003800000 */
[----:B------:R-:W-:Y:S02]  /*a840*/  R2UR UR4, R18 ;  /* 0x00000000120472ca */ /* 0x000fe400000e0000 */
[----:B------:R-:W-:-:S13]  /*a850*/  R2UR UR5, R19 ;  /* 0x00000000130572ca */ /* 0x000fda00000e0000 */
[----:B0----5:R0:W5:Y:S04]  /*a860*/  LD.E.64 R26, desc[UR4][R20.64+0x780] ;  /* 0x00078004141a7980 */ /* 0x021168000c101b00 */
[----:B------:R0:W-:Y:S02]  /*a870*/  ST.E.64 desc[UR4][R20.64+0x780], RZ ;  /* 0x000780ff14007985 */ /* 0x0001e4000c101b04 */
.L_x_385:
[----:B------:R-:W-:Y:S05]  /*a880*/  BSYNC B0 ;  /* 0x0000000000007941 */ /* 0x000fea0003800000 */
.L_x_384:
[----:B------:R-:W-:Y:S06]  /*a890*/  BAR.SYNC.DEFER_BLOCKING 0x0 ;  /* 0x0000000000007b1d */ /* 0x000fec0000010000 */
[----:B------:R-:W-:Y:S04]  /*a8a0*/  BSSY B0, `(.L_x_386) ;  /* 0x000000e000007945 */ /* 0x000fe80003800000 */
[----:B------:R-:W-:Y:S05]  /*a8b0*/  @P6 BRA `(.L_x_387) ;  /* 0x0000000000306947 */ /* 0x000fea0003800000 */
[----:B0-----:R-:W-:-:S04]  /*a8c0*/  LOP3.LUT R4, R3, 0x1, RZ, 0xc0, !PT ;  /* 0x0000000103047812 */ /* 0x001fc800078ec0ff */
[----:B------:R-:W-:-:S13]  /*a8d0*/  ISETP.NE.U32.AND P5, PT, R4, 0x1, PT ;  /* 0x000000010400780c */ /* 0x000fda0003fa5070 */
[C---:B------:R-:W-:Y:S02]  /*a8e0*/  @!P5 R2UR UR4, R18.reuse ;  /* 0x000000001204d2ca */ /* 0x040fe400000e0000 */
[C---:B------:R-:W-:Y:S02]  /*a8f0*/  @!P5 R2UR UR5, R19.reuse ;  /* 0x000000001305d2ca */ /* 0x040fe400000e0000 */
[----:B------:R-:W-:Y:S02]  /*a900*/  @P5 R2UR UR6, R18 ;  /* 0x00000000120652ca */ /* 0x000fe400000e0000 */
[----:B------:R-:W-:Y:S02]  /*a910*/  @P5 R2UR UR7, R19 ;  /* 0x00000000130752ca */ /* 0x000fe400000e0000 */
[C---:B------:R-:W-:Y:S02]  /*a920*/  @!P5 IADD3 R4, P0, PT, R7.reuse, R32, RZ ;  /* 0x000000200704d210 */ /* 0x040fe40007f1e0ff */
[----:B------:R-:W-:-:S03]  /*a930*/  @P5 IADD3 R8, P1, PT, R7, R13, RZ ;  /* 0x0000000d07085210 */ /* 0x000fc60007f3e0ff */
[C---:B------:R-:W-:Y:S02]  /*a940*/  @!P5 IMAD.X R5, R39.reuse, 0x1, R38, P0 ;  /* 0x000000012705d824 */ /* 0x040fe400000e0626 */
[----:B------:R-:W-:-:S03]  /*a950*/  @P5 IMAD.X R9, R39, 0x1, R34, P1 ;  /* 0x0000000127095824 */ /* 0x000fc600008e0622 */
[----:B-----5:R0:W-:Y:S04]  /*a960*/  @!P5 ST.E.64 desc[UR4][R4.64], R26 ;  /* 0x0000001a0400d985 */ /* 0x0201e8000c101b04 */
[----:B------:R0:W-:Y:S02]  /*a970*/  @P5 ST.E.64 desc[UR6][R8.64], R26 ;  /* 0x0000001a08005985 */ /* 0x0001e4000c101b06 */
.L_x_387:
[----:B------:R-:W-:Y:S05]  /*a980*/  BSYNC B0 ;  /* 0x0000000000007941 */ /* 0x000fea0003800000 */
.L_x_386:
[----:B------:R-:W-:Y:S04]  /*a990*/  BSSY B0, `(.L_x_388) ;  /* 0x0000006000007945 */ /* 0x000fe80003800000 */
[----:B------:R-:W-:Y:S05]  /*a9a0*/  @P4 BRA `(.L_x_389) ;  /* 0x0000000000104947 */ /* 0x000fea0003800000 */
[----:B------:R-:W-:Y:S02]  /*a9b0*/  R2UR UR4, R18 ;  /* 0x00000000120472ca */ /* 0x000fe400000e0000 */
[----:B------:R-:W-:-:S13]  /*a9c0*/  R2UR UR5, R19 ;  /* 0x00000000130572ca */ /* 0x000fda00000e0000 */
[----:B0----5:R0:W5:Y:S04]  /*a9d0*/  LD.E.64 R26, desc[UR4][R20.64+0x7c0] ;  /* 0x0007c004141a7980 */ /* 0x021168000c101b00 */
[----:B------:R0:W-:Y:S02]  /*a9e0*/  ST.E.64 desc[UR4][R20.64+0x7c0], RZ ;  /* 0x0007c0ff14007985 */ /* 0x0001e4000c101b04 */
.L_x_389:
[----:B------:R-:W-:Y:S05]  /*a9f0*/  BSYNC B0 ;  /* 0x0000000000007941 */ /* 0x000fea0003800000 */
.L_x_388:
[----:B------:R-:W-:Y:S06]  /*aa00*/  BAR.SYNC.DEFER_BLOCKING 0x0 ;  /* 0x0000000000007b1d */ /* 0x000fec0000010000 */
[----:B------:R-:W-:Y:S04]  /*aa10*/  BSSY B0, `(.L_x_390) ;  /* 0x000000e000007945 */ /* 0x000fe80003800000 */
[----:B------:R-:W-:Y:S05]  /*aa20*/  @P3 BRA `(.L_x_391) ;  /* 0x0000000000303947 */ /* 0x000fea0003800000 */
[----:B------:R-:W-:-:S04]  /*aa30*/  LOP3.LUT R3, R3, 0x1, RZ, 0xc0, !PT ;  /* 0x0000000103037812 */ /* 0x000fc800078ec0ff */
[----:B------:R-:W-:-:S13]  /*aa40*/  ISETP.NE.U32.AND P3, PT, R3, 0x1, PT ;  /* 0x000000010300780c */ /* 0x000fda0003f65070 */
[C---:B------:R-:W-:Y:S02]  /*aa50*/  @!P3 R2UR UR4, R18.reuse ;  /* 0x000000001204b2ca */ /* 0x040fe400000e0000 */
[C---:B------:R-:W-:Y:S02]  /*aa60*/  @!P3 R2UR UR5, R19.reuse ;  /* 0x000000001305b2ca */ /* 0x040fe400000e0000 */
[----:B------:R-:W-:Y:S02]  /*aa70*/  @P3 R2UR UR6, R18 ;  /* 0x00000000120632ca */ /* 0x000fe400000e0000 */
[----:B------:R-:W-:Y:S02]  /*aa80*/  @P3 R2UR UR7, R19 ;  /* 0x00000000130732ca */ /* 0x000fe400000e0000 */
[C---:B0-----:R-:W-:Y:S02]  /*aa90*/  @!P3 IADD3 R4, P0, PT, R7.reuse, R31, RZ ;  /* 0x0000001f0704b210 */ /* 0x041fe40007f1e0ff */
[----:B------:R-:W-:-:S03]  /*aaa0*/  @P3 IADD3 R12, P1, PT, R7, R12, RZ ;  /* 0x0000000c070c3210 */ /* 0x000fc60007f3e0ff */
[C---:B------:R-:W-:Y:S02]  /*aab0*/  @!P3 IMAD.X R5, R39.reuse, 0x1, R37, P0 ;  /* 0x000000012705b824 */ /* 0x040fe400000e0625 */
[----:B------:R-:W-:-:S03]  /*aac0*/  @P3 IMAD.X R13, R39, 0x1, R33, P1 ;  /* 0x00000001270d3824 */ /* 0x000fc600008e0621 */
[----:B-----5:R0:W-:Y:S04]  /*aad0*/  @!P3 ST.E.64 desc[UR4][R4.64], R26 ;  /* 0x0000001a0400b985 */ /* 0x0201e8000c101b04 */
[----:B------:R0:W-:Y:S02]  /*aae0*/  @P3 ST.E.64 desc[UR6][R12.64], R26 ;  /* 0x0000001a0c003985 */ /* 0x0001e4000c101b06 */
.L_x_391:
[----:B------:R-:W-:Y:S05]  /*aaf0*/  BSYNC B0 ;  /* 0x0000000000007941 */ /* 0x000fea0003800000 */
.L_x_390:
[----:B------:R-:W-:Y:S06]  /*ab00*/  BAR.SYNC.DEFER_BLOCKING 0x0 ;  /* 0x0000000000007b1d */ /* 0x000fec0000010000 */
[----:B------:R-:W-:Y:S04]  /*ab10*/  BSSY B0, `(.L_x_392) ;  /* 0x0000011000007945 */ /* 0x000fe80003800000 */
[----:B------:R-:W-:Y:S05]  /*ab20*/  @P2 BRA `(.L_x_393) ;  /* 0x00000000003c2947 */ /* 0x000fea0003800000 */
[C---:B------:R-:W-:Y:S02]  /*ab30*/  R2UR UR4, R18.reuse ;  /* 0x00000000120472ca */ /* 0x040fe400000e0000 */
[C---:B------:R-:W-:Y:S02]  /*ab40*/  R2UR UR5, R19.reuse ;  /* 0x00000000130572ca */ /* 0x040fe400000e0000 */
[----:B------:R-:W-:Y:S02]  /*ab50*/  R2UR UR6, R18 ;  /* 0x00000000120672ca */ /* 0x000fe400000e0000 */
[----:B------:R-:W-:-:S09]  /*ab60*/  R2UR UR7, R19 ;  /* 0x00000000130772ca */ /* 0x000fd200000e0000 */
[----:B0-----:R-:W2:Y:S04]  /*ab70*/  LD.E.64 R4, desc[UR4][R22.64] ;  /* 0x0000000416047980 */ /* 0x001ea8000c101b00 */
[----:B------:R-:W2:Y:S02]  /*ab80*/  LD.E.64 R6, desc[UR6][R24.64] ;  /* 0x0000000618067980 */ /* 0x000ea4000c101b00 */
[----:B--2---:R-:W-:-:S05]  /*ab90*/  IADD3 R6, P0, PT, R4, R6, RZ ;  /* 0x0000000604067210 */ /* 0x004fca0007f1e0ff */
[----:B------:R-:W-:Y:S01]  /*aba0*/  IMAD.X R7, R5, 0x1, R7, P0 ;  /* 0x0000000105077824 */ /* 0x000fe200000e0607 */
[----:B------:R-:W-:-:S04]  /*abb0*/  LOP3.LUT R5, R6, 0x1, RZ, 0xc0, !PT ;  /* 0x0000000106057812 */ /* 0x000fc800078ec0ff */
[--C-:B------:R-:W-:Y:S02]  /*abc0*/  SHF.R.U64 R6, R6, 0x1, R7.reuse ;  /* 0x0000000106067819 */ /* 0x100fe40000001207 */
[----:B------:R-:W-:Y:S02]  /*abd0*/  SHF.R.U32.HI R7, RZ, 0x1, R7 ;  /* 0x00000001ff077819 */ /* 0x000fe40000011607 */
[----:B------:R-:W-:-:S05]  /*abe0*/  IADD3 R4, P0, PT, R5, R6, RZ ;  /* 0x0000000605047210 */ /* 0x000fca0007f1e0ff */
[----:B------:R-:W-:-:S05]  /*abf0*/  IMAD.X R5, RZ, RZ, R7, P0 ;  /* 0x000000ffff057224 */ /* 0x000fca00000e0607 */
[----:B------:R0:W-:Y:S04]  /*ac00*/  ST.E.64 desc[UR4][R22.64], R4 ;  /* 0x0000000416007985 */ /* 0x0001e8000c101b04 */
[----:B------:R0:W-:Y:S02]  /*ac10*/  ST.E.64 desc[UR6][R24.64], R6 ;  /* 0x0000000618007985 */ /* 0x0001e4000c101b06 */
.L_x_393:
[----:B------:R-:W-:Y:S05]  /*ac20*/  BSYNC B0 ;  /* 0x0000000000007941 */ /* 0x000fea0003800000 */
.L_x_392:
[----:B------:R-:W-:Y:S01]  /*ac30*/  BAR.SYNC.DEFER_BLOCKING 0x0 ;  /* 0x0000000000007b1d */ /* 0x000fe20000010000 */
[----:B0-----:R-:W-:Y:S02]  /*ac40*/  IMAD.MOV.U32 R4, RZ, RZ, R0 ;  /* 0x000000ffff047224 */ /* 0x001fe400078e0000 */
[----:B------:R-:W-:-:S04]  /*ac50*/  IMAD.MOV.U32 R5, RZ, RZ, 0x0 ;  /* 0x00000000ff057424 */ /* 0x000fc800078e00ff */
[----:B-12345:R-:W-:Y:S05]  /*ac60*/  RET.REL.NODEC R4 `(global_rewrite) ;  /* 0xffffff5004e47950 */ /* 0x03efea0003c3ffff */
.L_x_394:
        /* <DEDUP_REMOVED lines=9> */
.L_x_396:


//--------------------- .nv.global.init           --------------------------
	.section	.nv.global.init,"aw",@progbits
.nv.global.init:
	.type		$str,@object
	.size		$str,($str$1 - $str)
$str:
        /*0000*/ 	.byte	0x45, 0x52, 0x52, 0x4f, 0x52, 0x3a, 0x20, 0x50, 0x55, 0x53, 0x48, 0x45, 0x44, 0x20, 0x54, 0x4f
        /*0010*/ 	.byte	0x20, 0x46, 0x55, 0x4c, 0x4c, 0x20, 0x54, 0x42, 0x41, 0x47, 0x20, 0x28, 0x4e, 0x4f, 0x54, 0x20
        /*0020*/ 	.byte	0x49, 0x4d, 0x50, 0x4c, 0x45, 0x4d, 0x45, 0x4e, 0x54, 0x45, 0x44, 0x20, 0x59, 0x45, 0x54, 0x29
        /*0030*/ 	.byte	0x0a, 0x00
	.type		$str$1,@object
	.size		$str$1,(.L_2 - $str$1)
$str$1:
        /*0032*/ 	.byte	0x45, 0x52, 0x52, 0x4f, 0x52, 0x3a, 0x20, 0x44, 0x45, 0x52, 0x45, 0x46, 0x20, 0x46, 0x41, 0x49
        /*0042*/ 	.byte	0x4c, 0x45, 0x44, 0x20, 0x4f, 0x4e, 0x20, 0x45, 0x58, 0x50, 0x41, 0x4e, 0x44, 0x20, 0x28, 0x4e
        /*0052*/ 	.byte	0x4f, 0x54, 0x20, 0x49, 0x4d, 0x50, 0x4c, 0x45, 0x4d, 0x45, 0x4e, 0x54, 0x45, 0x44, 0x20, 0x59
        /*0062*/ 	.byte	0x45, 0x54, 0x29, 0x0a, 0x00
.L_2:


//--------------------- .nv.shared.global_expand  --------------------------
	.section	.nv.shared.global_expand,"aw",@nobits
	.sectionflags	@""
	.align	4
.nv.shared.global_expand:
	.zero		11776


//--------------------- .nv.shared.reserved.0     --------------------------
	.section	.nv.shared.reserved.0,"aw",@nobits
	.weak		__nv_reservedSMEM_offset_0_alias
	.size		__nv_reservedSMEM_offset_0_alias, 0, 64
	.other		__nv_reservedSMEM_offset_0_alias,@"STO_CUDA_RESERVED_SHARED STV_DEFAULT"
__nv_reservedSMEM_offset_0_alias:
	.zero		0
	.zero		64


//--------------------- .nv.shared.global_rewrite --------------------------
	.section	.nv.shared.global_rewrite,"aw",@nobits
	.sectionflags	@""
	.align	4
.nv.shared.global_rewrite:
	.zero		3584


//--------------------- .nv.constant0.global_expand --------------------------
	.section	.nv.constant0.global_expand,"a",@progbits
	.sectionflags	@""
	.align	4
.nv.constant0.global_expand:
	.zero		912


//--------------------- .nv.constant0.global_expand_prepare --------------------------
	.section	.nv.constant0.global_expand_prepare,"a",@progbits
	.sectionflags	@""
	.align	4
.nv.constant0.global_expand_prepare:
	.zero		904


//--------------------- .nv.constant0.global_rewrite --------------------------
	.section	.nv.constant0.global_rewrite,"a",@progbits
	.sectionflags	@""
	.align	4
.nv.constant0.global_rewrite:
	.zero		921


//--------------------- SYMBOLS --------------------------

	.type		.nv.reservedSmem.offset0,@object
	.size		.nv.reservedSmem.offset0,0x4
	.type		.nv.reservedSmem.cap,@object
	.size		.nv.reservedSmem.cap,0x4
	.type		vprintf,@function
